//
// Generated by NVIDIA NVVM Compiler
//
// Compiler Build ID: CL-36424714
// Cuda compilation tools, release 13.0, V13.0.88
// Based on NVVM 20.0.0
//

.version 9.0
.target sm_100
.address_size 64

	// .globl	_Z8calc_avgPiPdS_i
// _ZZN3cub18CUB_300001_SM_10006detail10radix_sort31DeviceRadixSortSingleTileKernelINS1_5radix10policy_hubIdiyE10Policy1000ELNS0_9SortOrderE1EdiyNS1_21identity_decomposer_tEEEvPKT1_PSA_PKT2_PSE_T3_iiT4_E12temp_storage has been demoted
// _ZZN3cub18CUB_300001_SM_10006detail10radix_sort30DeviceRadixSortHistogramKernelINS1_5radix10policy_hubIdiyE10Policy1000ELNS0_9SortOrderE1EdyNS1_21identity_decomposer_tEEEvPT2_PKT1_SA_iiT3_E12temp_storage has been demoted
// _ZZN3cub18CUB_300001_SM_10006detail10radix_sort33DeviceRadixSortExclusiveSumKernelINS1_5radix10policy_hubIdiyE10Policy1000EyEEvPT0_E12temp_storage has been demoted
// _ZZN3cub18CUB_300001_SM_10006detail10radix_sort29DeviceRadixSortOnesweepKernelINS1_5radix10policy_hubIdiyE10Policy1000ELNS0_9SortOrderE1EdiyiiNS1_21identity_decomposer_tEEEvPT5_SB_PT3_PKSC_PT1_PKSG_PT2_PKSK_T4_iiT6_E1s has been demoted
// _ZZN3cub18CUB_300001_SM_10006detail10radix_sort31DeviceRadixSortSingleTileKernelINS1_5radix10policy_hubIddyE10Policy1000ELNS0_9SortOrderE1EddyNS1_21identity_decomposer_tEEEvPKT1_PSA_PKT2_PSE_T3_iiT4_E12temp_storage has been demoted
// _ZZN3cub18CUB_300001_SM_10006detail10radix_sort30DeviceRadixSortHistogramKernelINS1_5radix10policy_hubIddyE10Policy1000ELNS0_9SortOrderE1EdyNS1_21identity_decomposer_tEEEvPT2_PKT1_SA_iiT3_E12temp_storage has been demoted
// _ZZN3cub18CUB_300001_SM_10006detail10radix_sort33DeviceRadixSortExclusiveSumKernelINS1_5radix10policy_hubIddyE10Policy1000EyEEvPT0_E12temp_storage has been demoted
// _ZZN3cub18CUB_300001_SM_10006detail10radix_sort29DeviceRadixSortOnesweepKernelINS1_5radix10policy_hubIddyE10Policy1000ELNS0_9SortOrderE1EddyiiNS1_21identity_decomposer_tEEEvPT5_SB_PT3_PKSC_PT1_PKSG_PT2_PKSK_T4_iiT6_E1s has been demoted
.global .align 1 .b8 _ZN34_INTERNAL_763bfd89_4_k_cu_1d5467dc4cuda3std3__45__cpo5beginE[1];
.global .align 1 .b8 _ZN34_INTERNAL_763bfd89_4_k_cu_1d5467dc4cuda3std3__45__cpo3endE[1];
.global .align 1 .b8 _ZN34_INTERNAL_763bfd89_4_k_cu_1d5467dc4cuda3std3__45__cpo6cbeginE[1];
.global .align 1 .b8 _ZN34_INTERNAL_763bfd89_4_k_cu_1d5467dc4cuda3std3__45__cpo4cendE[1];
.global .align 1 .b8 _ZN34_INTERNAL_763bfd89_4_k_cu_1d5467dc4cuda3std3__45__cpo6rbeginE[1];
.global .align 1 .b8 _ZN34_INTERNAL_763bfd89_4_k_cu_1d5467dc4cuda3std3__45__cpo4rendE[1];
.global .align 1 .b8 _ZN34_INTERNAL_763bfd89_4_k_cu_1d5467dc4cuda3std3__45__cpo7crbeginE[1];
.global .align 1 .b8 _ZN34_INTERNAL_763bfd89_4_k_cu_1d5467dc4cuda3std3__45__cpo5crendE[1];
.global .align 1 .b8 _ZN34_INTERNAL_763bfd89_4_k_cu_1d5467dc4cuda3std3__436_GLOBAL__N__763bfd89_4_k_cu_1d5467dc6ignoreE[1];
.global .align 1 .b8 _ZN34_INTERNAL_763bfd89_4_k_cu_1d5467dc4cuda3std3__419piecewise_constructE[1];
.global .align 1 .b8 _ZN34_INTERNAL_763bfd89_4_k_cu_1d5467dc4cuda3std3__48in_placeE[1];
.global .align 1 .b8 _ZN34_INTERNAL_763bfd89_4_k_cu_1d5467dc4cuda3std3__420unreachable_sentinelE[1];
.global .align 1 .b8 _ZN34_INTERNAL_763bfd89_4_k_cu_1d5467dc4cuda3std3__47nulloptE[1];
.global .align 1 .b8 _ZN34_INTERNAL_763bfd89_4_k_cu_1d5467dc4cuda3std3__48unexpectE[1];
.global .align 1 .b8 _ZN34_INTERNAL_763bfd89_4_k_cu_1d5467dc4cuda3std6ranges3__45__cpo4swapE[1];
.global .align 1 .b8 _ZN34_INTERNAL_763bfd89_4_k_cu_1d5467dc4cuda3std6ranges3__45__cpo9iter_moveE[1];
.global .align 1 .b8 _ZN34_INTERNAL_763bfd89_4_k_cu_1d5467dc4cuda3std6ranges3__45__cpo5beginE[1];
.global .align 1 .b8 _ZN34_INTERNAL_763bfd89_4_k_cu_1d5467dc4cuda3std6ranges3__45__cpo3endE[1];
.global .align 1 .b8 _ZN34_INTERNAL_763bfd89_4_k_cu_1d5467dc4cuda3std6ranges3__45__cpo6cbeginE[1];
.global .align 1 .b8 _ZN34_INTERNAL_763bfd89_4_k_cu_1d5467dc4cuda3std6ranges3__45__cpo4cendE[1];
.global .align 1 .b8 _ZN34_INTERNAL_763bfd89_4_k_cu_1d5467dc4cuda3std6ranges3__45__cpo7advanceE[1];
.global .align 1 .b8 _ZN34_INTERNAL_763bfd89_4_k_cu_1d5467dc4cuda3std6ranges3__45__cpo9iter_swapE[1];
.global .align 1 .b8 _ZN34_INTERNAL_763bfd89_4_k_cu_1d5467dc4cuda3std6ranges3__45__cpo4nextE[1];
.global .align 1 .b8 _ZN34_INTERNAL_763bfd89_4_k_cu_1d5467dc4cuda3std6ranges3__45__cpo4prevE[1];
.global .align 1 .b8 _ZN34_INTERNAL_763bfd89_4_k_cu_1d5467dc4cuda3std6ranges3__45__cpo4dataE[1];
.global .align 1 .b8 _ZN34_INTERNAL_763bfd89_4_k_cu_1d5467dc4cuda3std6ranges3__45__cpo5cdataE[1];
.global .align 1 .b8 _ZN34_INTERNAL_763bfd89_4_k_cu_1d5467dc4cuda3std6ranges3__45__cpo4sizeE[1];
.global .align 1 .b8 _ZN34_INTERNAL_763bfd89_4_k_cu_1d5467dc4cuda3std6ranges3__45__cpo5ssizeE[1];
.global .align 1 .b8 _ZN34_INTERNAL_763bfd89_4_k_cu_1d5467dc4cuda3std6ranges3__45__cpo8distanceE[1];
.global .align 1 .b8 _ZN34_INTERNAL_763bfd89_4_k_cu_1d5467dc6thrust24THRUST_300001_SM_1000_NS8cuda_cub3parE[1];
.global .align 1 .b8 _ZN34_INTERNAL_763bfd89_4_k_cu_1d5467dc6thrust24THRUST_300001_SM_1000_NS8cuda_cub10par_nosyncE[1];
.global .align 1 .b8 _ZN34_INTERNAL_763bfd89_4_k_cu_1d5467dc6thrust24THRUST_300001_SM_1000_NS6system6detail10sequential3seqE[1];
.global .align 1 .b8 _ZN34_INTERNAL_763bfd89_4_k_cu_1d5467dc6thrust24THRUST_300001_SM_1000_NS6system3cpp3parE[1];
.global .align 1 .b8 _ZN34_INTERNAL_763bfd89_4_k_cu_1d5467dc6thrust24THRUST_300001_SM_1000_NS12placeholders2_1E[1];
.global .align 1 .b8 _ZN34_INTERNAL_763bfd89_4_k_cu_1d5467dc6thrust24THRUST_300001_SM_1000_NS12placeholders2_2E[1];
.global .align 1 .b8 _ZN34_INTERNAL_763bfd89_4_k_cu_1d5467dc6thrust24THRUST_300001_SM_1000_NS12placeholders2_3E[1];
.global .align 1 .b8 _ZN34_INTERNAL_763bfd89_4_k_cu_1d5467dc6thrust24THRUST_300001_SM_1000_NS12placeholders2_4E[1];
.global .align 1 .b8 _ZN34_INTERNAL_763bfd89_4_k_cu_1d5467dc6thrust24THRUST_300001_SM_1000_NS12placeholders2_5E[1];
.global .align 1 .b8 _ZN34_INTERNAL_763bfd89_4_k_cu_1d5467dc6thrust24THRUST_300001_SM_1000_NS12placeholders2_6E[1];
.global .align 1 .b8 _ZN34_INTERNAL_763bfd89_4_k_cu_1d5467dc6thrust24THRUST_300001_SM_1000_NS12placeholders2_7E[1];
.global .align 1 .b8 _ZN34_INTERNAL_763bfd89_4_k_cu_1d5467dc6thrust24THRUST_300001_SM_1000_NS12placeholders2_8E[1];
.global .align 1 .b8 _ZN34_INTERNAL_763bfd89_4_k_cu_1d5467dc6thrust24THRUST_300001_SM_1000_NS12placeholders2_9E[1];
.global .align 1 .b8 _ZN34_INTERNAL_763bfd89_4_k_cu_1d5467dc6thrust24THRUST_300001_SM_1000_NS12placeholders3_10E[1];
.global .align 1 .b8 _ZN34_INTERNAL_763bfd89_4_k_cu_1d5467dc6thrust24THRUST_300001_SM_1000_NS3seqE[1];
.global .align 1 .b8 _ZN34_INTERNAL_763bfd89_4_k_cu_1d5467dc6thrust24THRUST_300001_SM_1000_NS6deviceE[1];
.extern .shared .align 16 .b8 shared_mem[];

.visible .entry _Z8calc_avgPiPdS_i(
	.param .u64 .ptr .align 1 _Z8calc_avgPiPdS_i_param_0,
	.param .u64 .ptr .align 1 _Z8calc_avgPiPdS_i_param_1,
	.param .u64 .ptr .align 1 _Z8calc_avgPiPdS_i_param_2,
	.param .u32 _Z8calc_avgPiPdS_i_param_3
)
{
	.reg .pred 	%p<2>;
	.reg .b32 	%r<7>;
	.reg .b64 	%rd<9>;
	.reg .b64 	%fd<4>;

	ld.param.u64 	%rd1, [_Z8calc_avgPiPdS_i_param_1];
	ld.param.u64 	%rd2, [_Z8calc_avgPiPdS_i_param_2];
	ld.param.u32 	%r2, [_Z8calc_avgPiPdS_i_param_3];
	mov.u32 	%r3, %ctaid.x;
	mov.u32 	%r4, %ntid.x;
	mov.u32 	%r5, %tid.x;
	mad.lo.s32 	%r1, %r3, %r4, %r5;
	setp.ge.s32 	%p1, %r1, %r2;
	@%p1 bra 	$L__BB0_2;
	cvta.to.global.u64 	%rd3, %rd1;
	cvta.to.global.u64 	%rd4, %rd2;
	mul.wide.s32 	%rd5, %r1, 8;
	add.s64 	%rd6, %rd3, %rd5;
	ld.global.f64 	%fd1, [%rd6];
	mul.wide.s32 	%rd7, %r1, 4;
	add.s64 	%rd8, %rd4, %rd7;
	ld.global.u32 	%r6, [%rd8];
	cvt.rn.f64.s32 	%fd2, %r6;
	div.rn.f64 	%fd3, %fd1, %fd2;
	st.global.f64 	[%rd6], %fd3;
$L__BB0_2:
	ret;

}
	// .globl	_Z18calc_avg_optimizedPiPdS_i
.visible .entry _Z18calc_avg_optimizedPiPdS_i(
	.param .u64 .ptr .align 1 _Z18calc_avg_optimizedPiPdS_i_param_0,
	.param .u64 .ptr .align 1 _Z18calc_avg_optimizedPiPdS_i_param_1,
	.param .u64 .ptr .align 1 _Z18calc_avg_optimizedPiPdS_i_param_2,
	.param .u32 _Z18calc_avg_optimizedPiPdS_i_param_3
)
{
	.reg .pred 	%p<5>;
	.reg .b32 	%r<14>;
	.reg .b64 	%rd<21>;
	.reg .b64 	%fd<13>;

	ld.param.u64 	%rd3, [_Z18calc_avg_optimizedPiPdS_i_param_1];
	ld.param.u64 	%rd4, [_Z18calc_avg_optimizedPiPdS_i_param_2];
	ld.param.u32 	%r2, [_Z18calc_avg_optimizedPiPdS_i_param_3];
	cvta.to.global.u64 	%rd1, %rd4;
	cvta.to.global.u64 	%rd2, %rd3;
	mov.u32 	%r3, %ctaid.x;
	mov.u32 	%r4, %ntid.x;
	mov.u32 	%r5, %tid.x;
	mad.lo.s32 	%r6, %r3, %r4, %r5;
	shl.b32 	%r1, %r6, 2;
	setp.ge.s32 	%p1, %r1, %r2;
	@%p1 bra 	$L__BB1_2;
	mul.wide.s32 	%rd5, %r1, 8;
	add.s64 	%rd6, %rd2, %rd5;
	ld.global.f64 	%fd1, [%rd6];
	mul.wide.s32 	%rd7, %r1, 4;
	add.s64 	%rd8, %rd1, %rd7;
	ld.global.u32 	%r7, [%rd8];
	cvt.rn.f64.s32 	%fd2, %r7;
	div.rn.f64 	%fd3, %fd1, %fd2;
	st.global.f64 	[%rd6], %fd3;
$L__BB1_2:
	add.s32 	%r8, %r1, 1;
	setp.ge.s32 	%p2, %r8, %r2;
	@%p2 bra 	$L__BB1_4;
	mul.wide.s32 	%rd9, %r1, 8;
	add.s64 	%rd10, %rd2, %rd9;
	ld.global.f64 	%fd4, [%rd10+8];
	mul.wide.s32 	%rd11, %r1, 4;
	add.s64 	%rd12, %rd1, %rd11;
	ld.global.u32 	%r9, [%rd12+4];
	cvt.rn.f64.s32 	%fd5, %r9;
	div.rn.f64 	%fd6, %fd4, %fd5;
	st.global.f64 	[%rd10+8], %fd6;
$L__BB1_4:
	add.s32 	%r10, %r1, 2;
	setp.ge.s32 	%p3, %r10, %r2;
	@%p3 bra 	$L__BB1_6;
	mul.wide.s32 	%rd13, %r1, 8;
	add.s64 	%rd14, %rd2, %rd13;
	ld.global.f64 	%fd7, [%rd14+16];
	mul.wide.s32 	%rd15, %r1, 4;
	add.s64 	%rd16, %rd1, %rd15;
	ld.global.u32 	%r11, [%rd16+8];
	cvt.rn.f64.s32 	%fd8, %r11;
	div.rn.f64 	%fd9, %fd7, %fd8;
	st.global.f64 	[%rd14+16], %fd9;
$L__BB1_6:
	add.s32 	%r12, %r1, 3;
	setp.ge.s32 	%p4, %r12, %r2;
	@%p4 bra 	$L__BB1_8;
	mul.wide.s32 	%rd17, %r1, 8;
	add.s64 	%rd18, %rd2, %rd17;
	ld.global.f64 	%fd10, [%rd18+24];
	mul.wide.s32 	%rd19, %r1, 4;
	add.s64 	%rd20, %rd1, %rd19;
	ld.global.u32 	%r13, [%rd20+12];
	cvt.rn.f64.s32 	%fd11, %r13;
	div.rn.f64 	%fd12, %fd10, %fd11;
	st.global.f64 	[%rd18+24], %fd12;
$L__BB1_8:
	ret;

}
	// .globl	_Z24calc_avg_coalesced_multiPiPdS_i
.visible .entry _Z24calc_avg_coalesced_multiPiPdS_i(
	.param .u64 .ptr .align 1 _Z24calc_avg_coalesced_multiPiPdS_i_param_0,
	.param .u64 .ptr .align 1 _Z24calc_avg_coalesced_multiPiPdS_i_param_1,
	.param .u64 .ptr .align 1 _Z24calc_avg_coalesced_multiPiPdS_i_param_2,
	.param .u32 _Z24calc_avg_coalesced_multiPiPdS_i_param_3
)
{
	.reg .pred 	%p<13>;
	.reg .b32 	%r<58>;
	.reg .b64 	%rd<29>;
	.reg .b64 	%fd<21>;

	ld.param.u64 	%rd3, [_Z24calc_avg_coalesced_multiPiPdS_i_param_1];
	ld.param.u64 	%rd4, [_Z24calc_avg_coalesced_multiPiPdS_i_param_2];
	ld.param.u32 	%r10, [_Z24calc_avg_coalesced_multiPiPdS_i_param_3];
	cvta.to.global.u64 	%rd1, %rd4;
	cvta.to.global.u64 	%rd2, %rd3;
	mov.u32 	%r1, %ntid.x;
	shl.b32 	%r11, %r1, 5;
	mov.u32 	%r12, shared_mem;
	add.s32 	%r13, %r12, %r11;
	mov.u32 	%r14, %tid.x;
	mov.u32 	%r15, %ctaid.x;
	mul.lo.s32 	%r16, %r1, %r15;
	shl.b32 	%r17, %r16, 2;
	add.s32 	%r2, %r17, %r14;
	setp.ge.s32 	%p1, %r2, %r10;
	shl.b32 	%r18, %r14, 3;
	add.s32 	%r3, %r12, %r18;
	shl.b32 	%r19, %r14, 2;
	add.s32 	%r4, %r13, %r19;
	@%p1 bra 	$L__BB2_2;
	mul.wide.s32 	%rd5, %r2, 8;
	add.s64 	%rd6, %rd2, %rd5;
	ld.global.f64 	%fd1, [%rd6];
	st.shared.f64 	[%r3], %fd1;
	mul.wide.s32 	%rd7, %r2, 4;
	add.s64 	%rd8, %rd1, %rd7;
	ld.global.u32 	%r20, [%rd8];
	st.shared.u32 	[%r4], %r20;
$L__BB2_2:
	add.s32 	%r5, %r1, %r2;
	setp.ge.s32 	%p2, %r5, %r10;
	@%p2 bra 	$L__BB2_4;
	mul.wide.s32 	%rd9, %r5, 8;
	add.s64 	%rd10, %rd2, %rd9;
	ld.global.f64 	%fd2, [%rd10];
	shl.b32 	%r21, %r1, 3;
	add.s32 	%r22, %r3, %r21;
	st.shared.f64 	[%r22], %fd2;
	mul.wide.s32 	%rd11, %r5, 4;
	add.s64 	%rd12, %rd1, %rd11;
	ld.global.u32 	%r23, [%rd12];
	shl.b32 	%r24, %r1, 2;
	add.s32 	%r25, %r4, %r24;
	st.shared.u32 	[%r25], %r23;
$L__BB2_4:
	shl.b32 	%r6, %r1, 1;
	add.s32 	%r7, %r5, %r1;
	setp.ge.s32 	%p3, %r7, %r10;
	@%p3 bra 	$L__BB2_6;
	mul.wide.s32 	%rd13, %r7, 8;
	add.s64 	%rd14, %rd2, %rd13;
	ld.global.f64 	%fd3, [%rd14];
	shl.b32 	%r26, %r6, 3;
	add.s32 	%r27, %r3, %r26;
	st.shared.f64 	[%r27], %fd3;
	mul.wide.s32 	%rd15, %r7, 4;
	add.s64 	%rd16, %rd1, %rd15;
	ld.global.u32 	%r28, [%rd16];
	shl.b32 	%r29, %r6, 2;
	add.s32 	%r30, %r4, %r29;
	st.shared.u32 	[%r30], %r28;
$L__BB2_6:
	mul.lo.s32 	%r8, %r1, 3;
	add.s32 	%r9, %r7, %r1;
	setp.ge.s32 	%p4, %r9, %r10;
	@%p4 bra 	$L__BB2_8;
	mul.wide.s32 	%rd17, %r9, 8;
	add.s64 	%rd18, %rd2, %rd17;
	ld.global.f64 	%fd4, [%rd18];
	shl.b32 	%r31, %r8, 3;
	add.s32 	%r32, %r3, %r31;
	st.shared.f64 	[%r32], %fd4;
	mul.wide.s32 	%rd19, %r9, 4;
	add.s64 	%rd20, %rd1, %rd19;
	ld.global.u32 	%r33, [%rd20];
	shl.b32 	%r34, %r8, 2;
	add.s32 	%r35, %r4, %r34;
	st.shared.u32 	[%r35], %r33;
$L__BB2_8:
	setp.ge.s32 	%p5, %r2, %r10;
	bar.sync 	0;
	@%p5 bra 	$L__BB2_10;
	ld.shared.f64 	%fd5, [%r3];
	ld.shared.u32 	%r36, [%r4];
	cvt.rn.f64.s32 	%fd6, %r36;
	div.rn.f64 	%fd7, %fd5, %fd6;
	st.shared.f64 	[%r3], %fd7;
$L__BB2_10:
	setp.ge.s32 	%p6, %r5, %r10;
	@%p6 bra 	$L__BB2_12;
	shl.b32 	%r37, %r1, 3;
	add.s32 	%r38, %r3, %r37;
	ld.shared.f64 	%fd8, [%r38];
	shl.b32 	%r39, %r1, 2;
	add.s32 	%r40, %r4, %r39;
	ld.shared.u32 	%r41, [%r40];
	cvt.rn.f64.s32 	%fd9, %r41;
	div.rn.f64 	%fd10, %fd8, %fd9;
	st.shared.f64 	[%r38], %fd10;
$L__BB2_12:
	setp.ge.s32 	%p7, %r7, %r10;
	@%p7 bra 	$L__BB2_14;
	shl.b32 	%r42, %r6, 3;
	add.s32 	%r43, %r3, %r42;
	ld.shared.f64 	%fd11, [%r43];
	shl.b32 	%r44, %r6, 2;
	add.s32 	%r45, %r4, %r44;
	ld.shared.u32 	%r46, [%r45];
	cvt.rn.f64.s32 	%fd12, %r46;
	div.rn.f64 	%fd13, %fd11, %fd12;
	st.shared.f64 	[%r43], %fd13;
$L__BB2_14:
	setp.ge.s32 	%p8, %r9, %r10;
	@%p8 bra 	$L__BB2_16;
	shl.b32 	%r47, %r8, 3;
	add.s32 	%r48, %r3, %r47;
	ld.shared.f64 	%fd14, [%r48];
	shl.b32 	%r49, %r8, 2;
	add.s32 	%r50, %r4, %r49;
	ld.shared.u32 	%r51, [%r50];
	cvt.rn.f64.s32 	%fd15, %r51;
	div.rn.f64 	%fd16, %fd14, %fd15;
	st.shared.f64 	[%r48], %fd16;
$L__BB2_16:
	setp.ge.s32 	%p9, %r2, %r10;
	bar.sync 	0;
	@%p9 bra 	$L__BB2_18;
	ld.shared.f64 	%fd17, [%r3];
	mul.wide.s32 	%rd21, %r2, 8;
	add.s64 	%rd22, %rd2, %rd21;
	st.global.f64 	[%rd22], %fd17;
$L__BB2_18:
	setp.ge.s32 	%p10, %r5, %r10;
	@%p10 bra 	$L__BB2_20;
	shl.b32 	%r52, %r1, 3;
	add.s32 	%r53, %r3, %r52;
	ld.shared.f64 	%fd18, [%r53];
	mul.wide.s32 	%rd23, %r5, 8;
	add.s64 	%rd24, %rd2, %rd23;
	st.global.f64 	[%rd24], %fd18;
$L__BB2_20:
	setp.ge.s32 	%p11, %r7, %r10;
	@%p11 bra 	$L__BB2_22;
	shl.b32 	%r54, %r6, 3;
	add.s32 	%r55, %r3, %r54;
	ld.shared.f64 	%fd19, [%r55];
	mul.wide.s32 	%rd25, %r7, 8;
	add.s64 	%rd26, %rd2, %rd25;
	st.global.f64 	[%rd26], %fd19;
$L__BB2_22:
	setp.ge.s32 	%p12, %r9, %r10;
	@%p12 bra 	$L__BB2_24;
	shl.b32 	%r56, %r8, 3;
	add.s32 	%r57, %r3, %r56;
	ld.shared.f64 	%fd20, [%r57];
	mul.wide.s32 	%rd27, %r9, 8;
	add.s64 	%rd28, %rd2, %rd27;
	st.global.f64 	[%rd28], %fd20;
$L__BB2_24:
	ret;

}
	// .globl	_Z18calc_avg_coalescedPiPdS_i
.visible .entry _Z18calc_avg_coalescedPiPdS_i(
	.param .u64 .ptr .align 1 _Z18calc_avg_coalescedPiPdS_i_param_0,
	.param .u64 .ptr .align 1 _Z18calc_avg_coalescedPiPdS_i_param_1,
	.param .u64 .ptr .align 1 _Z18calc_avg_coalescedPiPdS_i_param_2,
	.param .u32 _Z18calc_avg_coalescedPiPdS_i_param_3
)
{
	.reg .pred 	%p<4>;
	.reg .b32 	%r<15>;
	.reg .b64 	%rd<11>;
	.reg .b64 	%fd<6>;

	ld.param.u64 	%rd3, [_Z18calc_avg_coalescedPiPdS_i_param_1];
	ld.param.u64 	%rd2, [_Z18calc_avg_coalescedPiPdS_i_param_2];
	ld.param.u32 	%r4, [_Z18calc_avg_coalescedPiPdS_i_param_3];
	cvta.to.global.u64 	%rd1, %rd3;
	mov.u32 	%r5, %ntid.x;
	shl.b32 	%r6, %r5, 3;
	mov.u32 	%r7, shared_mem;
	add.s32 	%r8, %r7, %r6;
	mov.u32 	%r9, %ctaid.x;
	mov.u32 	%r10, %tid.x;
	mad.lo.s32 	%r1, %r9, %r5, %r10;
	setp.ge.s32 	%p1, %r1, %r4;
	shl.b32 	%r11, %r10, 3;
	add.s32 	%r2, %r7, %r11;
	shl.b32 	%r12, %r10, 2;
	add.s32 	%r3, %r8, %r12;
	@%p1 bra 	$L__BB3_2;
	cvta.to.global.u64 	%rd4, %rd2;
	mul.wide.s32 	%rd5, %r1, 8;
	add.s64 	%rd6, %rd1, %rd5;
	ld.global.f64 	%fd1, [%rd6];
	st.shared.f64 	[%r2], %fd1;
	mul.wide.s32 	%rd7, %r1, 4;
	add.s64 	%rd8, %rd4, %rd7;
	ld.global.u32 	%r13, [%rd8];
	st.shared.u32 	[%r3], %r13;
$L__BB3_2:
	setp.ge.s32 	%p2, %r1, %r4;
	bar.sync 	0;
	@%p2 bra 	$L__BB3_4;
	ld.shared.f64 	%fd2, [%r2];
	ld.shared.u32 	%r14, [%r3];
	cvt.rn.f64.s32 	%fd3, %r14;
	div.rn.f64 	%fd4, %fd2, %fd3;
	st.shared.f64 	[%r2], %fd4;
$L__BB3_4:
	setp.ge.s32 	%p3, %r1, %r4;
	bar.sync 	0;
	@%p3 bra 	$L__BB3_6;
	ld.shared.f64 	%fd5, [%r2];
	mul.wide.s32 	%rd9, %r1, 8;
	add.s64 	%rd10, %rd1, %rd9;
	st.global.f64 	[%rd10], %fd5;
$L__BB3_6:
	ret;

}
	// .globl	_ZN3cub18CUB_300001_SM_10006detail11EmptyKernelIvEEvv
.visible .entry _ZN3cub18CUB_300001_SM_10006detail11EmptyKernelIvEEvv()
{


	ret;

}
	// .globl	_ZN3cub18CUB_300001_SM_10006detail10radix_sort31DeviceRadixSortSingleTileKernelINS1_5radix10policy_hubIdiyE10Policy1000ELNS0_9SortOrderE1EdiyNS1_21identity_decomposer_tEEEvPKT1_PSA_PKT2_PSE_T3_iiT4_
.visible .entry _ZN3cub18CUB_300001_SM_10006detail10radix_sort31DeviceRadixSortSingleTileKernelINS1_5radix10policy_hubIdiyE10Policy1000ELNS0_9SortOrderE1EdiyNS1_21identity_decomposer_tEEEvPKT1_PSA_PKT2_PSE_T3_iiT4_(
	.param .u64 .ptr .align 1 _ZN3cub18CUB_300001_SM_10006detail10radix_sort31DeviceRadixSortSingleTileKernelINS1_5radix10policy_hubIdiyE10Policy1000ELNS0_9SortOrderE1EdiyNS1_21identity_decomposer_tEEEvPKT1_PSA_PKT2_PSE_T3_iiT4__param_0,
	.param .u64 .ptr .align 1 _ZN3cub18CUB_300001_SM_10006detail10radix_sort31DeviceRadixSortSingleTileKernelINS1_5radix10policy_hubIdiyE10Policy1000ELNS0_9SortOrderE1EdiyNS1_21identity_decomposer_tEEEvPKT1_PSA_PKT2_PSE_T3_iiT4__param_1,
	.param .u64 .ptr .align 1 _ZN3cub18CUB_300001_SM_10006detail10radix_sort31DeviceRadixSortSingleTileKernelINS1_5radix10policy_hubIdiyE10Policy1000ELNS0_9SortOrderE1EdiyNS1_21identity_decomposer_tEEEvPKT1_PSA_PKT2_PSE_T3_iiT4__param_2,
	.param .u64 .ptr .align 1 _ZN3cub18CUB_300001_SM_10006detail10radix_sort31DeviceRadixSortSingleTileKernelINS1_5radix10policy_hubIdiyE10Policy1000ELNS0_9SortOrderE1EdiyNS1_21identity_decomposer_tEEEvPKT1_PSA_PKT2_PSE_T3_iiT4__param_3,
	.param .u64 _ZN3cub18CUB_300001_SM_10006detail10radix_sort31DeviceRadixSortSingleTileKernelINS1_5radix10policy_hubIdiyE10Policy1000ELNS0_9SortOrderE1EdiyNS1_21identity_decomposer_tEEEvPKT1_PSA_PKT2_PSE_T3_iiT4__param_4,
	.param .u32 _ZN3cub18CUB_300001_SM_10006detail10radix_sort31DeviceRadixSortSingleTileKernelINS1_5radix10policy_hubIdiyE10Policy1000ELNS0_9SortOrderE1EdiyNS1_21identity_decomposer_tEEEvPKT1_PSA_PKT2_PSE_T3_iiT4__param_5,
	.param .u32 _ZN3cub18CUB_300001_SM_10006detail10radix_sort31DeviceRadixSortSingleTileKernelINS1_5radix10policy_hubIdiyE10Policy1000ELNS0_9SortOrderE1EdiyNS1_21identity_decomposer_tEEEvPKT1_PSA_PKT2_PSE_T3_iiT4__param_6,
	.param .align 1 .b8 _ZN3cub18CUB_300001_SM_10006detail10radix_sort31DeviceRadixSortSingleTileKernelINS1_5radix10policy_hubIdiyE10Policy1000ELNS0_9SortOrderE1EdiyNS1_21identity_decomposer_tEEEvPKT1_PSA_PKT2_PSE_T3_iiT4__param_7[1]
)
.maxntid 256
.minnctapersm 1
{
	.reg .pred 	%p<70>;
	.reg .b16 	%rs<19>;
	.reg .b32 	%r<479>;
	.reg .b64 	%rd<158>;
	// demoted variable
	.shared .align 16 .b8 _ZZN3cub18CUB_300001_SM_10006detail10radix_sort31DeviceRadixSortSingleTileKernelINS1_5radix10policy_hubIdiyE10Policy1000ELNS0_9SortOrderE1EdiyNS1_21identity_decomposer_tEEEvPKT1_PSA_PKT2_PSE_T3_iiT4_E12temp_storage[33856];
	ld.param.u64 	%rd65, [_ZN3cub18CUB_300001_SM_10006detail10radix_sort31DeviceRadixSortSingleTileKernelINS1_5radix10policy_hubIdiyE10Policy1000ELNS0_9SortOrderE1EdiyNS1_21identity_decomposer_tEEEvPKT1_PSA_PKT2_PSE_T3_iiT4__param_0];
	ld.param.u64 	%rd60, [_ZN3cub18CUB_300001_SM_10006detail10radix_sort31DeviceRadixSortSingleTileKernelINS1_5radix10policy_hubIdiyE10Policy1000ELNS0_9SortOrderE1EdiyNS1_21identity_decomposer_tEEEvPKT1_PSA_PKT2_PSE_T3_iiT4__param_1];
	ld.param.u64 	%rd61, [_ZN3cub18CUB_300001_SM_10006detail10radix_sort31DeviceRadixSortSingleTileKernelINS1_5radix10policy_hubIdiyE10Policy1000ELNS0_9SortOrderE1EdiyNS1_21identity_decomposer_tEEEvPKT1_PSA_PKT2_PSE_T3_iiT4__param_2];
	ld.param.u64 	%rd62, [_ZN3cub18CUB_300001_SM_10006detail10radix_sort31DeviceRadixSortSingleTileKernelINS1_5radix10policy_hubIdiyE10Policy1000ELNS0_9SortOrderE1EdiyNS1_21identity_decomposer_tEEEvPKT1_PSA_PKT2_PSE_T3_iiT4__param_3];
	ld.param.u64 	%rd63, [_ZN3cub18CUB_300001_SM_10006detail10radix_sort31DeviceRadixSortSingleTileKernelINS1_5radix10policy_hubIdiyE10Policy1000ELNS0_9SortOrderE1EdiyNS1_21identity_decomposer_tEEEvPKT1_PSA_PKT2_PSE_T3_iiT4__param_4];
	ld.param.u32 	%r129, [_ZN3cub18CUB_300001_SM_10006detail10radix_sort31DeviceRadixSortSingleTileKernelINS1_5radix10policy_hubIdiyE10Policy1000ELNS0_9SortOrderE1EdiyNS1_21identity_decomposer_tEEEvPKT1_PSA_PKT2_PSE_T3_iiT4__param_5];
	ld.param.u32 	%r130, [_ZN3cub18CUB_300001_SM_10006detail10radix_sort31DeviceRadixSortSingleTileKernelINS1_5radix10policy_hubIdiyE10Policy1000ELNS0_9SortOrderE1EdiyNS1_21identity_decomposer_tEEEvPKT1_PSA_PKT2_PSE_T3_iiT4__param_6];
	cvta.to.global.u64 	%rd66, %rd65;
	cvt.u32.u64 	%r1, %rd63;
	mov.u32 	%r2, %tid.x;
	mul.lo.s32 	%r3, %r2, 9;
	setp.ge.s32 	%p1, %r3, %r1;
	mul.wide.u32 	%rd67, %r3, 8;
	add.s64 	%rd1, %rd66, %rd67;
	mov.b64 	%rd140, -1;
	@%p1 bra 	$L__BB5_2;
	ld.global.u64 	%rd140, [%rd1];
$L__BB5_2:
	add.s32 	%r4, %r3, 1;
	setp.ge.s32 	%p2, %r4, %r1;
	mov.b64 	%rd141, -1;
	@%p2 bra 	$L__BB5_4;
	ld.global.u64 	%rd141, [%rd1+8];
$L__BB5_4:
	add.s32 	%r5, %r3, 2;
	setp.ge.s32 	%p3, %r5, %r1;
	mov.b64 	%rd142, -1;
	@%p3 bra 	$L__BB5_6;
	ld.global.u64 	%rd142, [%rd1+16];
$L__BB5_6:
	add.s32 	%r6, %r3, 3;
	setp.ge.s32 	%p4, %r6, %r1;
	mov.b64 	%rd143, -1;
	@%p4 bra 	$L__BB5_8;
	ld.global.u64 	%rd143, [%rd1+24];
$L__BB5_8:
	add.s32 	%r7, %r3, 4;
	setp.ge.s32 	%p5, %r7, %r1;
	mov.b64 	%rd144, -1;
	@%p5 bra 	$L__BB5_10;
	ld.global.u64 	%rd144, [%rd1+32];
$L__BB5_10:
	add.s32 	%r8, %r3, 5;
	setp.ge.s32 	%p6, %r8, %r1;
	mov.b64 	%rd145, -1;
	@%p6 bra 	$L__BB5_12;
	ld.global.u64 	%rd145, [%rd1+40];
$L__BB5_12:
	add.s32 	%r9, %r3, 6;
	setp.ge.s32 	%p7, %r9, %r1;
	mov.b64 	%rd146, -1;
	@%p7 bra 	$L__BB5_14;
	ld.global.u64 	%rd146, [%rd1+48];
$L__BB5_14:
	add.s32 	%r10, %r3, 7;
	setp.ge.s32 	%p8, %r10, %r1;
	mov.b64 	%rd147, -1;
	@%p8 bra 	$L__BB5_16;
	ld.global.u64 	%rd147, [%rd1+56];
$L__BB5_16:
	add.s32 	%r11, %r3, 8;
	setp.ge.s32 	%p9, %r11, %r1;
	mov.b64 	%rd148, -1;
	@%p9 bra 	$L__BB5_18;
	ld.global.u64 	%rd148, [%rd1+64];
$L__BB5_18:
	bar.sync 	0;
	mov.b64 	{%r132, %r133}, %rd63;
	shfl.sync.idx.b32	%r12|%p10, %r132, 0, 31, -1;
	shfl.sync.idx.b32	%r134|%p11, %r133, 0, 31, -1;
	mov.b64 	%rd20, {%r12, %r134};
	setp.ge.s32 	%p12, %r3, %r12;
	cvta.to.global.u64 	%rd76, %rd61;
	mul.wide.u32 	%rd77, %r3, 4;
	add.s64 	%rd21, %rd76, %rd77;
	@%p12 bra 	$L__BB5_20;
	ld.global.u32 	%r476, [%rd21];
$L__BB5_20:
	setp.ge.s32 	%p13, %r4, %r12;
	@%p13 bra 	$L__BB5_22;
	ld.global.u32 	%r475, [%rd21+4];
$L__BB5_22:
	setp.ge.s32 	%p14, %r5, %r12;
	@%p14 bra 	$L__BB5_24;
	ld.global.u32 	%r474, [%rd21+8];
$L__BB5_24:
	setp.ge.s32 	%p15, %r6, %r12;
	@%p15 bra 	$L__BB5_26;
	ld.global.u32 	%r473, [%rd21+12];
$L__BB5_26:
	setp.ge.s32 	%p16, %r7, %r12;
	@%p16 bra 	$L__BB5_28;
	ld.global.u32 	%r472, [%rd21+16];
$L__BB5_28:
	setp.ge.s32 	%p17, %r8, %r12;
	@%p17 bra 	$L__BB5_30;
	ld.global.u32 	%r471, [%rd21+20];
$L__BB5_30:
	setp.ge.s32 	%p18, %r9, %r12;
	@%p18 bra 	$L__BB5_32;
	ld.global.u32 	%r470, [%rd21+24];
$L__BB5_32:
	setp.ge.s32 	%p19, %r10, %r12;
	@%p19 bra 	$L__BB5_34;
	ld.global.u32 	%r469, [%rd21+28];
$L__BB5_34:
	setp.ge.s32 	%p20, %r11, %r12;
	@%p20 bra 	$L__BB5_36;
	ld.global.u32 	%r468, [%rd21+32];
$L__BB5_36:
	bar.sync 	0;
	setp.gt.s64 	%p21, %rd140, -1;
	selp.b64 	%rd78, -9223372036854775808, -1, %p21;
	xor.b64  	%rd157, %rd78, %rd140;
	setp.gt.s64 	%p22, %rd141, -1;
	selp.b64 	%rd79, -9223372036854775808, -1, %p22;
	xor.b64  	%rd156, %rd79, %rd141;
	setp.gt.s64 	%p23, %rd142, -1;
	selp.b64 	%rd80, -9223372036854775808, -1, %p23;
	xor.b64  	%rd155, %rd80, %rd142;
	setp.gt.s64 	%p24, %rd143, -1;
	selp.b64 	%rd81, -9223372036854775808, -1, %p24;
	xor.b64  	%rd154, %rd81, %rd143;
	setp.gt.s64 	%p25, %rd144, -1;
	selp.b64 	%rd82, -9223372036854775808, -1, %p25;
	xor.b64  	%rd153, %rd82, %rd144;
	setp.gt.s64 	%p26, %rd145, -1;
	selp.b64 	%rd83, -9223372036854775808, -1, %p26;
	xor.b64  	%rd152, %rd83, %rd145;
	setp.gt.s64 	%p27, %rd146, -1;
	selp.b64 	%rd84, -9223372036854775808, -1, %p27;
	xor.b64  	%rd151, %rd84, %rd146;
	setp.gt.s64 	%p28, %rd147, -1;
	selp.b64 	%rd85, -9223372036854775808, -1, %p28;
	xor.b64  	%rd150, %rd85, %rd147;
	setp.gt.s64 	%p29, %rd148, -1;
	selp.b64 	%rd86, -9223372036854775808, -1, %p29;
	xor.b64  	%rd149, %rd86, %rd148;
	shr.u32 	%r31, %r2, 5;
	shl.b32 	%r144, %r2, 2;
	mov.u32 	%r145, _ZZN3cub18CUB_300001_SM_10006detail10radix_sort31DeviceRadixSortSingleTileKernelINS1_5radix10policy_hubIdiyE10Policy1000ELNS0_9SortOrderE1EdiyNS1_21identity_decomposer_tEEEvPKT1_PSA_PKT2_PSE_T3_iiT4_E12temp_storage;
	add.s32 	%r32, %r145, %r144;
	shl.b32 	%r146, %r2, 7;
	add.s32 	%r33, %r32, %r146;
	shl.b32 	%r147, %r31, 2;
	add.s32 	%r148, %r145, %r147;
	add.s32 	%r34, %r148, 33792;
	mad.lo.s32 	%r35, %r2, -60, %r33;
	mad.lo.s32 	%r36, %r2, -36, %r35;
	add.s32 	%r467, %r129, 6;
	sub.s32 	%r466, %r130, %r129;
$L__BB5_37:
	add.s32 	%r159, %r467, -6;
	min.s32 	%r149, %r466, 6;
	mov.b32 	%r188, 0;
	st.shared.u32 	[%r32], %r188;
	st.shared.u32 	[%r32+1024], %r188;
	st.shared.u32 	[%r32+2048], %r188;
	st.shared.u32 	[%r32+3072], %r188;
	st.shared.u32 	[%r32+4096], %r188;
	st.shared.u32 	[%r32+5120], %r188;
	st.shared.u32 	[%r32+6144], %r188;
	st.shared.u32 	[%r32+7168], %r188;
	st.shared.u32 	[%r32+8192], %r188;
	st.shared.u32 	[%r32+9216], %r188;
	st.shared.u32 	[%r32+10240], %r188;
	st.shared.u32 	[%r32+11264], %r188;
	st.shared.u32 	[%r32+12288], %r188;
	st.shared.u32 	[%r32+13312], %r188;
	st.shared.u32 	[%r32+14336], %r188;
	st.shared.u32 	[%r32+15360], %r188;
	st.shared.u32 	[%r32+16384], %r188;
	st.shared.u32 	[%r32+17408], %r188;
	st.shared.u32 	[%r32+18432], %r188;
	st.shared.u32 	[%r32+19456], %r188;
	st.shared.u32 	[%r32+20480], %r188;
	st.shared.u32 	[%r32+21504], %r188;
	st.shared.u32 	[%r32+22528], %r188;
	st.shared.u32 	[%r32+23552], %r188;
	st.shared.u32 	[%r32+24576], %r188;
	st.shared.u32 	[%r32+25600], %r188;
	st.shared.u32 	[%r32+26624], %r188;
	st.shared.u32 	[%r32+27648], %r188;
	st.shared.u32 	[%r32+28672], %r188;
	st.shared.u32 	[%r32+29696], %r188;
	st.shared.u32 	[%r32+30720], %r188;
	st.shared.u32 	[%r32+31744], %r188;
	st.shared.u32 	[%r32+32768], %r188;
	mov.b64 	%rd88, 1;
	// begin inline asm
	shl.b64 %rd87, %rd88, %r149;
	// end inline asm
	add.s64 	%rd90, %rd87, -1;
	// begin inline asm
	shl.b64 %rd89, %rd90, %r188;
	// end inline asm
	setp.eq.s64 	%p30, %rd157, 9223372036854775807;
	selp.b64 	%rd92, -9223372036854775808, %rd157, %p30;
	// begin inline asm
	shr.b64 %rd91, %rd92, %r159;
	// end inline asm
	cvt.u32.u64 	%r191, %rd91;
	cvt.u32.u64 	%r192, %rd89;
	and.b32  	%r193, %r192, %r191;
	shl.b32 	%r194, %r193, 10;
	not.b32 	%r195, %r194;
	and.b32  	%r196, %r195, 31744;
	add.s32 	%r197, %r32, %r196;
	shr.u32 	%r198, %r193, 4;
	and.b32  	%r199, %r198, 268435454;
	sub.s32 	%r51, %r197, %r199;
	ld.shared.u16 	%rs1, [%r51+2];
	add.s16 	%rs10, %rs1, 1;
	st.shared.u16 	[%r51+2], %rs10;
	setp.eq.s64 	%p31, %rd156, 9223372036854775807;
	selp.b64 	%rd94, -9223372036854775808, %rd156, %p31;
	// begin inline asm
	shr.b64 %rd93, %rd94, %r159;
	// end inline asm
	cvt.u32.u64 	%r200, %rd93;
	and.b32  	%r201, %r192, %r200;
	shl.b32 	%r202, %r201, 10;
	not.b32 	%r203, %r202;
	and.b32  	%r204, %r203, 31744;
	add.s32 	%r205, %r32, %r204;
	shr.u32 	%r206, %r201, 4;
	and.b32  	%r207, %r206, 268435454;
	sub.s32 	%r52, %r205, %r207;
	ld.shared.u16 	%rs2, [%r52+2];
	add.s16 	%rs11, %rs2, 1;
	st.shared.u16 	[%r52+2], %rs11;
	setp.eq.s64 	%p32, %rd155, 9223372036854775807;
	selp.b64 	%rd96, -9223372036854775808, %rd155, %p32;
	// begin inline asm
	shr.b64 %rd95, %rd96, %r159;
	// end inline asm
	cvt.u32.u64 	%r208, %rd95;
	and.b32  	%r209, %r192, %r208;
	shl.b32 	%r210, %r209, 10;
	not.b32 	%r211, %r210;
	and.b32  	%r212, %r211, 31744;
	add.s32 	%r213, %r32, %r212;
	shr.u32 	%r214, %r209, 4;
	and.b32  	%r215, %r214, 268435454;
	sub.s32 	%r53, %r213, %r215;
	ld.shared.u16 	%rs3, [%r53+2];
	add.s16 	%rs12, %rs3, 1;
	st.shared.u16 	[%r53+2], %rs12;
	setp.eq.s64 	%p33, %rd154, 9223372036854775807;
	selp.b64 	%rd98, -9223372036854775808, %rd154, %p33;
	// begin inline asm
	shr.b64 %rd97, %rd98, %r159;
	// end inline asm
	cvt.u32.u64 	%r216, %rd97;
	and.b32  	%r217, %r192, %r216;
	shl.b32 	%r218, %r217, 10;
	not.b32 	%r219, %r218;
	and.b32  	%r220, %r219, 31744;
	add.s32 	%r221, %r32, %r220;
	shr.u32 	%r222, %r217, 4;
	and.b32  	%r223, %r222, 268435454;
	sub.s32 	%r54, %r221, %r223;
	ld.shared.u16 	%rs4, [%r54+2];
	add.s16 	%rs13, %rs4, 1;
	st.shared.u16 	[%r54+2], %rs13;
	setp.eq.s64 	%p34, %rd153, 9223372036854775807;
	selp.b64 	%rd100, -9223372036854775808, %rd153, %p34;
	// begin inline asm
	shr.b64 %rd99, %rd100, %r159;
	// end inline asm
	cvt.u32.u64 	%r224, %rd99;
	and.b32  	%r225, %r192, %r224;
	shl.b32 	%r226, %r225, 10;
	not.b32 	%r227, %r226;
	and.b32  	%r228, %r227, 31744;
	add.s32 	%r229, %r32, %r228;
	shr.u32 	%r230, %r225, 4;
	and.b32  	%r231, %r230, 268435454;
	sub.s32 	%r55, %r229, %r231;
	ld.shared.u16 	%rs5, [%r55+2];
	add.s16 	%rs14, %rs5, 1;
	st.shared.u16 	[%r55+2], %rs14;
	setp.eq.s64 	%p35, %rd152, 9223372036854775807;
	selp.b64 	%rd102, -9223372036854775808, %rd152, %p35;
	// begin inline asm
	shr.b64 %rd101, %rd102, %r159;
	// end inline asm
	cvt.u32.u64 	%r232, %rd101;
	and.b32  	%r233, %r192, %r232;
	shl.b32 	%r234, %r233, 10;
	not.b32 	%r235, %r234;
	and.b32  	%r236, %r235, 31744;
	add.s32 	%r237, %r32, %r236;
	shr.u32 	%r238, %r233, 4;
	and.b32  	%r239, %r238, 268435454;
	sub.s32 	%r56, %r237, %r239;
	ld.shared.u16 	%rs6, [%r56+2];
	add.s16 	%rs15, %rs6, 1;
	st.shared.u16 	[%r56+2], %rs15;
	setp.eq.s64 	%p36, %rd151, 9223372036854775807;
	selp.b64 	%rd104, -9223372036854775808, %rd151, %p36;
	// begin inline asm
	shr.b64 %rd103, %rd104, %r159;
	// end inline asm
	cvt.u32.u64 	%r240, %rd103;
	and.b32  	%r241, %r192, %r240;
	shl.b32 	%r242, %r241, 10;
	not.b32 	%r243, %r242;
	and.b32  	%r244, %r243, 31744;
	add.s32 	%r245, %r32, %r244;
	shr.u32 	%r246, %r241, 4;
	and.b32  	%r247, %r246, 268435454;
	sub.s32 	%r57, %r245, %r247;
	ld.shared.u16 	%rs7, [%r57+2];
	add.s16 	%rs16, %rs7, 1;
	st.shared.u16 	[%r57+2], %rs16;
	setp.eq.s64 	%p37, %rd150, 9223372036854775807;
	selp.b64 	%rd106, -9223372036854775808, %rd150, %p37;
	// begin inline asm
	shr.b64 %rd105, %rd106, %r159;
	// end inline asm
	cvt.u32.u64 	%r248, %rd105;
	and.b32  	%r249, %r192, %r248;
	shl.b32 	%r250, %r249, 10;
	not.b32 	%r251, %r250;
	and.b32  	%r252, %r251, 31744;
	add.s32 	%r253, %r32, %r252;
	shr.u32 	%r254, %r249, 4;
	and.b32  	%r255, %r254, 268435454;
	sub.s32 	%r58, %r253, %r255;
	ld.shared.u16 	%rs8, [%r58+2];
	add.s16 	%rs17, %rs8, 1;
	st.shared.u16 	[%r58+2], %rs17;
	setp.eq.s64 	%p38, %rd149, 9223372036854775807;
	selp.b64 	%rd108, -9223372036854775808, %rd149, %p38;
	// begin inline asm
	shr.b64 %rd107, %rd108, %r159;
	// end inline asm
	cvt.u32.u64 	%r256, %rd107;
	and.b32  	%r257, %r192, %r256;
	shl.b32 	%r258, %r257, 10;
	not.b32 	%r259, %r258;
	and.b32  	%r260, %r259, 31744;
	add.s32 	%r261, %r32, %r260;
	shr.u32 	%r262, %r257, 4;
	and.b32  	%r263, %r262, 268435454;
	sub.s32 	%r59, %r261, %r263;
	ld.shared.u16 	%rs9, [%r59+2];
	add.s16 	%rs18, %rs9, 1;
	st.shared.u16 	[%r59+2], %rs18;
	bar.sync 	0;
	ld.shared.u32 	%r60, [%r33];
	ld.shared.u32 	%r264, [%r33+4];
	ld.shared.u32 	%r265, [%r33+8];
	ld.shared.u32 	%r266, [%r33+12];
	ld.shared.u32 	%r267, [%r33+16];
	ld.shared.u32 	%r268, [%r33+20];
	ld.shared.u32 	%r269, [%r33+24];
	ld.shared.u32 	%r270, [%r33+28];
	ld.shared.u32 	%r271, [%r33+32];
	ld.shared.u32 	%r272, [%r33+36];
	ld.shared.u32 	%r273, [%r33+40];
	ld.shared.u32 	%r274, [%r33+44];
	ld.shared.u32 	%r275, [%r33+48];
	ld.shared.u32 	%r276, [%r33+52];
	ld.shared.u32 	%r277, [%r33+56];
	ld.shared.u32 	%r278, [%r33+60];
	ld.shared.u32 	%r279, [%r33+64];
	ld.shared.u32 	%r280, [%r33+68];
	ld.shared.u32 	%r281, [%r33+72];
	ld.shared.u32 	%r282, [%r33+76];
	ld.shared.u32 	%r283, [%r33+80];
	ld.shared.u32 	%r284, [%r33+84];
	ld.shared.u32 	%r285, [%r33+88];
	ld.shared.u32 	%r286, [%r33+92];
	ld.shared.u32 	%r287, [%r33+96];
	ld.shared.u32 	%r288, [%r33+100];
	ld.shared.u32 	%r289, [%r33+104];
	ld.shared.u32 	%r290, [%r33+108];
	ld.shared.u32 	%r291, [%r33+112];
	ld.shared.u32 	%r292, [%r33+116];
	ld.shared.u32 	%r293, [%r33+120];
	ld.shared.u32 	%r294, [%r33+124];
	ld.shared.u32 	%r295, [%r33+128];
	add.s32 	%r61, %r264, %r60;
	add.s32 	%r62, %r265, %r61;
	add.s32 	%r63, %r266, %r62;
	add.s32 	%r64, %r267, %r63;
	add.s32 	%r65, %r268, %r64;
	add.s32 	%r66, %r269, %r65;
	add.s32 	%r67, %r270, %r66;
	add.s32 	%r68, %r271, %r67;
	add.s32 	%r69, %r272, %r68;
	add.s32 	%r70, %r273, %r69;
	add.s32 	%r71, %r274, %r70;
	add.s32 	%r72, %r275, %r71;
	add.s32 	%r73, %r276, %r72;
	add.s32 	%r74, %r277, %r73;
	add.s32 	%r75, %r278, %r74;
	add.s32 	%r76, %r279, %r75;
	add.s32 	%r77, %r280, %r76;
	add.s32 	%r78, %r281, %r77;
	add.s32 	%r79, %r282, %r78;
	add.s32 	%r80, %r283, %r79;
	add.s32 	%r81, %r284, %r80;
	add.s32 	%r82, %r285, %r81;
	add.s32 	%r83, %r286, %r82;
	add.s32 	%r84, %r287, %r83;
	add.s32 	%r85, %r288, %r84;
	add.s32 	%r86, %r289, %r85;
	add.s32 	%r87, %r290, %r86;
	add.s32 	%r88, %r291, %r87;
	add.s32 	%r89, %r292, %r88;
	add.s32 	%r90, %r293, %r89;
	add.s32 	%r91, %r294, %r90;
	add.s32 	%r165, %r295, %r91;
	// begin inline asm
	mov.u32 %r160, %laneid;
	// end inline asm
	mov.b32 	%r163, 1;
	mov.b32 	%r190, -1;
	// begin inline asm
	{  .reg .u32 r0;  .reg .pred p;  shfl.sync.up.b32 r0|p, %r165, %r163, %r188, %r190;  @p add.u32 r0, r0, %r165;  mov.u32 %r161, r0;}
	// end inline asm
	mov.b32 	%r169, 2;
	// begin inline asm
	{  .reg .u32 r0;  .reg .pred p;  shfl.sync.up.b32 r0|p, %r161, %r169, %r188, %r190;  @p add.u32 r0, r0, %r161;  mov.u32 %r167, r0;}
	// end inline asm
	mov.b32 	%r175, 4;
	// begin inline asm
	{  .reg .u32 r0;  .reg .pred p;  shfl.sync.up.b32 r0|p, %r167, %r175, %r188, %r190;  @p add.u32 r0, r0, %r167;  mov.u32 %r173, r0;}
	// end inline asm
	mov.b32 	%r181, 8;
	// begin inline asm
	{  .reg .u32 r0;  .reg .pred p;  shfl.sync.up.b32 r0|p, %r173, %r181, %r188, %r190;  @p add.u32 r0, r0, %r173;  mov.u32 %r179, r0;}
	// end inline asm
	mov.b32 	%r187, 16;
	// begin inline asm
	{  .reg .u32 r0;  .reg .pred p;  shfl.sync.up.b32 r0|p, %r179, %r187, %r188, %r190;  @p add.u32 r0, r0, %r179;  mov.u32 %r185, r0;}
	// end inline asm
	setp.ne.s32 	%p39, %r160, 31;
	@%p39 bra 	$L__BB5_39;
	st.shared.u32 	[%r34], %r185;
$L__BB5_39:
	sub.s32 	%r296, %r185, %r165;
	setp.gt.u32 	%p40, %r2, 31;
	setp.eq.s32 	%p41, %r31, 7;
	setp.eq.s32 	%p42, %r31, 6;
	setp.eq.s32 	%p43, %r31, 5;
	setp.eq.s32 	%p44, %r31, 4;
	setp.eq.s32 	%p45, %r31, 3;
	setp.eq.s32 	%p46, %r31, 2;
	setp.eq.s32 	%p47, %r31, 1;
	bar.sync 	0;
	ld.shared.v4.u32 	{%r297, %r298, %r299, %r300}, [_ZZN3cub18CUB_300001_SM_10006detail10radix_sort31DeviceRadixSortSingleTileKernelINS1_5radix10policy_hubIdiyE10Policy1000ELNS0_9SortOrderE1EdiyNS1_21identity_decomposer_tEEEvPKT1_PSA_PKT2_PSE_T3_iiT4_E12temp_storage+33792];
	selp.b32 	%r301, %r297, %r477, %p47;
	add.s32 	%r302, %r298, %r297;
	selp.b32 	%r303, %r302, %r301, %p46;
	add.s32 	%r304, %r302, %r299;
	selp.b32 	%r305, %r304, %r303, %p45;
	add.s32 	%r306, %r304, %r300;
	selp.b32 	%r307, %r306, %r305, %p44;
	ld.shared.v4.u32 	{%r308, %r309, %r310, %r311}, [_ZZN3cub18CUB_300001_SM_10006detail10radix_sort31DeviceRadixSortSingleTileKernelINS1_5radix10policy_hubIdiyE10Policy1000ELNS0_9SortOrderE1EdiyNS1_21identity_decomposer_tEEEvPKT1_PSA_PKT2_PSE_T3_iiT4_E12temp_storage+33808];
	add.s32 	%r312, %r306, %r308;
	selp.b32 	%r313, %r312, %r307, %p43;
	add.s32 	%r314, %r312, %r309;
	selp.b32 	%r315, %r314, %r313, %p42;
	add.s32 	%r316, %r314, %r310;
	selp.b32 	%r477, %r316, %r315, %p41;
	add.s32 	%r96, %r316, %r311;
	setp.ne.s32 	%p48, %r160, 0;
	selp.b32 	%r317, %r296, 0, %p48;
	add.s32 	%r318, %r477, %r317;
	or.pred  	%p49, %p40, %p48;
	selp.b32 	%r478, %r318, %r296, %p40;
	@%p49 bra 	$L__BB5_41;
	shl.b32 	%r478, %r96, 16;
	st.shared.u32 	[_ZZN3cub18CUB_300001_SM_10006detail10radix_sort31DeviceRadixSortSingleTileKernelINS1_5radix10policy_hubIdiyE10Policy1000ELNS0_9SortOrderE1EdiyNS1_21identity_decomposer_tEEEvPKT1_PSA_PKT2_PSE_T3_iiT4_E12temp_storage+33832], %r478;
$L__BB5_41:
	setp.eq.s32 	%p50, %r2, 0;
	bar.sync 	0;
	ld.shared.u32 	%r319, [_ZZN3cub18CUB_300001_SM_10006detail10radix_sort31DeviceRadixSortSingleTileKernelINS1_5radix10policy_hubIdiyE10Policy1000ELNS0_9SortOrderE1EdiyNS1_21identity_decomposer_tEEEvPKT1_PSA_PKT2_PSE_T3_iiT4_E12temp_storage+33832];
	selp.b32 	%r320, 0, %r319, %p50;
	add.s32 	%r321, %r478, %r320;
	add.s32 	%r322, %r60, %r321;
	add.s32 	%r323, %r61, %r321;
	add.s32 	%r324, %r62, %r321;
	add.s32 	%r325, %r63, %r321;
	add.s32 	%r326, %r64, %r321;
	add.s32 	%r327, %r65, %r321;
	add.s32 	%r328, %r66, %r321;
	add.s32 	%r329, %r67, %r321;
	add.s32 	%r330, %r68, %r321;
	add.s32 	%r331, %r69, %r321;
	add.s32 	%r332, %r70, %r321;
	add.s32 	%r333, %r71, %r321;
	add.s32 	%r334, %r72, %r321;
	add.s32 	%r335, %r73, %r321;
	add.s32 	%r336, %r74, %r321;
	add.s32 	%r337, %r75, %r321;
	add.s32 	%r338, %r76, %r321;
	add.s32 	%r339, %r77, %r321;
	add.s32 	%r340, %r78, %r321;
	add.s32 	%r341, %r79, %r321;
	add.s32 	%r342, %r80, %r321;
	add.s32 	%r343, %r81, %r321;
	add.s32 	%r344, %r82, %r321;
	add.s32 	%r345, %r83, %r321;
	add.s32 	%r346, %r84, %r321;
	add.s32 	%r347, %r85, %r321;
	add.s32 	%r348, %r86, %r321;
	add.s32 	%r349, %r87, %r321;
	add.s32 	%r350, %r88, %r321;
	add.s32 	%r351, %r89, %r321;
	add.s32 	%r352, %r90, %r321;
	add.s32 	%r353, %r91, %r321;
	st.shared.u32 	[%r33], %r321;
	st.shared.u32 	[%r33+4], %r322;
	st.shared.u32 	[%r33+8], %r323;
	st.shared.u32 	[%r33+12], %r324;
	st.shared.u32 	[%r33+16], %r325;
	st.shared.u32 	[%r33+20], %r326;
	st.shared.u32 	[%r33+24], %r327;
	st.shared.u32 	[%r33+28], %r328;
	st.shared.u32 	[%r33+32], %r329;
	st.shared.u32 	[%r33+36], %r330;
	st.shared.u32 	[%r33+40], %r331;
	st.shared.u32 	[%r33+44], %r332;
	st.shared.u32 	[%r33+48], %r333;
	st.shared.u32 	[%r33+52], %r334;
	st.shared.u32 	[%r33+56], %r335;
	st.shared.u32 	[%r33+60], %r336;
	st.shared.u32 	[%r33+64], %r337;
	st.shared.u32 	[%r33+68], %r338;
	st.shared.u32 	[%r33+72], %r339;
	st.shared.u32 	[%r33+76], %r340;
	st.shared.u32 	[%r33+80], %r341;
	st.shared.u32 	[%r33+84], %r342;
	st.shared.u32 	[%r33+88], %r343;
	st.shared.u32 	[%r33+92], %r344;
	st.shared.u32 	[%r33+96], %r345;
	st.shared.u32 	[%r33+100], %r346;
	st.shared.u32 	[%r33+104], %r347;
	st.shared.u32 	[%r33+108], %r348;
	st.shared.u32 	[%r33+112], %r349;
	st.shared.u32 	[%r33+116], %r350;
	st.shared.u32 	[%r33+120], %r351;
	st.shared.u32 	[%r33+124], %r352;
	st.shared.u32 	[%r33+128], %r353;
	bar.sync 	0;
	cvt.u32.u16 	%r354, %rs1;
	ld.shared.u16 	%r355, [%r51+2];
	add.s32 	%r100, %r355, %r354;
	cvt.u32.u16 	%r356, %rs2;
	ld.shared.u16 	%r357, [%r52+2];
	add.s32 	%r101, %r357, %r356;
	cvt.u32.u16 	%r358, %rs3;
	ld.shared.u16 	%r359, [%r53+2];
	add.s32 	%r102, %r359, %r358;
	cvt.u32.u16 	%r360, %rs4;
	ld.shared.u16 	%r361, [%r54+2];
	add.s32 	%r103, %r361, %r360;
	cvt.u32.u16 	%r362, %rs5;
	ld.shared.u16 	%r363, [%r55+2];
	add.s32 	%r104, %r363, %r362;
	cvt.u32.u16 	%r364, %rs6;
	ld.shared.u16 	%r365, [%r56+2];
	add.s32 	%r105, %r365, %r364;
	cvt.u32.u16 	%r366, %rs7;
	ld.shared.u16 	%r367, [%r57+2];
	add.s32 	%r106, %r367, %r366;
	cvt.u32.u16 	%r368, %rs8;
	ld.shared.u16 	%r369, [%r58+2];
	add.s32 	%r107, %r369, %r368;
	cvt.u32.u16 	%r370, %rs9;
	ld.shared.u16 	%r371, [%r59+2];
	add.s32 	%r108, %r371, %r370;
	bar.sync 	0;
	setp.lt.s32 	%p51, %r467, %r130;
	@%p51 bra 	$L__BB5_61;
	cvt.u64.u32 	%rd109, %r2;
	shl.b32 	%r372, %r100, 3;
	mov.u32 	%r373, _ZZN3cub18CUB_300001_SM_10006detail10radix_sort31DeviceRadixSortSingleTileKernelINS1_5radix10policy_hubIdiyE10Policy1000ELNS0_9SortOrderE1EdiyNS1_21identity_decomposer_tEEEvPKT1_PSA_PKT2_PSE_T3_iiT4_E12temp_storage;
	add.s32 	%r374, %r373, %r372;
	st.shared.u64 	[%r374], %rd157;
	shl.b32 	%r375, %r101, 3;
	add.s32 	%r376, %r373, %r375;
	st.shared.u64 	[%r376], %rd156;
	shl.b32 	%r377, %r102, 3;
	add.s32 	%r378, %r373, %r377;
	st.shared.u64 	[%r378], %rd155;
	shl.b32 	%r379, %r103, 3;
	add.s32 	%r380, %r373, %r379;
	st.shared.u64 	[%r380], %rd154;
	shl.b32 	%r381, %r104, 3;
	add.s32 	%r382, %r373, %r381;
	st.shared.u64 	[%r382], %rd153;
	shl.b32 	%r383, %r105, 3;
	add.s32 	%r384, %r373, %r383;
	st.shared.u64 	[%r384], %rd152;
	shl.b32 	%r385, %r106, 3;
	add.s32 	%r386, %r373, %r385;
	st.shared.u64 	[%r386], %rd151;
	shl.b32 	%r387, %r107, 3;
	add.s32 	%r388, %r373, %r387;
	st.shared.u64 	[%r388], %rd150;
	shl.b32 	%r389, %r108, 3;
	add.s32 	%r390, %r373, %r389;
	st.shared.u64 	[%r390], %rd149;
	bar.sync 	0;
	mad.lo.s32 	%r391, %r2, -28, %r36;
	ld.shared.u64 	%rd40, [%r391];
	ld.shared.u64 	%rd41, [%r391+2048];
	ld.shared.u64 	%rd42, [%r391+4096];
	ld.shared.u64 	%rd43, [%r391+6144];
	ld.shared.u64 	%rd44, [%r391+8192];
	ld.shared.u64 	%rd45, [%r391+10240];
	ld.shared.u64 	%rd46, [%r391+12288];
	ld.shared.u64 	%rd47, [%r391+14336];
	ld.shared.u64 	%rd48, [%r391+16384];
	bar.sync 	0;
	shl.b32 	%r392, %r100, 2;
	sub.s32 	%r393, %r374, %r392;
	st.shared.u32 	[%r393], %r476;
	shl.b32 	%r394, %r101, 2;
	sub.s32 	%r395, %r376, %r394;
	st.shared.u32 	[%r395], %r475;
	shl.b32 	%r396, %r102, 2;
	sub.s32 	%r397, %r378, %r396;
	st.shared.u32 	[%r397], %r474;
	shl.b32 	%r398, %r103, 2;
	sub.s32 	%r399, %r380, %r398;
	st.shared.u32 	[%r399], %r473;
	shl.b32 	%r400, %r104, 2;
	sub.s32 	%r401, %r382, %r400;
	st.shared.u32 	[%r401], %r472;
	shl.b32 	%r402, %r105, 2;
	sub.s32 	%r403, %r384, %r402;
	st.shared.u32 	[%r403], %r471;
	shl.b32 	%r404, %r106, 2;
	sub.s32 	%r405, %r386, %r404;
	st.shared.u32 	[%r405], %r470;
	shl.b32 	%r406, %r107, 2;
	sub.s32 	%r407, %r388, %r406;
	st.shared.u32 	[%r407], %r469;
	shl.b32 	%r408, %r108, 2;
	sub.s32 	%r409, %r390, %r408;
	st.shared.u32 	[%r409], %r468;
	bar.sync 	0;
	shl.b32 	%r410, %r2, 2;
	sub.s32 	%r109, %r391, %r410;
	ld.shared.u32 	%r110, [%r109+1024];
	ld.shared.u32 	%r111, [%r109+2048];
	ld.shared.u32 	%r112, [%r109+3072];
	ld.shared.u32 	%r113, [%r109+4096];
	ld.shared.u32 	%r114, [%r109+5120];
	ld.shared.u32 	%r115, [%r109+6144];
	ld.shared.u32 	%r116, [%r109+7168];
	ld.shared.u32 	%r117, [%r109+8192];
	setp.gt.u64 	%p52, %rd20, %rd109;
	cvta.to.global.u64 	%rd110, %rd60;
	mul.wide.u32 	%rd111, %r2, 8;
	add.s64 	%rd49, %rd110, %rd111;
	cvta.to.global.u64 	%rd112, %rd62;
	mul.wide.u32 	%rd113, %r2, 4;
	add.s64 	%rd50, %rd112, %rd113;
	@%p52 bra 	$L__BB5_43;
	bra.uni 	$L__BB5_44;
$L__BB5_43:
	ld.shared.u32 	%r411, [%r109];
	setp.gt.s64 	%p53, %rd40, -1;
	selp.b64 	%rd114, -1, -9223372036854775808, %p53;
	xor.b64  	%rd115, %rd114, %rd40;
	st.global.u64 	[%rd49], %rd115;
	st.global.u32 	[%rd50], %r411;
$L__BB5_44:
	add.s32 	%r412, %r2, 256;
	cvt.u64.u32 	%rd116, %r412;
	setp.le.u64 	%p54, %rd20, %rd116;
	@%p54 bra 	$L__BB5_46;
	setp.gt.s64 	%p55, %rd41, -1;
	selp.b64 	%rd117, -1, -9223372036854775808, %p55;
	xor.b64  	%rd118, %rd117, %rd41;
	st.global.u64 	[%rd49+2048], %rd118;
	st.global.u32 	[%rd50+1024], %r110;
$L__BB5_46:
	add.s32 	%r413, %r2, 512;
	cvt.u64.u32 	%rd119, %r413;
	setp.le.u64 	%p56, %rd20, %rd119;
	@%p56 bra 	$L__BB5_48;
	setp.gt.s64 	%p57, %rd42, -1;
	selp.b64 	%rd120, -1, -9223372036854775808, %p57;
	xor.b64  	%rd121, %rd120, %rd42;
	st.global.u64 	[%rd49+4096], %rd121;
	st.global.u32 	[%rd50+2048], %r111;
$L__BB5_48:
	add.s32 	%r414, %r2, 768;
	cvt.u64.u32 	%rd122, %r414;
	setp.le.u64 	%p58, %rd20, %rd122;
	@%p58 bra 	$L__BB5_50;
	setp.gt.s64 	%p59, %rd43, -1;
	selp.b64 	%rd123, -1, -9223372036854775808, %p59;
	xor.b64  	%rd124, %rd123, %rd43;
	st.global.u64 	[%rd49+6144], %rd124;
	st.global.u32 	[%rd50+3072], %r112;
$L__BB5_50:
	or.b32  	%r415, %r2, 1024;
	cvt.u64.u32 	%rd125, %r415;
	setp.le.u64 	%p60, %rd20, %rd125;
	@%p60 bra 	$L__BB5_52;
	setp.gt.s64 	%p61, %rd44, -1;
	selp.b64 	%rd126, -1, -9223372036854775808, %p61;
	xor.b64  	%rd127, %rd126, %rd44;
	st.global.u64 	[%rd49+8192], %rd127;
	st.global.u32 	[%rd50+4096], %r113;
$L__BB5_52:
	add.s32 	%r416, %r2, 1280;
	cvt.u64.u32 	%rd128, %r416;
	setp.le.u64 	%p62, %rd20, %rd128;
	@%p62 bra 	$L__BB5_54;
	setp.gt.s64 	%p63, %rd45, -1;
	selp.b64 	%rd129, -1, -9223372036854775808, %p63;
	xor.b64  	%rd130, %rd129, %rd45;
	st.global.u64 	[%rd49+10240], %rd130;
	st.global.u32 	[%rd50+5120], %r114;
$L__BB5_54:
	add.s32 	%r417, %r2, 1536;
	cvt.u64.u32 	%rd131, %r417;
	setp.le.u64 	%p64, %rd20, %rd131;
	@%p64 bra 	$L__BB5_56;
	setp.gt.s64 	%p65, %rd46, -1;
	selp.b64 	%rd132, -1, -9223372036854775808, %p65;
	xor.b64  	%rd133, %rd132, %rd46;
	st.global.u64 	[%rd49+12288], %rd133;
	st.global.u32 	[%rd50+6144], %r115;
$L__BB5_56:
	add.s32 	%r418, %r2, 1792;
	cvt.u64.u32 	%rd134, %r418;
	setp.le.u64 	%p66, %rd20, %rd134;
	@%p66 bra 	$L__BB5_58;
	setp.gt.s64 	%p67, %rd47, -1;
	selp.b64 	%rd135, -1, -9223372036854775808, %p67;
	xor.b64  	%rd136, %rd135, %rd47;
	st.global.u64 	[%rd49+14336], %rd136;
	st.global.u32 	[%rd50+7168], %r116;
$L__BB5_58:
	or.b32  	%r419, %r2, 2048;
	cvt.u64.u32 	%rd137, %r419;
	setp.le.u64 	%p68, %rd20, %rd137;
	@%p68 bra 	$L__BB5_60;
	setp.gt.s64 	%p69, %rd48, -1;
	selp.b64 	%rd138, -1, -9223372036854775808, %p69;
	xor.b64  	%rd139, %rd138, %rd48;
	st.global.u64 	[%rd49+16384], %rd139;
	st.global.u32 	[%rd50+8192], %r117;
$L__BB5_60:
	ret;
$L__BB5_61:
	shl.b32 	%r420, %r100, 3;
	mov.u32 	%r421, _ZZN3cub18CUB_300001_SM_10006detail10radix_sort31DeviceRadixSortSingleTileKernelINS1_5radix10policy_hubIdiyE10Policy1000ELNS0_9SortOrderE1EdiyNS1_21identity_decomposer_tEEEvPKT1_PSA_PKT2_PSE_T3_iiT4_E12temp_storage;
	add.s32 	%r422, %r421, %r420;
	st.shared.u64 	[%r422], %rd157;
	shl.b32 	%r423, %r101, 3;
	add.s32 	%r424, %r421, %r423;
	st.shared.u64 	[%r424], %rd156;
	shl.b32 	%r425, %r102, 3;
	add.s32 	%r426, %r421, %r425;
	st.shared.u64 	[%r426], %rd155;
	shl.b32 	%r427, %r103, 3;
	add.s32 	%r428, %r421, %r427;
	st.shared.u64 	[%r428], %rd154;
	shl.b32 	%r429, %r104, 3;
	add.s32 	%r430, %r421, %r429;
	st.shared.u64 	[%r430], %rd153;
	shl.b32 	%r431, %r105, 3;
	add.s32 	%r432, %r421, %r431;
	st.shared.u64 	[%r432], %rd152;
	shl.b32 	%r433, %r106, 3;
	add.s32 	%r434, %r421, %r433;
	st.shared.u64 	[%r434], %rd151;
	shl.b32 	%r435, %r107, 3;
	add.s32 	%r436, %r421, %r435;
	st.shared.u64 	[%r436], %rd150;
	shl.b32 	%r437, %r108, 3;
	add.s32 	%r438, %r421, %r437;
	st.shared.u64 	[%r438], %rd149;
	bar.sync 	0;
	ld.shared.u64 	%rd157, [%r35];
	ld.shared.u64 	%rd156, [%r35+8];
	ld.shared.u64 	%rd155, [%r35+16];
	ld.shared.u64 	%rd154, [%r35+24];
	ld.shared.u64 	%rd153, [%r35+32];
	ld.shared.u64 	%rd152, [%r35+40];
	ld.shared.u64 	%rd151, [%r35+48];
	ld.shared.u64 	%rd150, [%r35+56];
	ld.shared.u64 	%rd149, [%r35+64];
	bar.sync 	0;
	shl.b32 	%r439, %r100, 2;
	sub.s32 	%r440, %r422, %r439;
	st.shared.u32 	[%r440], %r476;
	shl.b32 	%r441, %r101, 2;
	sub.s32 	%r442, %r424, %r441;
	st.shared.u32 	[%r442], %r475;
	shl.b32 	%r443, %r102, 2;
	sub.s32 	%r444, %r426, %r443;
	st.shared.u32 	[%r444], %r474;
	shl.b32 	%r445, %r103, 2;
	sub.s32 	%r446, %r428, %r445;
	st.shared.u32 	[%r446], %r473;
	shl.b32 	%r447, %r104, 2;
	sub.s32 	%r448, %r430, %r447;
	st.shared.u32 	[%r448], %r472;
	shl.b32 	%r449, %r105, 2;
	sub.s32 	%r450, %r432, %r449;
	st.shared.u32 	[%r450], %r471;
	shl.b32 	%r451, %r106, 2;
	sub.s32 	%r452, %r434, %r451;
	st.shared.u32 	[%r452], %r470;
	shl.b32 	%r453, %r107, 2;
	sub.s32 	%r454, %r436, %r453;
	st.shared.u32 	[%r454], %r469;
	shl.b32 	%r455, %r108, 2;
	sub.s32 	%r456, %r438, %r455;
	st.shared.u32 	[%r456], %r468;
	bar.sync 	0;
	ld.shared.u32 	%r476, [%r36];
	ld.shared.u32 	%r475, [%r36+4];
	ld.shared.u32 	%r474, [%r36+8];
	ld.shared.u32 	%r473, [%r36+12];
	ld.shared.u32 	%r472, [%r36+16];
	ld.shared.u32 	%r471, [%r36+20];
	ld.shared.u32 	%r470, [%r36+24];
	ld.shared.u32 	%r469, [%r36+28];
	ld.shared.u32 	%r468, [%r36+32];
	bar.sync 	0;
	add.s32 	%r467, %r467, 6;
	add.s32 	%r466, %r466, -6;
	bra.uni 	$L__BB5_37;

}
	// .globl	_ZN3cub18CUB_300001_SM_10006detail10radix_sort30DeviceRadixSortHistogramKernelINS1_5radix10policy_hubIdiyE10Policy1000ELNS0_9SortOrderE1EdyNS1_21identity_decomposer_tEEEvPT2_PKT1_SA_iiT3_
.visible .entry _ZN3cub18CUB_300001_SM_10006detail10radix_sort30DeviceRadixSortHistogramKernelINS1_5radix10policy_hubIdiyE10Policy1000ELNS0_9SortOrderE1EdyNS1_21identity_decomposer_tEEEvPT2_PKT1_SA_iiT3_(
	.param .u64 .ptr .align 1 _ZN3cub18CUB_300001_SM_10006detail10radix_sort30DeviceRadixSortHistogramKernelINS1_5radix10policy_hubIdiyE10Policy1000ELNS0_9SortOrderE1EdyNS1_21identity_decomposer_tEEEvPT2_PKT1_SA_iiT3__param_0,
	.param .u64 .ptr .align 1 _ZN3cub18CUB_300001_SM_10006detail10radix_sort30DeviceRadixSortHistogramKernelINS1_5radix10policy_hubIdiyE10Policy1000ELNS0_9SortOrderE1EdyNS1_21identity_decomposer_tEEEvPT2_PKT1_SA_iiT3__param_1,
	.param .u64 _ZN3cub18CUB_300001_SM_10006detail10radix_sort30DeviceRadixSortHistogramKernelINS1_5radix10policy_hubIdiyE10Policy1000ELNS0_9SortOrderE1EdyNS1_21identity_decomposer_tEEEvPT2_PKT1_SA_iiT3__param_2,
	.param .u32 _ZN3cub18CUB_300001_SM_10006detail10radix_sort30DeviceRadixSortHistogramKernelINS1_5radix10policy_hubIdiyE10Policy1000ELNS0_9SortOrderE1EdyNS1_21identity_decomposer_tEEEvPT2_PKT1_SA_iiT3__param_3,
	.param .u32 _ZN3cub18CUB_300001_SM_10006detail10radix_sort30DeviceRadixSortHistogramKernelINS1_5radix10policy_hubIdiyE10Policy1000ELNS0_9SortOrderE1EdyNS1_21identity_decomposer_tEEEvPT2_PKT1_SA_iiT3__param_4,
	.param .align 1 .b8 _ZN3cub18CUB_300001_SM_10006detail10radix_sort30DeviceRadixSortHistogramKernelINS1_5radix10policy_hubIdiyE10Policy1000ELNS0_9SortOrderE1EdyNS1_21identity_decomposer_tEEEvPT2_PKT1_SA_iiT3__param_5[1]
)
.maxntid 128
{
	.reg .pred 	%p<123>;
	.reg .b32 	%r<362>;
	.reg .b64 	%rd<311>;
	// demoted variable
	.shared .align 4 .b8 _ZZN3cub18CUB_300001_SM_10006detail10radix_sort30DeviceRadixSortHistogramKernelINS1_5radix10policy_hubIdiyE10Policy1000ELNS0_9SortOrderE1EdyNS1_21identity_decomposer_tEEEvPT2_PKT1_SA_iiT3_E12temp_storage[8192];
	ld.param.u64 	%rd97, [_ZN3cub18CUB_300001_SM_10006detail10radix_sort30DeviceRadixSortHistogramKernelINS1_5radix10policy_hubIdiyE10Policy1000ELNS0_9SortOrderE1EdyNS1_21identity_decomposer_tEEEvPT2_PKT1_SA_iiT3__param_0];
	ld.param.u64 	%rd98, [_ZN3cub18CUB_300001_SM_10006detail10radix_sort30DeviceRadixSortHistogramKernelINS1_5radix10policy_hubIdiyE10Policy1000ELNS0_9SortOrderE1EdyNS1_21identity_decomposer_tEEEvPT2_PKT1_SA_iiT3__param_1];
	ld.param.u64 	%rd96, [_ZN3cub18CUB_300001_SM_10006detail10radix_sort30DeviceRadixSortHistogramKernelINS1_5radix10policy_hubIdiyE10Policy1000ELNS0_9SortOrderE1EdyNS1_21identity_decomposer_tEEEvPT2_PKT1_SA_iiT3__param_2];
	ld.param.u32 	%r93, [_ZN3cub18CUB_300001_SM_10006detail10radix_sort30DeviceRadixSortHistogramKernelINS1_5radix10policy_hubIdiyE10Policy1000ELNS0_9SortOrderE1EdyNS1_21identity_decomposer_tEEEvPT2_PKT1_SA_iiT3__param_3];
	ld.param.u32 	%r94, [_ZN3cub18CUB_300001_SM_10006detail10radix_sort30DeviceRadixSortHistogramKernelINS1_5radix10policy_hubIdiyE10Policy1000ELNS0_9SortOrderE1EdyNS1_21identity_decomposer_tEEEvPT2_PKT1_SA_iiT3__param_4];
	cvta.to.global.u64 	%rd1, %rd98;
	cvta.to.global.u64 	%rd2, %rd97;
	setp.eq.s64 	%p2, %rd96, 0;
	@%p2 bra 	$L__BB6_153;
	sub.s32 	%r95, %r94, %r93;
	add.s32 	%r96, %r95, 7;
	shr.s32 	%r97, %r96, 31;
	shr.u32 	%r98, %r97, 29;
	add.s32 	%r99, %r96, %r98;
	shr.s32 	%r100, %r99, 3;
	mov.u32 	%r101, %tid.x;
	setp.gt.u32 	%p3, %r101, 255;
	setp.lt.s32 	%p4, %r96, 8;
	mov.u32 	%r102, %ctaid.x;
	shl.b32 	%r103, %r102, 11;
	cvt.u64.u32 	%rd3, %r103;
	mov.u32 	%r104, %nctaid.x;
	shl.b32 	%r105, %r104, 11;
	cvt.u64.u32 	%rd4, %r105;
	add.s32 	%r1, %r100, -1;
	and.b32  	%r2, %r100, 15;
	and.b32  	%r3, %r100, 7;
	add.s32 	%r4, %r3, -1;
	and.b32  	%r5, %r100, 3;
	or.pred  	%p1, %p3, %p4;
	shl.b32 	%r106, %r101, 2;
	mov.u32 	%r107, _ZZN3cub18CUB_300001_SM_10006detail10radix_sort30DeviceRadixSortHistogramKernelINS1_5radix10policy_hubIdiyE10Policy1000ELNS0_9SortOrderE1EdyNS1_21identity_decomposer_tEEEvPT2_PKT1_SA_iiT3_E12temp_storage;
	add.s32 	%r6, %r107, %r106;
	and.b32  	%r7, %r100, 268435440;
	cvt.u64.u32 	%rd5, %r101;
	add.s32 	%r8, %r101, 128;
	add.s32 	%r9, %r101, 256;
	add.s32 	%r10, %r101, 512;
	add.s32 	%r11, %r101, 640;
	add.s32 	%r12, %r101, 768;
	add.s32 	%r13, %r101, 1920;
	and.b32  	%r14, %r100, 268435448;
	and.b32  	%r15, %r100, 1;
	neg.s32 	%r16, %r7;
	add.s32 	%r17, %r6, 8192;
	add.s64 	%rd100, %rd96, -1;
	shr.u64 	%rd101, %rd100, 30;
	add.s64 	%rd102, %rd101, 1;
	min.u64 	%rd6, %rd102, %rd96;
	mov.b64 	%rd278, 0;
$L__BB6_2:
	@%p1 bra 	$L__BB6_30;
	setp.lt.u32 	%p5, %r1, 15;
	mov.b32 	%r346, 0;
	@%p5 bra 	$L__BB6_6;
	mov.u32 	%r343, %r17;
	mov.u32 	%r344, %r16;
$L__BB6_5:
	.pragma "nounroll";
	mov.b32 	%r109, 0;
	st.shared.u32 	[%r343+-8192], %r109;
	st.shared.u32 	[%r343+-7168], %r109;
	st.shared.u32 	[%r343+-6144], %r109;
	st.shared.u32 	[%r343+-5120], %r109;
	st.shared.u32 	[%r343+-4096], %r109;
	st.shared.u32 	[%r343+-3072], %r109;
	st.shared.u32 	[%r343+-2048], %r109;
	st.shared.u32 	[%r343+-1024], %r109;
	st.shared.u32 	[%r343], %r109;
	st.shared.u32 	[%r343+1024], %r109;
	st.shared.u32 	[%r343+2048], %r109;
	st.shared.u32 	[%r343+3072], %r109;
	st.shared.u32 	[%r343+4096], %r109;
	st.shared.u32 	[%r343+5120], %r109;
	st.shared.u32 	[%r343+6144], %r109;
	st.shared.u32 	[%r343+7168], %r109;
	add.s32 	%r344, %r344, 16;
	add.s32 	%r343, %r343, 16384;
	setp.ne.s32 	%p6, %r344, 0;
	mov.u32 	%r346, %r7;
	@%p6 bra 	$L__BB6_5;
$L__BB6_6:
	add.s32 	%r23, %r2, -1;
	setp.eq.s32 	%p7, %r2, 0;
	@%p7 bra 	$L__BB6_16;
	setp.lt.u32 	%p8, %r23, 7;
	@%p8 bra 	$L__BB6_9;
	shl.b32 	%r110, %r346, 10;
	add.s32 	%r111, %r6, %r110;
	mov.b32 	%r112, 0;
	st.shared.u32 	[%r111], %r112;
	st.shared.u32 	[%r111+1024], %r112;
	st.shared.u32 	[%r111+2048], %r112;
	st.shared.u32 	[%r111+3072], %r112;
	st.shared.u32 	[%r111+4096], %r112;
	st.shared.u32 	[%r111+5120], %r112;
	st.shared.u32 	[%r111+6144], %r112;
	st.shared.u32 	[%r111+7168], %r112;
	add.s32 	%r346, %r346, 8;
$L__BB6_9:
	setp.eq.s32 	%p9, %r3, 0;
	@%p9 bra 	$L__BB6_16;
	setp.lt.u32 	%p10, %r4, 3;
	@%p10 bra 	$L__BB6_12;
	shl.b32 	%r113, %r346, 10;
	add.s32 	%r114, %r6, %r113;
	mov.b32 	%r115, 0;
	st.shared.u32 	[%r114], %r115;
	st.shared.u32 	[%r114+1024], %r115;
	st.shared.u32 	[%r114+2048], %r115;
	st.shared.u32 	[%r114+3072], %r115;
	add.s32 	%r346, %r346, 4;
$L__BB6_12:
	setp.eq.s32 	%p11, %r5, 0;
	@%p11 bra 	$L__BB6_16;
	setp.eq.s32 	%p12, %r5, 1;
	shl.b32 	%r116, %r346, 10;
	add.s32 	%r28, %r6, %r116;
	mov.b32 	%r117, 0;
	st.shared.u32 	[%r28], %r117;
	@%p12 bra 	$L__BB6_16;
	setp.eq.s32 	%p13, %r5, 2;
	mov.b32 	%r118, 0;
	st.shared.u32 	[%r28+1024], %r118;
	@%p13 bra 	$L__BB6_16;
	mov.b32 	%r119, 0;
	st.shared.u32 	[%r28+2048], %r119;
$L__BB6_16:
	cvt.u32.u64 	%r120, %rd5;
	setp.gt.u32 	%p14, %r120, 127;
	@%p14 bra 	$L__BB6_30;
	setp.lt.u32 	%p15, %r1, 15;
	mov.b32 	%r350, 0;
	@%p15 bra 	$L__BB6_20;
	mov.b32 	%r348, 0;
$L__BB6_19:
	.pragma "nounroll";
	shl.b32 	%r123, %r348, 10;
	add.s32 	%r124, %r6, %r123;
	mov.b32 	%r125, 0;
	st.shared.u32 	[%r124+512], %r125;
	st.shared.u32 	[%r124+1536], %r125;
	st.shared.u32 	[%r124+2560], %r125;
	st.shared.u32 	[%r124+3584], %r125;
	st.shared.u32 	[%r124+4608], %r125;
	st.shared.u32 	[%r124+5632], %r125;
	st.shared.u32 	[%r124+6656], %r125;
	st.shared.u32 	[%r124+7680], %r125;
	st.shared.u32 	[%r124+8704], %r125;
	st.shared.u32 	[%r124+9728], %r125;
	st.shared.u32 	[%r124+10752], %r125;
	st.shared.u32 	[%r124+11776], %r125;
	st.shared.u32 	[%r124+12800], %r125;
	st.shared.u32 	[%r124+13824], %r125;
	st.shared.u32 	[%r124+14848], %r125;
	st.shared.u32 	[%r124+15872], %r125;
	add.s32 	%r348, %r348, 16;
	setp.ne.s32 	%p16, %r348, %r7;
	mov.u32 	%r350, %r7;
	@%p16 bra 	$L__BB6_19;
$L__BB6_20:
	setp.eq.s32 	%p17, %r2, 0;
	@%p17 bra 	$L__BB6_30;
	setp.lt.u32 	%p18, %r23, 7;
	@%p18 bra 	$L__BB6_23;
	shl.b32 	%r126, %r350, 10;
	add.s32 	%r127, %r6, %r126;
	mov.b32 	%r128, 0;
	st.shared.u32 	[%r127+512], %r128;
	st.shared.u32 	[%r127+1536], %r128;
	st.shared.u32 	[%r127+2560], %r128;
	st.shared.u32 	[%r127+3584], %r128;
	st.shared.u32 	[%r127+4608], %r128;
	st.shared.u32 	[%r127+5632], %r128;
	st.shared.u32 	[%r127+6656], %r128;
	st.shared.u32 	[%r127+7680], %r128;
	add.s32 	%r350, %r350, 8;
$L__BB6_23:
	setp.eq.s32 	%p19, %r3, 0;
	@%p19 bra 	$L__BB6_30;
	setp.lt.u32 	%p20, %r4, 3;
	@%p20 bra 	$L__BB6_26;
	shl.b32 	%r129, %r350, 10;
	add.s32 	%r130, %r6, %r129;
	mov.b32 	%r131, 0;
	st.shared.u32 	[%r130+512], %r131;
	st.shared.u32 	[%r130+1536], %r131;
	st.shared.u32 	[%r130+2560], %r131;
	st.shared.u32 	[%r130+3584], %r131;
	add.s32 	%r350, %r350, 4;
$L__BB6_26:
	setp.eq.s32 	%p21, %r5, 0;
	@%p21 bra 	$L__BB6_30;
	setp.eq.s32 	%p22, %r5, 1;
	shl.b32 	%r132, %r350, 10;
	add.s32 	%r36, %r6, %r132;
	mov.b32 	%r133, 0;
	st.shared.u32 	[%r36+512], %r133;
	@%p22 bra 	$L__BB6_30;
	setp.eq.s32 	%p23, %r5, 2;
	mov.b32 	%r134, 0;
	st.shared.u32 	[%r36+1536], %r134;
	@%p23 bra 	$L__BB6_30;
	mov.b32 	%r135, 0;
	st.shared.u32 	[%r36+2560], %r135;
$L__BB6_30:
	bar.sync 	0;
	bar.sync 	0;
	shl.b64 	%rd8, %rd278, 30;
	sub.s64 	%rd103, %rd96, %rd8;
	min.u64 	%rd9, %rd103, 1073741824;
	setp.le.u64 	%p24, %rd9, %rd3;
	@%p24 bra 	$L__BB6_70;
	mov.u64 	%rd279, %rd3;
$L__BB6_32:
	add.s64 	%rd11, %rd279, %rd8;
	sub.s64 	%rd12, %rd96, %rd11;
	setp.lt.u64 	%p25, %rd12, 2048;
	@%p25 bra 	$L__BB6_34;
	add.s64 	%rd122, %rd11, %rd5;
	shl.b64 	%rd123, %rd122, 3;
	add.s64 	%rd124, %rd1, %rd123;
	ld.global.u64 	%rd310, [%rd124];
	ld.global.u64 	%rd309, [%rd124+1024];
	ld.global.u64 	%rd308, [%rd124+2048];
	ld.global.u64 	%rd307, [%rd124+3072];
	ld.global.u64 	%rd306, [%rd124+4096];
	ld.global.u64 	%rd305, [%rd124+5120];
	ld.global.u64 	%rd304, [%rd124+6144];
	ld.global.u64 	%rd303, [%rd124+7168];
	ld.global.u64 	%rd302, [%rd124+8192];
	ld.global.u64 	%rd301, [%rd124+9216];
	ld.global.u64 	%rd300, [%rd124+10240];
	ld.global.u64 	%rd299, [%rd124+11264];
	ld.global.u64 	%rd298, [%rd124+12288];
	ld.global.u64 	%rd297, [%rd124+13312];
	ld.global.u64 	%rd296, [%rd124+14336];
	ld.global.u64 	%rd295, [%rd124+15360];
	bra.uni 	$L__BB6_66;
$L__BB6_34:
	cvt.u32.u64 	%r136, %rd5;
	cvt.u32.u64 	%r37, %rd12;
	setp.ge.s32 	%p26, %r136, %r37;
	add.s64 	%rd105, %rd11, %rd5;
	shl.b64 	%rd106, %rd105, 3;
	add.s64 	%rd29, %rd1, %rd106;
	mov.b64 	%rd310, -1;
	@%p26 bra 	$L__BB6_36;
	ld.global.u64 	%rd310, [%rd29];
$L__BB6_36:
	setp.ge.s32 	%p27, %r8, %r37;
	mov.b64 	%rd309, -1;
	@%p27 bra 	$L__BB6_38;
	ld.global.u64 	%rd309, [%rd29+1024];
$L__BB6_38:
	setp.ge.s32 	%p28, %r9, %r37;
	mov.b64 	%rd308, -1;
	@%p28 bra 	$L__BB6_40;
	ld.global.u64 	%rd308, [%rd29+2048];
$L__BB6_40:
	mov.u32 	%r137, %tid.x;
	add.s32 	%r138, %r137, 384;
	setp.ge.s32 	%p29, %r138, %r37;
	mov.b64 	%rd307, -1;
	@%p29 bra 	$L__BB6_42;
	ld.global.u64 	%rd307, [%rd29+3072];
$L__BB6_42:
	setp.ge.s32 	%p30, %r10, %r37;
	mov.b64 	%rd306, -1;
	@%p30 bra 	$L__BB6_44;
	ld.global.u64 	%rd306, [%rd29+4096];
$L__BB6_44:
	setp.ge.s32 	%p31, %r11, %r37;
	mov.b64 	%rd305, -1;
	@%p31 bra 	$L__BB6_46;
	ld.global.u64 	%rd305, [%rd29+5120];
$L__BB6_46:
	setp.ge.s32 	%p32, %r12, %r37;
	mov.b64 	%rd304, -1;
	@%p32 bra 	$L__BB6_48;
	ld.global.u64 	%rd304, [%rd29+6144];
$L__BB6_48:
	add.s32 	%r140, %r137, 896;
	setp.ge.s32 	%p33, %r140, %r37;
	mov.b64 	%rd303, -1;
	@%p33 bra 	$L__BB6_50;
	ld.global.u64 	%rd303, [%rd29+7168];
$L__BB6_50:
	or.b32  	%r142, %r137, 1024;
	setp.ge.s32 	%p34, %r142, %r37;
	mov.b64 	%rd302, -1;
	@%p34 bra 	$L__BB6_52;
	ld.global.u64 	%rd302, [%rd29+8192];
$L__BB6_52:
	add.s32 	%r144, %r137, 1152;
	setp.ge.s32 	%p35, %r144, %r37;
	mov.b64 	%rd301, -1;
	@%p35 bra 	$L__BB6_54;
	ld.global.u64 	%rd301, [%rd29+9216];
$L__BB6_54:
	add.s32 	%r146, %r137, 1280;
	setp.ge.s32 	%p36, %r146, %r37;
	mov.b64 	%rd300, -1;
	@%p36 bra 	$L__BB6_56;
	ld.global.u64 	%rd300, [%rd29+10240];
$L__BB6_56:
	add.s32 	%r148, %r137, 1408;
	setp.ge.s32 	%p37, %r148, %r37;
	mov.b64 	%rd299, -1;
	@%p37 bra 	$L__BB6_58;
	ld.global.u64 	%rd299, [%rd29+11264];
$L__BB6_58:
	add.s32 	%r150, %r137, 1536;
	setp.ge.s32 	%p38, %r150, %r37;
	mov.b64 	%rd298, -1;
	@%p38 bra 	$L__BB6_60;
	ld.global.u64 	%rd298, [%rd29+12288];
$L__BB6_60:
	add.s32 	%r152, %r137, 1664;
	setp.ge.s32 	%p39, %r152, %r37;
	mov.b64 	%rd297, -1;
	@%p39 bra 	$L__BB6_62;
	ld.global.u64 	%rd297, [%rd29+13312];
$L__BB6_62:
	add.s32 	%r154, %r137, 1792;
	setp.ge.s32 	%p40, %r154, %r37;
	mov.b64 	%rd296, -1;
	@%p40 bra 	$L__BB6_64;
	ld.global.u64 	%rd296, [%rd29+14336];
$L__BB6_64:
	setp.ge.s32 	%p41, %r13, %r37;
	mov.b64 	%rd295, -1;
	@%p41 bra 	$L__BB6_66;
	ld.global.u64 	%rd295, [%rd29+15360];
$L__BB6_66:
	setp.le.s32 	%p42, %r94, %r93;
	@%p42 bra 	$L__BB6_69;
	setp.lt.s64 	%p43, %rd310, 0;
	selp.b64 	%rd125, 0, 9223372036854775807, %p43;
	xor.b64  	%rd126, %rd125, %rd310;
	setp.lt.s64 	%p44, %rd309, 0;
	selp.b64 	%rd127, 0, 9223372036854775807, %p44;
	xor.b64  	%rd128, %rd127, %rd309;
	setp.lt.s64 	%p45, %rd308, 0;
	selp.b64 	%rd129, 0, 9223372036854775807, %p45;
	xor.b64  	%rd130, %rd129, %rd308;
	setp.lt.s64 	%p46, %rd307, 0;
	selp.b64 	%rd131, 0, 9223372036854775807, %p46;
	xor.b64  	%rd132, %rd131, %rd307;
	setp.lt.s64 	%p47, %rd306, 0;
	selp.b64 	%rd133, 0, 9223372036854775807, %p47;
	xor.b64  	%rd134, %rd133, %rd306;
	setp.lt.s64 	%p48, %rd305, 0;
	selp.b64 	%rd135, 0, 9223372036854775807, %p48;
	xor.b64  	%rd136, %rd135, %rd305;
	setp.lt.s64 	%p49, %rd304, 0;
	selp.b64 	%rd137, 0, 9223372036854775807, %p49;
	xor.b64  	%rd138, %rd137, %rd304;
	setp.lt.s64 	%p50, %rd303, 0;
	selp.b64 	%rd139, 0, 9223372036854775807, %p50;
	xor.b64  	%rd140, %rd139, %rd303;
	setp.lt.s64 	%p51, %rd302, 0;
	selp.b64 	%rd141, 0, 9223372036854775807, %p51;
	xor.b64  	%rd142, %rd141, %rd302;
	setp.lt.s64 	%p52, %rd301, 0;
	selp.b64 	%rd143, 0, 9223372036854775807, %p52;
	xor.b64  	%rd144, %rd143, %rd301;
	setp.lt.s64 	%p53, %rd300, 0;
	selp.b64 	%rd145, 0, 9223372036854775807, %p53;
	xor.b64  	%rd146, %rd145, %rd300;
	setp.lt.s64 	%p54, %rd299, 0;
	selp.b64 	%rd147, 0, 9223372036854775807, %p54;
	xor.b64  	%rd148, %rd147, %rd299;
	setp.lt.s64 	%p55, %rd298, 0;
	selp.b64 	%rd149, 0, 9223372036854775807, %p55;
	xor.b64  	%rd150, %rd149, %rd298;
	setp.lt.s64 	%p56, %rd297, 0;
	selp.b64 	%rd151, 0, 9223372036854775807, %p56;
	xor.b64  	%rd152, %rd151, %rd297;
	setp.lt.s64 	%p57, %rd296, 0;
	selp.b64 	%rd153, 0, 9223372036854775807, %p57;
	xor.b64  	%rd154, %rd153, %rd296;
	setp.lt.s64 	%p58, %rd295, 0;
	selp.b64 	%rd155, 0, 9223372036854775807, %p58;
	xor.b64  	%rd156, %rd155, %rd295;
	setp.eq.s64 	%p59, %rd126, 9223372036854775807;
	selp.b64 	%rd77, -9223372036854775808, %rd126, %p59;
	setp.eq.s64 	%p60, %rd128, 9223372036854775807;
	selp.b64 	%rd78, -9223372036854775808, %rd128, %p60;
	setp.eq.s64 	%p61, %rd130, 9223372036854775807;
	selp.b64 	%rd79, -9223372036854775808, %rd130, %p61;
	setp.eq.s64 	%p62, %rd132, 9223372036854775807;
	selp.b64 	%rd80, -9223372036854775808, %rd132, %p62;
	setp.eq.s64 	%p63, %rd134, 9223372036854775807;
	selp.b64 	%rd81, -9223372036854775808, %rd134, %p63;
	setp.eq.s64 	%p64, %rd136, 9223372036854775807;
	selp.b64 	%rd82, -9223372036854775808, %rd136, %p64;
	setp.eq.s64 	%p65, %rd138, 9223372036854775807;
	selp.b64 	%rd83, -9223372036854775808, %rd138, %p65;
	setp.eq.s64 	%p66, %rd140, 9223372036854775807;
	selp.b64 	%rd84, -9223372036854775808, %rd140, %p66;
	setp.eq.s64 	%p67, %rd142, 9223372036854775807;
	selp.b64 	%rd85, -9223372036854775808, %rd142, %p67;
	setp.eq.s64 	%p68, %rd144, 9223372036854775807;
	selp.b64 	%rd86, -9223372036854775808, %rd144, %p68;
	setp.eq.s64 	%p69, %rd146, 9223372036854775807;
	selp.b64 	%rd87, -9223372036854775808, %rd146, %p69;
	setp.eq.s64 	%p70, %rd148, 9223372036854775807;
	selp.b64 	%rd88, -9223372036854775808, %rd148, %p70;
	setp.eq.s64 	%p71, %rd150, 9223372036854775807;
	selp.b64 	%rd89, -9223372036854775808, %rd150, %p71;
	setp.eq.s64 	%p72, %rd152, 9223372036854775807;
	selp.b64 	%rd90, -9223372036854775808, %rd152, %p72;
	setp.eq.s64 	%p73, %rd154, 9223372036854775807;
	selp.b64 	%rd91, -9223372036854775808, %rd154, %p73;
	setp.eq.s64 	%p74, %rd156, 9223372036854775807;
	selp.b64 	%rd92, -9223372036854775808, %rd156, %p74;
	mov.b32 	%r352, 0;
	mov.u32 	%r353, %r93;
$L__BB6_68:
	sub.s32 	%r156, %r94, %r353;
	shl.b32 	%r157, %r352, 10;
	mov.u32 	%r158, _ZZN3cub18CUB_300001_SM_10006detail10radix_sort30DeviceRadixSortHistogramKernelINS1_5radix10policy_hubIdiyE10Policy1000ELNS0_9SortOrderE1EdyNS1_21identity_decomposer_tEEEvPT2_PKT1_SA_iiT3_E12temp_storage;
	add.s32 	%r159, %r158, %r157;
	min.s32 	%r160, %r156, 8;
	mov.b32 	%r161, -1;
	shl.b32 	%r162, %r161, %r160;
	not.b32 	%r163, %r162;
	shr.u64 	%rd157, %rd77, %r353;
	cvt.u32.u64 	%r164, %rd157;
	and.b32  	%r165, %r164, %r163;
	shl.b32 	%r166, %r165, 2;
	add.s32 	%r167, %r159, %r166;
	atom.shared.add.u32 	%r168, [%r167], 1;
	shr.u64 	%rd158, %rd78, %r353;
	cvt.u32.u64 	%r169, %rd158;
	and.b32  	%r170, %r169, %r163;
	shl.b32 	%r171, %r170, 2;
	add.s32 	%r172, %r159, %r171;
	atom.shared.add.u32 	%r173, [%r172], 1;
	shr.u64 	%rd159, %rd79, %r353;
	cvt.u32.u64 	%r174, %rd159;
	and.b32  	%r175, %r174, %r163;
	shl.b32 	%r176, %r175, 2;
	add.s32 	%r177, %r159, %r176;
	atom.shared.add.u32 	%r178, [%r177], 1;
	shr.u64 	%rd160, %rd80, %r353;
	cvt.u32.u64 	%r179, %rd160;
	and.b32  	%r180, %r179, %r163;
	shl.b32 	%r181, %r180, 2;
	add.s32 	%r182, %r159, %r181;
	atom.shared.add.u32 	%r183, [%r182], 1;
	shr.u64 	%rd161, %rd81, %r353;
	cvt.u32.u64 	%r184, %rd161;
	and.b32  	%r185, %r184, %r163;
	shl.b32 	%r186, %r185, 2;
	add.s32 	%r187, %r159, %r186;
	atom.shared.add.u32 	%r188, [%r187], 1;
	shr.u64 	%rd162, %rd82, %r353;
	cvt.u32.u64 	%r189, %rd162;
	and.b32  	%r190, %r189, %r163;
	shl.b32 	%r191, %r190, 2;
	add.s32 	%r192, %r159, %r191;
	atom.shared.add.u32 	%r193, [%r192], 1;
	shr.u64 	%rd163, %rd83, %r353;
	cvt.u32.u64 	%r194, %rd163;
	and.b32  	%r195, %r194, %r163;
	shl.b32 	%r196, %r195, 2;
	add.s32 	%r197, %r159, %r196;
	atom.shared.add.u32 	%r198, [%r197], 1;
	shr.u64 	%rd164, %rd84, %r353;
	cvt.u32.u64 	%r199, %rd164;
	and.b32  	%r200, %r199, %r163;
	shl.b32 	%r201, %r200, 2;
	add.s32 	%r202, %r159, %r201;
	atom.shared.add.u32 	%r203, [%r202], 1;
	shr.u64 	%rd165, %rd85, %r353;
	cvt.u32.u64 	%r204, %rd165;
	and.b32  	%r205, %r204, %r163;
	shl.b32 	%r206, %r205, 2;
	add.s32 	%r207, %r159, %r206;
	atom.shared.add.u32 	%r208, [%r207], 1;
	shr.u64 	%rd166, %rd86, %r353;
	cvt.u32.u64 	%r209, %rd166;
	and.b32  	%r210, %r209, %r163;
	shl.b32 	%r211, %r210, 2;
	add.s32 	%r212, %r159, %r211;
	atom.shared.add.u32 	%r213, [%r212], 1;
	shr.u64 	%rd167, %rd87, %r353;
	cvt.u32.u64 	%r214, %rd167;
	and.b32  	%r215, %r214, %r163;
	shl.b32 	%r216, %r215, 2;
	add.s32 	%r217, %r159, %r216;
	atom.shared.add.u32 	%r218, [%r217], 1;
	shr.u64 	%rd168, %rd88, %r353;
	cvt.u32.u64 	%r219, %rd168;
	and.b32  	%r220, %r219, %r163;
	shl.b32 	%r221, %r220, 2;
	add.s32 	%r222, %r159, %r221;
	atom.shared.add.u32 	%r223, [%r222], 1;
	shr.u64 	%rd169, %rd89, %r353;
	cvt.u32.u64 	%r224, %rd169;
	and.b32  	%r225, %r224, %r163;
	shl.b32 	%r226, %r225, 2;
	add.s32 	%r227, %r159, %r226;
	atom.shared.add.u32 	%r228, [%r227], 1;
	shr.u64 	%rd170, %rd90, %r353;
	cvt.u32.u64 	%r229, %rd170;
	and.b32  	%r230, %r229, %r163;
	shl.b32 	%r231, %r230, 2;
	add.s32 	%r232, %r159, %r231;
	atom.shared.add.u32 	%r233, [%r232], 1;
	shr.u64 	%rd171, %rd91, %r353;
	cvt.u32.u64 	%r234, %rd171;
	and.b32  	%r235, %r234, %r163;
	shl.b32 	%r236, %r235, 2;
	add.s32 	%r237, %r159, %r236;
	atom.shared.add.u32 	%r238, [%r237], 1;
	shr.u64 	%rd172, %rd92, %r353;
	cvt.u32.u64 	%r239, %rd172;
	and.b32  	%r240, %r239, %r163;
	shl.b32 	%r241, %r240, 2;
	add.s32 	%r242, %r159, %r241;
	atom.shared.add.u32 	%r243, [%r242], 1;
	add.s32 	%r353, %r353, 8;
	add.s32 	%r352, %r352, 1;
	setp.lt.s32 	%p75, %r353, %r94;
	@%p75 bra 	$L__BB6_68;
$L__BB6_69:
	add.s64 	%rd279, %rd279, %rd4;
	setp.lt.u64 	%p76, %rd279, %rd9;
	@%p76 bra 	$L__BB6_32;
$L__BB6_70:
	bar.sync 	0;
	@%p1 bra 	$L__BB6_152;
	setp.lt.u32 	%p77, %r1, 7;
	mov.b32 	%r356, 0;
	@%p77 bra 	$L__BB6_90;
	mov.b32 	%r354, 0;
$L__BB6_73:
	.pragma "nounroll";
	shl.b32 	%r246, %r354, 10;
	add.s32 	%r43, %r6, %r246;
	ld.shared.u32 	%r44, [%r43];
	setp.eq.s32 	%p78, %r44, 0;
	@%p78 bra 	$L__BB6_75;
	cvt.u32.u64 	%r247, %rd5;
	shl.b32 	%r248, %r354, 8;
	add.s32 	%r249, %r248, %r247;
	mul.wide.u32 	%rd173, %r249, 8;
	add.s64 	%rd174, %rd2, %rd173;
	cvt.u64.u32 	%rd175, %r44;
	atom.global.add.u64 	%rd176, [%rd174], %rd175;
$L__BB6_75:
	ld.shared.u32 	%r45, [%r43+1024];
	setp.eq.s32 	%p79, %r45, 0;
	@%p79 bra 	$L__BB6_77;
	cvt.u32.u64 	%r250, %rd5;
	shl.b32 	%r251, %r354, 8;
	add.s32 	%r252, %r251, %r250;
	add.s32 	%r253, %r252, 256;
	mul.wide.u32 	%rd177, %r253, 8;
	add.s64 	%rd178, %rd2, %rd177;
	cvt.u64.u32 	%rd179, %r45;
	atom.global.add.u64 	%rd180, [%rd178], %rd179;
$L__BB6_77:
	ld.shared.u32 	%r46, [%r43+2048];
	setp.eq.s32 	%p80, %r46, 0;
	@%p80 bra 	$L__BB6_79;
	cvt.u32.u64 	%r254, %rd5;
	shl.b32 	%r255, %r354, 8;
	add.s32 	%r256, %r255, %r254;
	add.s32 	%r257, %r256, 512;
	mul.wide.u32 	%rd181, %r257, 8;
	add.s64 	%rd182, %rd2, %rd181;
	cvt.u64.u32 	%rd183, %r46;
	atom.global.add.u64 	%rd184, [%rd182], %rd183;
$L__BB6_79:
	ld.shared.u32 	%r47, [%r43+3072];
	setp.eq.s32 	%p81, %r47, 0;
	@%p81 bra 	$L__BB6_81;
	cvt.u32.u64 	%r258, %rd5;
	shl.b32 	%r259, %r354, 8;
	add.s32 	%r260, %r259, %r258;
	add.s32 	%r261, %r260, 768;
	mul.wide.u32 	%rd185, %r261, 8;
	add.s64 	%rd186, %rd2, %rd185;
	cvt.u64.u32 	%rd187, %r47;
	atom.global.add.u64 	%rd188, [%rd186], %rd187;
$L__BB6_81:
	ld.shared.u32 	%r48, [%r43+4096];
	setp.eq.s32 	%p82, %r48, 0;
	@%p82 bra 	$L__BB6_83;
	cvt.u32.u64 	%r262, %rd5;
	shl.b32 	%r263, %r354, 8;
	add.s32 	%r264, %r263, %r262;
	add.s32 	%r265, %r264, 1024;
	mul.wide.u32 	%rd189, %r265, 8;
	add.s64 	%rd190, %rd2, %rd189;
	cvt.u64.u32 	%rd191, %r48;
	atom.global.add.u64 	%rd192, [%rd190], %rd191;
$L__BB6_83:
	ld.shared.u32 	%r49, [%r43+5120];
	setp.eq.s32 	%p83, %r49, 0;
	@%p83 bra 	$L__BB6_85;
	cvt.u32.u64 	%r266, %rd5;
	shl.b32 	%r267, %r354, 8;
	add.s32 	%r268, %r267, %r266;
	add.s32 	%r269, %r268, 1280;
	mul.wide.u32 	%rd193, %r269, 8;
	add.s64 	%rd194, %rd2, %rd193;
	cvt.u64.u32 	%rd195, %r49;
	atom.global.add.u64 	%rd196, [%rd194], %rd195;
$L__BB6_85:
	ld.shared.u32 	%r50, [%r43+6144];
	setp.eq.s32 	%p84, %r50, 0;
	@%p84 bra 	$L__BB6_87;
	cvt.u32.u64 	%r270, %rd5;
	shl.b32 	%r271, %r354, 8;
	add.s32 	%r272, %r271, %r270;
	add.s32 	%r273, %r272, 1536;
	mul.wide.u32 	%rd197, %r273, 8;
	add.s64 	%rd198, %rd2, %rd197;
	cvt.u64.u32 	%rd199, %r50;
	atom.global.add.u64 	%rd200, [%rd198], %rd199;
$L__BB6_87:
	ld.shared.u32 	%r51, [%r43+7168];
	setp.eq.s32 	%p85, %r51, 0;
	@%p85 bra 	$L__BB6_89;
	cvt.u32.u64 	%r274, %rd5;
	shl.b32 	%r275, %r354, 8;
	add.s32 	%r276, %r275, %r274;
	add.s32 	%r277, %r276, 1792;
	mul.wide.u32 	%rd201, %r277, 8;
	add.s64 	%rd202, %rd2, %rd201;
	cvt.u64.u32 	%rd203, %r51;
	atom.global.add.u64 	%rd204, [%rd202], %rd203;
$L__BB6_89:
	add.s32 	%r354, %r354, 8;
	setp.ne.s32 	%p86, %r354, %r14;
	mov.u32 	%r356, %r14;
	@%p86 bra 	$L__BB6_73;
$L__BB6_90:
	add.s32 	%r54, %r5, -1;
	setp.eq.s32 	%p87, %r3, 0;
	@%p87 bra 	$L__BB6_111;
	setp.lt.u32 	%p88, %r4, 3;
	@%p88 bra 	$L__BB6_101;
	shl.b32 	%r278, %r356, 10;
	add.s32 	%r55, %r6, %r278;
	ld.shared.u32 	%r56, [%r55];
	setp.eq.s32 	%p89, %r56, 0;
	@%p89 bra 	$L__BB6_94;
	cvt.u32.u64 	%r279, %rd5;
	shl.b32 	%r280, %r356, 8;
	add.s32 	%r281, %r280, %r279;
	mul.wide.u32 	%rd205, %r281, 8;
	add.s64 	%rd206, %rd2, %rd205;
	cvt.u64.u32 	%rd207, %r56;
	atom.global.add.u64 	%rd208, [%rd206], %rd207;
$L__BB6_94:
	ld.shared.u32 	%r57, [%r55+1024];
	setp.eq.s32 	%p90, %r57, 0;
	@%p90 bra 	$L__BB6_96;
	cvt.u32.u64 	%r282, %rd5;
	shl.b32 	%r283, %r356, 8;
	add.s32 	%r284, %r283, %r282;
	add.s32 	%r285, %r284, 256;
	mul.wide.u32 	%rd209, %r285, 8;
	add.s64 	%rd210, %rd2, %rd209;
	cvt.u64.u32 	%rd211, %r57;
	atom.global.add.u64 	%rd212, [%rd210], %rd211;
$L__BB6_96:
	ld.shared.u32 	%r58, [%r55+2048];
	setp.eq.s32 	%p91, %r58, 0;
	@%p91 bra 	$L__BB6_98;
	cvt.u32.u64 	%r286, %rd5;
	shl.b32 	%r287, %r356, 8;
	add.s32 	%r288, %r287, %r286;
	add.s32 	%r289, %r288, 512;
	mul.wide.u32 	%rd213, %r289, 8;
	add.s64 	%rd214, %rd2, %rd213;
	cvt.u64.u32 	%rd215, %r58;
	atom.global.add.u64 	%rd216, [%rd214], %rd215;
$L__BB6_98:
	ld.shared.u32 	%r59, [%r55+3072];
	setp.eq.s32 	%p92, %r59, 0;
	@%p92 bra 	$L__BB6_100;
	cvt.u32.u64 	%r290, %rd5;
	shl.b32 	%r291, %r356, 8;
	add.s32 	%r292, %r291, %r290;
	add.s32 	%r293, %r292, 768;
	mul.wide.u32 	%rd217, %r293, 8;
	add.s64 	%rd218, %rd2, %rd217;
	cvt.u64.u32 	%rd219, %r59;
	atom.global.add.u64 	%rd220, [%rd218], %rd219;
$L__BB6_100:
	add.s32 	%r356, %r356, 4;
$L__BB6_101:
	setp.eq.s32 	%p93, %r5, 0;
	@%p93 bra 	$L__BB6_111;
	setp.eq.s32 	%p94, %r54, 0;
	@%p94 bra 	$L__BB6_108;
	shl.b32 	%r294, %r356, 10;
	add.s32 	%r62, %r6, %r294;
	ld.shared.u32 	%r63, [%r62];
	setp.eq.s32 	%p95, %r63, 0;
	@%p95 bra 	$L__BB6_105;
	cvt.u32.u64 	%r295, %rd5;
	shl.b32 	%r296, %r356, 8;
	add.s32 	%r297, %r296, %r295;
	mul.wide.u32 	%rd221, %r297, 8;
	add.s64 	%rd222, %rd2, %rd221;
	cvt.u64.u32 	%rd223, %r63;
	atom.global.add.u64 	%rd224, [%rd222], %rd223;
$L__BB6_105:
	ld.shared.u32 	%r64, [%r62+1024];
	setp.eq.s32 	%p96, %r64, 0;
	@%p96 bra 	$L__BB6_107;
	cvt.u32.u64 	%r298, %rd5;
	shl.b32 	%r299, %r356, 8;
	add.s32 	%r300, %r299, %r298;
	add.s32 	%r301, %r300, 256;
	mul.wide.u32 	%rd225, %r301, 8;
	add.s64 	%rd226, %rd2, %rd225;
	cvt.u64.u32 	%rd227, %r64;
	atom.global.add.u64 	%rd228, [%rd226], %rd227;
$L__BB6_107:
	add.s32 	%r356, %r356, 2;
$L__BB6_108:
	setp.eq.s32 	%p97, %r15, 0;
	@%p97 bra 	$L__BB6_111;
	shl.b32 	%r302, %r356, 10;
	add.s32 	%r303, %r6, %r302;
	ld.shared.u32 	%r67, [%r303];
	setp.eq.s32 	%p98, %r67, 0;
	@%p98 bra 	$L__BB6_111;
	cvt.u32.u64 	%r304, %rd5;
	shl.b32 	%r305, %r356, 8;
	add.s32 	%r306, %r305, %r304;
	mul.wide.u32 	%rd229, %r306, 8;
	add.s64 	%rd230, %rd2, %rd229;
	cvt.u64.u32 	%rd231, %r67;
	atom.global.add.u64 	%rd232, [%rd230], %rd231;
$L__BB6_111:
	cvt.u32.u64 	%r307, %rd5;
	setp.gt.u32 	%p99, %r307, 127;
	@%p99 bra 	$L__BB6_152;
	setp.lt.u32 	%p100, %r1, 7;
	mov.b32 	%r360, 0;
	@%p100 bra 	$L__BB6_131;
	mov.b32 	%r358, 0;
$L__BB6_114:
	.pragma "nounroll";
	shl.b32 	%r311, %r358, 10;
	add.s32 	%r69, %r6, %r311;
	ld.shared.u32 	%r70, [%r69+512];
	setp.eq.s32 	%p101, %r70, 0;
	shl.b32 	%r312, %r358, 8;
	add.s32 	%r313, %r312, %r307;
	mul.wide.u32 	%rd233, %r313, 8;
	add.s64 	%rd94, %rd2, %rd233;
	@%p101 bra 	$L__BB6_116;
	cvt.u64.u32 	%rd234, %r70;
	atom.global.add.u64 	%rd235, [%rd94+1024], %rd234;
$L__BB6_116:
	ld.shared.u32 	%r71, [%r69+1536];
	setp.eq.s32 	%p102, %r71, 0;
	@%p102 bra 	$L__BB6_118;
	cvt.u64.u32 	%rd236, %r71;
	atom.global.add.u64 	%rd237, [%rd94+3072], %rd236;
$L__BB6_118:
	ld.shared.u32 	%r72, [%r69+2560];
	setp.eq.s32 	%p103, %r72, 0;
	@%p103 bra 	$L__BB6_120;
	cvt.u64.u32 	%rd238, %r72;
	atom.global.add.u64 	%rd239, [%rd94+5120], %rd238;
$L__BB6_120:
	ld.shared.u32 	%r73, [%r69+3584];
	setp.eq.s32 	%p104, %r73, 0;
	@%p104 bra 	$L__BB6_122;
	cvt.u64.u32 	%rd240, %r73;
	atom.global.add.u64 	%rd241, [%rd94+7168], %rd240;
$L__BB6_122:
	ld.shared.u32 	%r74, [%r69+4608];
	setp.eq.s32 	%p105, %r74, 0;
	@%p105 bra 	$L__BB6_124;
	cvt.u64.u32 	%rd242, %r74;
	atom.global.add.u64 	%rd243, [%rd94+9216], %rd242;
$L__BB6_124:
	ld.shared.u32 	%r75, [%r69+5632];
	setp.eq.s32 	%p106, %r75, 0;
	@%p106 bra 	$L__BB6_126;
	cvt.u64.u32 	%rd244, %r75;
	atom.global.add.u64 	%rd245, [%rd94+11264], %rd244;
$L__BB6_126:
	ld.shared.u32 	%r76, [%r69+6656];
	setp.eq.s32 	%p107, %r76, 0;
	@%p107 bra 	$L__BB6_128;
	cvt.u64.u32 	%rd246, %r76;
	atom.global.add.u64 	%rd247, [%rd94+13312], %rd246;
$L__BB6_128:
	ld.shared.u32 	%r77, [%r69+7680];
	setp.eq.s32 	%p108, %r77, 0;
	@%p108 bra 	$L__BB6_130;
	cvt.u64.u32 	%rd248, %r77;
	atom.global.add.u64 	%rd249, [%rd94+15360], %rd248;
$L__BB6_130:
	add.s32 	%r358, %r358, 8;
	setp.ne.s32 	%p109, %r358, %r14;
	mov.u32 	%r360, %r14;
	@%p109 bra 	$L__BB6_114;
$L__BB6_131:
	setp.eq.s32 	%p110, %r3, 0;
	@%p110 bra 	$L__BB6_152;
	setp.lt.u32 	%p111, %r4, 3;
	@%p111 bra 	$L__BB6_142;
	shl.b32 	%r314, %r360, 10;
	add.s32 	%r80, %r6, %r314;
	ld.shared.u32 	%r81, [%r80+512];
	setp.eq.s32 	%p112, %r81, 0;
	@%p112 bra 	$L__BB6_135;
	shl.b32 	%r316, %r360, 8;
	add.s32 	%r317, %r316, %r307;
	mul.wide.u32 	%rd250, %r317, 8;
	add.s64 	%rd251, %rd2, %rd250;
	cvt.u64.u32 	%rd252, %r81;
	atom.global.add.u64 	%rd253, [%rd251+1024], %rd252;
$L__BB6_135:
	ld.shared.u32 	%r82, [%r80+1536];
	setp.eq.s32 	%p113, %r82, 0;
	@%p113 bra 	$L__BB6_137;
	shl.b32 	%r319, %r360, 8;
	add.s32 	%r320, %r319, %r307;
	add.s32 	%r321, %r320, 256;
	mul.wide.u32 	%rd254, %r321, 8;
	add.s64 	%rd255, %rd2, %rd254;
	cvt.u64.u32 	%rd256, %r82;
	atom.global.add.u64 	%rd257, [%rd255+1024], %rd256;
$L__BB6_137:
	ld.shared.u32 	%r83, [%r80+2560];
	setp.eq.s32 	%p114, %r83, 0;
	@%p114 bra 	$L__BB6_139;
	shl.b32 	%r323, %r360, 8;
	add.s32 	%r324, %r323, %r307;
	add.s32 	%r325, %r324, 512;
	mul.wide.u32 	%rd258, %r325, 8;
	add.s64 	%rd259, %rd2, %rd258;
	cvt.u64.u32 	%rd260, %r83;
	atom.global.add.u64 	%rd261, [%rd259+1024], %rd260;
$L__BB6_139:
	ld.shared.u32 	%r84, [%r80+3584];
	setp.eq.s32 	%p115, %r84, 0;
	@%p115 bra 	$L__BB6_141;
	shl.b32 	%r327, %r360, 8;
	add.s32 	%r328, %r327, %r307;
	add.s32 	%r329, %r328, 768;
	mul.wide.u32 	%rd262, %r329, 8;
	add.s64 	%rd263, %rd2, %rd262;
	cvt.u64.u32 	%rd264, %r84;
	atom.global.add.u64 	%rd265, [%rd263+1024], %rd264;
$L__BB6_141:
	add.s32 	%r360, %r360, 4;
$L__BB6_142:
	setp.eq.s32 	%p116, %r5, 0;
	@%p116 bra 	$L__BB6_152;
	setp.eq.s32 	%p117, %r54, 0;
	@%p117 bra 	$L__BB6_149;
	shl.b32 	%r330, %r360, 10;
	add.s32 	%r87, %r6, %r330;
	ld.shared.u32 	%r88, [%r87+512];
	setp.eq.s32 	%p118, %r88, 0;
	@%p118 bra 	$L__BB6_146;
	shl.b32 	%r332, %r360, 8;
	add.s32 	%r333, %r332, %r307;
	mul.wide.u32 	%rd266, %r333, 8;
	add.s64 	%rd267, %rd2, %rd266;
	cvt.u64.u32 	%rd268, %r88;
	atom.global.add.u64 	%rd269, [%rd267+1024], %rd268;
$L__BB6_146:
	ld.shared.u32 	%r89, [%r87+1536];
	setp.eq.s32 	%p119, %r89, 0;
	@%p119 bra 	$L__BB6_148;
	shl.b32 	%r335, %r360, 8;
	add.s32 	%r336, %r335, %r307;
	add.s32 	%r337, %r336, 256;
	mul.wide.u32 	%rd270, %r337, 8;
	add.s64 	%rd271, %rd2, %rd270;
	cvt.u64.u32 	%rd272, %r89;
	atom.global.add.u64 	%rd273, [%rd271+1024], %rd272;
$L__BB6_148:
	add.s32 	%r360, %r360, 2;
$L__BB6_149:
	setp.eq.s32 	%p120, %r15, 0;
	@%p120 bra 	$L__BB6_152;
	shl.b32 	%r338, %r360, 10;
	add.s32 	%r339, %r6, %r338;
	ld.shared.u32 	%r92, [%r339+512];
	setp.eq.s32 	%p121, %r92, 0;
	@%p121 bra 	$L__BB6_152;
	shl.b32 	%r341, %r360, 8;
	add.s32 	%r342, %r341, %r307;
	mul.wide.u32 	%rd274, %r342, 8;
	add.s64 	%rd275, %rd2, %rd274;
	cvt.u64.u32 	%rd276, %r92;
	atom.global.add.u64 	%rd277, [%rd275+1024], %rd276;
$L__BB6_152:
	bar.sync 	0;
	add.s64 	%rd278, %rd278, 1;
	setp.ne.s64 	%p122, %rd278, %rd6;
	@%p122 bra 	$L__BB6_2;
$L__BB6_153:
	ret;

}
	// .globl	_ZN3cub18CUB_300001_SM_10006detail10radix_sort33DeviceRadixSortExclusiveSumKernelINS1_5radix10policy_hubIdiyE10Policy1000EyEEvPT0_
.visible .entry _ZN3cub18CUB_300001_SM_10006detail10radix_sort33DeviceRadixSortExclusiveSumKernelINS1_5radix10policy_hubIdiyE10Policy1000EyEEvPT0_(
	.param .u64 .ptr .align 1 _ZN3cub18CUB_300001_SM_10006detail10radix_sort33DeviceRadixSortExclusiveSumKernelINS1_5radix10policy_hubIdiyE10Policy1000EyEEvPT0__param_0
)
{
	.reg .pred 	%p<4>;
	.reg .b32 	%r<28>;
	.reg .b64 	%rd<54>;
	// demoted variable
	.shared .align 16 .b8 _ZZN3cub18CUB_300001_SM_10006detail10radix_sort33DeviceRadixSortExclusiveSumKernelINS1_5radix10policy_hubIdiyE10Policy1000EyEEvPT0_E12temp_storage[2336];
	ld.param.u64 	%rd5, [_ZN3cub18CUB_300001_SM_10006detail10radix_sort33DeviceRadixSortExclusiveSumKernelINS1_5radix10policy_hubIdiyE10Policy1000EyEEvPT0__param_0];
	cvta.to.global.u64 	%rd6, %rd5;
	mov.u32 	%r3, %ctaid.x;
	shl.b32 	%r4, %r3, 8;
	mov.u32 	%r1, %tid.x;
	setp.gt.u32 	%p1, %r1, 255;
	add.s32 	%r5, %r4, %r1;
	mul.wide.s32 	%rd7, %r5, 8;
	add.s64 	%rd1, %rd6, %rd7;
	@%p1 bra 	$L__BB7_2;
	ld.global.u64 	%rd53, [%rd1];
$L__BB7_2:
	shr.u32 	%r6, %r1, 3;
	add.s32 	%r7, %r6, %r1;
	shl.b32 	%r8, %r7, 3;
	mov.u32 	%r9, _ZZN3cub18CUB_300001_SM_10006detail10radix_sort33DeviceRadixSortExclusiveSumKernelINS1_5radix10policy_hubIdiyE10Policy1000EyEEvPT0_E12temp_storage;
	add.s32 	%r10, %r9, %r8;
	add.s32 	%r2, %r10, 16;
	st.shared.u64 	[%r10+16], %rd53;
	bar.sync 	0;
	setp.gt.u32 	%p2, %r1, 31;
	@%p2 bra 	$L__BB7_4;
	mad.lo.s32 	%r27, %r1, 72, %r9;
	ld.shared.u64 	%rd23, [%r27+16];
	ld.shared.u64 	%rd24, [%r27+24];
	ld.shared.u64 	%rd25, [%r27+32];
	ld.shared.u64 	%rd26, [%r27+40];
	ld.shared.u64 	%rd27, [%r27+48];
	ld.shared.u64 	%rd28, [%r27+56];
	ld.shared.u64 	%rd29, [%r27+64];
	ld.shared.u64 	%rd30, [%r27+72];
	add.s64 	%rd31, %rd24, %rd23;
	add.s64 	%rd32, %rd31, %rd25;
	add.s64 	%rd33, %rd32, %rd26;
	add.s64 	%rd34, %rd33, %rd27;
	add.s64 	%rd35, %rd34, %rd28;
	add.s64 	%rd36, %rd35, %rd29;
	add.s64 	%rd10, %rd36, %rd30;
	mov.b32 	%r11, 1;
	mov.b32 	%r24, 0;
	mov.b32 	%r25, -1;
	// begin inline asm
	{  .reg .u64 r0;  .reg .u32 lo;  .reg .u32 hi;  .reg .pred p;  mov.b64 {lo, hi}, %rd10;  shfl.sync.up.b32 lo|p, lo, %r11, %r24, %r25;  shfl.sync.up.b32 hi|p, hi, %r11, %r24, %r25;  mov.b64 r0, {lo, hi};  @p add.u64 r0, r0, %rd10;  mov.u64 %rd8, r0;}
	// end inline asm
	mov.b32 	%r14, 2;
	// begin inline asm
	{  .reg .u64 r0;  .reg .u32 lo;  .reg .u32 hi;  .reg .pred p;  mov.b64 {lo, hi}, %rd8;  shfl.sync.up.b32 lo|p, lo, %r14, %r24, %r25;  shfl.sync.up.b32 hi|p, hi, %r14, %r24, %r25;  mov.b64 r0, {lo, hi};  @p add.u64 r0, r0, %rd8;  mov.u64 %rd11, r0;}
	// end inline asm
	mov.b32 	%r17, 4;
	// begin inline asm
	{  .reg .u64 r0;  .reg .u32 lo;  .reg .u32 hi;  .reg .pred p;  mov.b64 {lo, hi}, %rd11;  shfl.sync.up.b32 lo|p, lo, %r17, %r24, %r25;  shfl.sync.up.b32 hi|p, hi, %r17, %r24, %r25;  mov.b64 r0, {lo, hi};  @p add.u64 r0, r0, %rd11;  mov.u64 %rd14, r0;}
	// end inline asm
	mov.b32 	%r20, 8;
	// begin inline asm
	{  .reg .u64 r0;  .reg .u32 lo;  .reg .u32 hi;  .reg .pred p;  mov.b64 {lo, hi}, %rd14;  shfl.sync.up.b32 lo|p, lo, %r20, %r24, %r25;  shfl.sync.up.b32 hi|p, hi, %r20, %r24, %r25;  mov.b64 r0, {lo, hi};  @p add.u64 r0, r0, %rd14;  mov.u64 %rd17, r0;}
	// end inline asm
	mov.b32 	%r23, 16;
	// begin inline asm
	{  .reg .u64 r0;  .reg .u32 lo;  .reg .u32 hi;  .reg .pred p;  mov.b64 {lo, hi}, %rd17;  shfl.sync.up.b32 lo|p, lo, %r23, %r24, %r25;  shfl.sync.up.b32 hi|p, hi, %r23, %r24, %r25;  mov.b64 r0, {lo, hi};  @p add.u64 r0, r0, %rd17;  mov.u64 %rd20, r0;}
	// end inline asm
	sub.s64 	%rd37, %rd20, %rd10;
	ld.shared.u64 	%rd38, [%r27+16];
	ld.shared.u64 	%rd39, [%r27+24];
	ld.shared.u64 	%rd40, [%r27+32];
	ld.shared.u64 	%rd41, [%r27+40];
	ld.shared.u64 	%rd42, [%r27+48];
	ld.shared.u64 	%rd43, [%r27+56];
	ld.shared.u64 	%rd44, [%r27+64];
	add.s64 	%rd45, %rd38, %rd37;
	add.s64 	%rd46, %rd39, %rd45;
	add.s64 	%rd47, %rd40, %rd46;
	add.s64 	%rd48, %rd41, %rd47;
	add.s64 	%rd49, %rd42, %rd48;
	add.s64 	%rd50, %rd43, %rd49;
	add.s64 	%rd51, %rd44, %rd50;
	st.shared.u64 	[%r27+16], %rd37;
	st.shared.u64 	[%r27+24], %rd45;
	st.shared.u64 	[%r27+32], %rd46;
	st.shared.u64 	[%r27+40], %rd47;
	st.shared.u64 	[%r27+48], %rd48;
	st.shared.u64 	[%r27+56], %rd49;
	st.shared.u64 	[%r27+64], %rd50;
	st.shared.u64 	[%r27+72], %rd51;
$L__BB7_4:
	setp.gt.u32 	%p3, %r1, 255;
	bar.sync 	0;
	@%p3 bra 	$L__BB7_6;
	ld.shared.u64 	%rd52, [%r2];
	st.global.u64 	[%rd1], %rd52;
$L__BB7_6:
	ret;

}
	// .globl	_ZN3cub18CUB_300001_SM_10006detail10radix_sort29DeviceRadixSortOnesweepKernelINS1_5radix10policy_hubIdiyE10Policy1000ELNS0_9SortOrderE1EdiyiiNS1_21identity_decomposer_tEEEvPT5_SB_PT3_PKSC_PT1_PKSG_PT2_PKSK_T4_iiT6_
.visible .entry _ZN3cub18CUB_300001_SM_10006detail10radix_sort29DeviceRadixSortOnesweepKernelINS1_5radix10policy_hubIdiyE10Policy1000ELNS0_9SortOrderE1EdiyiiNS1_21identity_decomposer_tEEEvPT5_SB_PT3_PKSC_PT1_PKSG_PT2_PKSK_T4_iiT6_(
	.param .u64 .ptr .align 1 _ZN3cub18CUB_300001_SM_10006detail10radix_sort29DeviceRadixSortOnesweepKernelINS1_5radix10policy_hubIdiyE10Policy1000ELNS0_9SortOrderE1EdiyiiNS1_21identity_decomposer_tEEEvPT5_SB_PT3_PKSC_PT1_PKSG_PT2_PKSK_T4_iiT6__param_0,
	.param .u64 .ptr .align 1 _ZN3cub18CUB_300001_SM_10006detail10radix_sort29DeviceRadixSortOnesweepKernelINS1_5radix10policy_hubIdiyE10Policy1000ELNS0_9SortOrderE1EdiyiiNS1_21identity_decomposer_tEEEvPT5_SB_PT3_PKSC_PT1_PKSG_PT2_PKSK_T4_iiT6__param_1,
	.param .u64 .ptr .align 1 _ZN3cub18CUB_300001_SM_10006detail10radix_sort29DeviceRadixSortOnesweepKernelINS1_5radix10policy_hubIdiyE10Policy1000ELNS0_9SortOrderE1EdiyiiNS1_21identity_decomposer_tEEEvPT5_SB_PT3_PKSC_PT1_PKSG_PT2_PKSK_T4_iiT6__param_2,
	.param .u64 .ptr .align 1 _ZN3cub18CUB_300001_SM_10006detail10radix_sort29DeviceRadixSortOnesweepKernelINS1_5radix10policy_hubIdiyE10Policy1000ELNS0_9SortOrderE1EdiyiiNS1_21identity_decomposer_tEEEvPT5_SB_PT3_PKSC_PT1_PKSG_PT2_PKSK_T4_iiT6__param_3,
	.param .u64 .ptr .align 1 _ZN3cub18CUB_300001_SM_10006detail10radix_sort29DeviceRadixSortOnesweepKernelINS1_5radix10policy_hubIdiyE10Policy1000ELNS0_9SortOrderE1EdiyiiNS1_21identity_decomposer_tEEEvPT5_SB_PT3_PKSC_PT1_PKSG_PT2_PKSK_T4_iiT6__param_4,
	.param .u64 .ptr .align 1 _ZN3cub18CUB_300001_SM_10006detail10radix_sort29DeviceRadixSortOnesweepKernelINS1_5radix10policy_hubIdiyE10Policy1000ELNS0_9SortOrderE1EdiyiiNS1_21identity_decomposer_tEEEvPT5_SB_PT3_PKSC_PT1_PKSG_PT2_PKSK_T4_iiT6__param_5,
	.param .u64 .ptr .align 1 _ZN3cub18CUB_300001_SM_10006detail10radix_sort29DeviceRadixSortOnesweepKernelINS1_5radix10policy_hubIdiyE10Policy1000ELNS0_9SortOrderE1EdiyiiNS1_21identity_decomposer_tEEEvPT5_SB_PT3_PKSC_PT1_PKSG_PT2_PKSK_T4_iiT6__param_6,
	.param .u64 .ptr .align 1 _ZN3cub18CUB_300001_SM_10006detail10radix_sort29DeviceRadixSortOnesweepKernelINS1_5radix10policy_hubIdiyE10Policy1000ELNS0_9SortOrderE1EdiyiiNS1_21identity_decomposer_tEEEvPT5_SB_PT3_PKSC_PT1_PKSG_PT2_PKSK_T4_iiT6__param_7,
	.param .u32 _ZN3cub18CUB_300001_SM_10006detail10radix_sort29DeviceRadixSortOnesweepKernelINS1_5radix10policy_hubIdiyE10Policy1000ELNS0_9SortOrderE1EdiyiiNS1_21identity_decomposer_tEEEvPT5_SB_PT3_PKSC_PT1_PKSG_PT2_PKSK_T4_iiT6__param_8,
	.param .u32 _ZN3cub18CUB_300001_SM_10006detail10radix_sort29DeviceRadixSortOnesweepKernelINS1_5radix10policy_hubIdiyE10Policy1000ELNS0_9SortOrderE1EdiyiiNS1_21identity_decomposer_tEEEvPT5_SB_PT3_PKSC_PT1_PKSG_PT2_PKSK_T4_iiT6__param_9,
	.param .u32 _ZN3cub18CUB_300001_SM_10006detail10radix_sort29DeviceRadixSortOnesweepKernelINS1_5radix10policy_hubIdiyE10Policy1000ELNS0_9SortOrderE1EdiyiiNS1_21identity_decomposer_tEEEvPT5_SB_PT3_PKSC_PT1_PKSG_PT2_PKSK_T4_iiT6__param_10,
	.param .align 1 .b8 _ZN3cub18CUB_300001_SM_10006detail10radix_sort29DeviceRadixSortOnesweepKernelINS1_5radix10policy_hubIdiyE10Policy1000ELNS0_9SortOrderE1EdiyiiNS1_21identity_decomposer_tEEEvPT5_SB_PT3_PKSC_PT1_PKSG_PT2_PKSK_T4_iiT6__param_11[1]
)
.maxntid 384
{
	.reg .pred 	%p<318>;
	.reg .b32 	%r<1798>;
	.reg .b64 	%rd<779>;
	// demoted variable
	.shared .align 16 .b8 _ZZN3cub18CUB_300001_SM_10006detail10radix_sort29DeviceRadixSortOnesweepKernelINS1_5radix10policy_hubIdiyE10Policy1000ELNS0_9SortOrderE1EdiyiiNS1_21identity_decomposer_tEEEvPT5_SB_PT3_PKSC_PT1_PKSG_PT2_PKSK_T4_iiT6_E1s[48128];
	ld.param.u64 	%rd130, [_ZN3cub18CUB_300001_SM_10006detail10radix_sort29DeviceRadixSortOnesweepKernelINS1_5radix10policy_hubIdiyE10Policy1000ELNS0_9SortOrderE1EdiyiiNS1_21identity_decomposer_tEEEvPT5_SB_PT3_PKSC_PT1_PKSG_PT2_PKSK_T4_iiT6__param_1];
	ld.param.u64 	%rd134, [_ZN3cub18CUB_300001_SM_10006detail10radix_sort29DeviceRadixSortOnesweepKernelINS1_5radix10policy_hubIdiyE10Policy1000ELNS0_9SortOrderE1EdiyiiNS1_21identity_decomposer_tEEEvPT5_SB_PT3_PKSC_PT1_PKSG_PT2_PKSK_T4_iiT6__param_4];
	ld.param.u64 	%rd135, [_ZN3cub18CUB_300001_SM_10006detail10radix_sort29DeviceRadixSortOnesweepKernelINS1_5radix10policy_hubIdiyE10Policy1000ELNS0_9SortOrderE1EdiyiiNS1_21identity_decomposer_tEEEvPT5_SB_PT3_PKSC_PT1_PKSG_PT2_PKSK_T4_iiT6__param_5];
	ld.param.u64 	%rd136, [_ZN3cub18CUB_300001_SM_10006detail10radix_sort29DeviceRadixSortOnesweepKernelINS1_5radix10policy_hubIdiyE10Policy1000ELNS0_9SortOrderE1EdiyiiNS1_21identity_decomposer_tEEEvPT5_SB_PT3_PKSC_PT1_PKSG_PT2_PKSK_T4_iiT6__param_6];
	ld.param.u32 	%r300, [_ZN3cub18CUB_300001_SM_10006detail10radix_sort29DeviceRadixSortOnesweepKernelINS1_5radix10policy_hubIdiyE10Policy1000ELNS0_9SortOrderE1EdiyiiNS1_21identity_decomposer_tEEEvPT5_SB_PT3_PKSC_PT1_PKSG_PT2_PKSK_T4_iiT6__param_8];
	cvta.to.global.u64 	%rd1, %rd136;
	cvta.to.global.u64 	%rd2, %rd134;
	cvta.to.global.u64 	%rd3, %rd135;
	mov.u32 	%r1, %tid.x;
	// begin inline asm
	mov.u32 %r303, %laneid;
	// end inline asm
	setp.ne.s32 	%p1, %r1, 0;
	@%p1 bra 	$L__BB8_2;
	cvta.to.global.u64 	%rd137, %rd130;
	atom.global.add.u32 	%r304, [%rd137], 1;
	st.shared.u32 	[_ZZN3cub18CUB_300001_SM_10006detail10radix_sort29DeviceRadixSortOnesweepKernelINS1_5radix10policy_hubIdiyE10Policy1000ELNS0_9SortOrderE1EdiyiiNS1_21identity_decomposer_tEEEvPT5_SB_PT3_PKSC_PT1_PKSG_PT2_PKSK_T4_iiT6_E1s+46080], %r304;
$L__BB8_2:
	bar.sync 	0;
	ld.shared.u32 	%r3, [_ZZN3cub18CUB_300001_SM_10006detail10radix_sort29DeviceRadixSortOnesweepKernelINS1_5radix10policy_hubIdiyE10Policy1000ELNS0_9SortOrderE1EdiyiiNS1_21identity_decomposer_tEEEvPT5_SB_PT3_PKSC_PT1_PKSG_PT2_PKSK_T4_iiT6_E1s+46080];
	mul.lo.s32 	%r305, %r3, 5760;
	add.s32 	%r4, %r305, 5760;
	setp.gt.s32 	%p2, %r4, %r300;
	cvt.s64.s32 	%rd4, %r305;
	@%p2 bra 	$L__BB8_4;
	and.b32  	%r306, %r1, 31;
	and.b32  	%r307, %r1, 992;
	mul.lo.s32 	%r308, %r307, 15;
	or.b32  	%r309, %r308, %r306;
	cvt.u64.u32 	%rd138, %r309;
	add.s64 	%rd139, %rd138, %rd4;
	shl.b64 	%rd140, %rd139, 3;
	add.s64 	%rd141, %rd3, %rd140;
	ld.global.u64 	%rd761, [%rd141];
	ld.global.u64 	%rd760, [%rd141+256];
	ld.global.u64 	%rd759, [%rd141+512];
	ld.global.u64 	%rd758, [%rd141+768];
	ld.global.u64 	%rd757, [%rd141+1024];
	ld.global.u64 	%rd756, [%rd141+1280];
	ld.global.u64 	%rd755, [%rd141+1536];
	ld.global.u64 	%rd754, [%rd141+1792];
	ld.global.u64 	%rd753, [%rd141+2048];
	ld.global.u64 	%rd752, [%rd141+2304];
	ld.global.u64 	%rd751, [%rd141+2560];
	ld.global.u64 	%rd750, [%rd141+2816];
	ld.global.u64 	%rd749, [%rd141+3072];
	ld.global.u64 	%rd748, [%rd141+3328];
	ld.global.u64 	%rd747, [%rd141+3584];
	bra.uni 	$L__BB8_34;
$L__BB8_4:
	cvt.u32.u64 	%r310, %rd4;
	sub.s32 	%r5, %r300, %r310;
	and.b32  	%r311, %r1, 31;
	and.b32  	%r312, %r1, 992;
	mul.lo.s32 	%r313, %r312, 15;
	or.b32  	%r6, %r313, %r311;
	setp.ge.s32 	%p3, %r6, %r5;
	cvt.u64.u32 	%rd143, %r6;
	add.s64 	%rd144, %rd143, %rd4;
	shl.b64 	%rd145, %rd144, 3;
	add.s64 	%rd20, %rd3, %rd145;
	mov.b64 	%rd761, -1;
	@%p3 bra 	$L__BB8_6;
	ld.global.u64 	%rd761, [%rd20];
$L__BB8_6:
	add.s32 	%r314, %r6, 32;
	setp.ge.s32 	%p4, %r314, %r5;
	mov.b64 	%rd760, -1;
	@%p4 bra 	$L__BB8_8;
	ld.global.u64 	%rd760, [%rd20+256];
$L__BB8_8:
	add.s32 	%r315, %r6, 64;
	setp.ge.s32 	%p5, %r315, %r5;
	mov.b64 	%rd759, -1;
	@%p5 bra 	$L__BB8_10;
	ld.global.u64 	%rd759, [%rd20+512];
$L__BB8_10:
	add.s32 	%r316, %r6, 96;
	setp.ge.s32 	%p6, %r316, %r5;
	mov.b64 	%rd758, -1;
	@%p6 bra 	$L__BB8_12;
	ld.global.u64 	%rd758, [%rd20+768];
$L__BB8_12:
	add.s32 	%r317, %r6, 128;
	setp.ge.s32 	%p7, %r317, %r5;
	mov.b64 	%rd757, -1;
	@%p7 bra 	$L__BB8_14;
	ld.global.u64 	%rd757, [%rd20+1024];
$L__BB8_14:
	add.s32 	%r318, %r6, 160;
	setp.ge.s32 	%p8, %r318, %r5;
	mov.b64 	%rd756, -1;
	@%p8 bra 	$L__BB8_16;
	ld.global.u64 	%rd756, [%rd20+1280];
$L__BB8_16:
	add.s32 	%r319, %r6, 192;
	setp.ge.s32 	%p9, %r319, %r5;
	mov.b64 	%rd755, -1;
	@%p9 bra 	$L__BB8_18;
	ld.global.u64 	%rd755, [%rd20+1536];
$L__BB8_18:
	add.s32 	%r320, %r6, 224;
	setp.ge.s32 	%p10, %r320, %r5;
	mov.b64 	%rd754, -1;
	@%p10 bra 	$L__BB8_20;
	ld.global.u64 	%rd754, [%rd20+1792];
$L__BB8_20:
	add.s32 	%r321, %r6, 256;
	setp.ge.s32 	%p11, %r321, %r5;
	mov.b64 	%rd753, -1;
	@%p11 bra 	$L__BB8_22;
	ld.global.u64 	%rd753, [%rd20+2048];
$L__BB8_22:
	add.s32 	%r322, %r6, 288;
	setp.ge.s32 	%p12, %r322, %r5;
	mov.b64 	%rd752, -1;
	@%p12 bra 	$L__BB8_24;
	ld.global.u64 	%rd752, [%rd20+2304];
$L__BB8_24:
	add.s32 	%r323, %r6, 320;
	setp.ge.s32 	%p13, %r323, %r5;
	mov.b64 	%rd751, -1;
	@%p13 bra 	$L__BB8_26;
	ld.global.u64 	%rd751, [%rd20+2560];
$L__BB8_26:
	add.s32 	%r324, %r6, 352;
	setp.ge.s32 	%p14, %r324, %r5;
	mov.b64 	%rd750, -1;
	@%p14 bra 	$L__BB8_28;
	ld.global.u64 	%rd750, [%rd20+2816];
$L__BB8_28:
	add.s32 	%r325, %r6, 384;
	setp.ge.s32 	%p15, %r325, %r5;
	mov.b64 	%rd749, -1;
	@%p15 bra 	$L__BB8_30;
	ld.global.u64 	%rd749, [%rd20+3072];
$L__BB8_30:
	add.s32 	%r326, %r6, 416;
	setp.ge.s32 	%p16, %r326, %r5;
	mov.b64 	%rd748, -1;
	@%p16 bra 	$L__BB8_32;
	ld.global.u64 	%rd748, [%rd20+3328];
$L__BB8_32:
	add.s32 	%r327, %r6, 448;
	setp.ge.s32 	%p17, %r327, %r5;
	mov.b64 	%rd747, -1;
	@%p17 bra 	$L__BB8_34;
	ld.global.u64 	%rd747, [%rd20+3584];
$L__BB8_34:
	ld.param.u32 	%r1707, [_ZN3cub18CUB_300001_SM_10006detail10radix_sort29DeviceRadixSortOnesweepKernelINS1_5radix10policy_hubIdiyE10Policy1000ELNS0_9SortOrderE1EdiyiiNS1_21identity_decomposer_tEEEvPT5_SB_PT3_PKSC_PT1_PKSG_PT2_PKSK_T4_iiT6__param_10];
	setp.lt.s64 	%p18, %rd760, 0;
	selp.b64 	%rd160, 0, 9223372036854775807, %p18;
	xor.b64  	%rd776, %rd160, %rd760;
	setp.lt.s64 	%p19, %rd758, 0;
	selp.b64 	%rd161, 0, 9223372036854775807, %p19;
	xor.b64  	%rd774, %rd161, %rd758;
	mov.b32 	%r328, -1;
	shl.b32 	%r329, %r328, %r1707;
	not.b32 	%r7, %r329;
	shl.b32 	%r330, %r1, 5;
	and.b32  	%r331, %r330, 31744;
	mov.u32 	%r332, _ZZN3cub18CUB_300001_SM_10006detail10radix_sort29DeviceRadixSortOnesweepKernelINS1_5radix10policy_hubIdiyE10Policy1000ELNS0_9SortOrderE1EdiyiiNS1_21identity_decomposer_tEEEvPT5_SB_PT3_PKSC_PT1_PKSG_PT2_PKSK_T4_iiT6_E1s;
	add.s32 	%r8, %r332, %r331;
	setp.gt.s32 	%p20, %r303, 255;
	@%p20 bra 	$L__BB8_47;
	max.s32 	%r333, %r303, 224;
	sub.s32 	%r334, %r333, %r303;
	add.s32 	%r335, %r334, 31;
	shr.u32 	%r336, %r335, 5;
	add.s32 	%r9, %r336, 1;
	setp.lt.u32 	%p21, %r335, 480;
	mov.u32 	%r1711, %r303;
	@%p21 bra 	$L__BB8_38;
	and.b32  	%r337, %r9, 268435440;
	neg.s32 	%r1709, %r337;
	shl.b32 	%r340, %r303, 2;
	add.s32 	%r341, %r331, %r340;
	add.s32 	%r343, %r341, %r332;
	add.s32 	%r1708, %r343, 1024;
	mov.u32 	%r1711, %r303;
$L__BB8_37:
	.pragma "nounroll";
	mov.b32 	%r344, 0;
	st.shared.u32 	[%r1708+-1024], %r344;
	st.shared.u32 	[%r1708+-896], %r344;
	st.shared.u32 	[%r1708+-768], %r344;
	st.shared.u32 	[%r1708+-640], %r344;
	st.shared.u32 	[%r1708+-512], %r344;
	st.shared.u32 	[%r1708+-384], %r344;
	st.shared.u32 	[%r1708+-256], %r344;
	st.shared.u32 	[%r1708+-128], %r344;
	st.shared.u32 	[%r1708], %r344;
	st.shared.u32 	[%r1708+128], %r344;
	st.shared.u32 	[%r1708+256], %r344;
	st.shared.u32 	[%r1708+384], %r344;
	st.shared.u32 	[%r1708+512], %r344;
	st.shared.u32 	[%r1708+640], %r344;
	st.shared.u32 	[%r1708+768], %r344;
	st.shared.u32 	[%r1708+896], %r344;
	add.s32 	%r1711, %r1711, 512;
	add.s32 	%r1709, %r1709, 16;
	add.s32 	%r1708, %r1708, 2048;
	setp.ne.s32 	%p22, %r1709, 0;
	@%p22 bra 	$L__BB8_37;
$L__BB8_38:
	and.b32  	%r345, %r9, 15;
	setp.eq.s32 	%p23, %r345, 0;
	@%p23 bra 	$L__BB8_47;
	setp.lt.u32 	%p24, %r345, 8;
	@%p24 bra 	$L__BB8_41;
	shl.b32 	%r347, %r1711, 2;
	add.s32 	%r348, %r8, %r347;
	mov.b32 	%r349, 0;
	st.shared.u32 	[%r348], %r349;
	st.shared.u32 	[%r348+128], %r349;
	st.shared.u32 	[%r348+256], %r349;
	st.shared.u32 	[%r348+384], %r349;
	st.shared.u32 	[%r348+512], %r349;
	st.shared.u32 	[%r348+640], %r349;
	st.shared.u32 	[%r348+768], %r349;
	st.shared.u32 	[%r348+896], %r349;
	add.s32 	%r1711, %r1711, 256;
$L__BB8_41:
	and.b32  	%r350, %r9, 7;
	setp.eq.s32 	%p25, %r350, 0;
	@%p25 bra 	$L__BB8_47;
	and.b32  	%r21, %r9, 3;
	setp.lt.u32 	%p26, %r350, 4;
	@%p26 bra 	$L__BB8_44;
	shl.b32 	%r352, %r1711, 2;
	add.s32 	%r353, %r8, %r352;
	mov.b32 	%r354, 0;
	st.shared.u32 	[%r353], %r354;
	st.shared.u32 	[%r353+128], %r354;
	st.shared.u32 	[%r353+256], %r354;
	st.shared.u32 	[%r353+384], %r354;
	add.s32 	%r1711, %r1711, 128;
$L__BB8_44:
	setp.eq.s32 	%p27, %r21, 0;
	@%p27 bra 	$L__BB8_47;
	shl.b32 	%r357, %r1711, 2;
	add.s32 	%r358, %r331, %r357;
	add.s32 	%r1715, %r332, %r358;
	neg.s32 	%r1714, %r21;
$L__BB8_46:
	.pragma "nounroll";
	mov.b32 	%r360, 0;
	st.shared.u32 	[%r1715], %r360;
	add.s32 	%r1715, %r1715, 128;
	add.s32 	%r1714, %r1714, 1;
	setp.ne.s32 	%p28, %r1714, 0;
	@%p28 bra 	$L__BB8_46;
$L__BB8_47:
	ld.param.u32 	%r1706, [_ZN3cub18CUB_300001_SM_10006detail10radix_sort29DeviceRadixSortOnesweepKernelINS1_5radix10policy_hubIdiyE10Policy1000ELNS0_9SortOrderE1EdiyiiNS1_21identity_decomposer_tEEEvPT5_SB_PT3_PKSC_PT1_PKSG_PT2_PKSK_T4_iiT6__param_9];
	bar.warp.sync 	-1;
	cvt.u64.u32 	%rd67, %r1706;
	setp.lt.s64 	%p29, %rd761, 0;
	selp.b64 	%rd162, 0, 9223372036854775807, %p29;
	xor.b64  	%rd163, %rd162, %rd761;
	setp.eq.s64 	%p30, %rd163, 9223372036854775807;
	selp.b64 	%rd164, -9223372036854775808, %rd163, %p30;
	shr.u64 	%rd165, %rd164, %r1706;
	cvt.u32.u64 	%r362, %rd165;
	and.b32  	%r30, %r362, %r7;
	shl.b32 	%r363, %r30, 2;
	add.s32 	%r364, %r8, %r363;
	atom.shared.add.u32 	%r365, [%r364], 1;
	setp.eq.s64 	%p31, %rd776, 9223372036854775807;
	selp.b64 	%rd166, -9223372036854775808, %rd776, %p31;
	shr.u64 	%rd167, %rd166, %r1706;
	cvt.u32.u64 	%r366, %rd167;
	and.b32  	%r367, %r366, %r7;
	shl.b32 	%r368, %r367, 2;
	add.s32 	%r369, %r8, %r368;
	atom.shared.add.u32 	%r370, [%r369], 1;
	setp.lt.s64 	%p32, %rd759, 0;
	selp.b64 	%rd168, 0, 9223372036854775807, %p32;
	xor.b64  	%rd775, %rd168, %rd759;
	setp.eq.s64 	%p33, %rd775, 9223372036854775807;
	selp.b64 	%rd169, -9223372036854775808, %rd775, %p33;
	shr.u64 	%rd170, %rd169, %r1706;
	cvt.u32.u64 	%r371, %rd170;
	and.b32  	%r372, %r371, %r7;
	shl.b32 	%r373, %r372, 2;
	add.s32 	%r374, %r8, %r373;
	atom.shared.add.u32 	%r375, [%r374], 1;
	setp.eq.s64 	%p34, %rd774, 9223372036854775807;
	selp.b64 	%rd171, -9223372036854775808, %rd774, %p34;
	shr.u64 	%rd172, %rd171, %r1706;
	cvt.u32.u64 	%r376, %rd172;
	and.b32  	%r377, %r376, %r7;
	shl.b32 	%r378, %r377, 2;
	add.s32 	%r379, %r8, %r378;
	atom.shared.add.u32 	%r380, [%r379], 1;
	setp.lt.s64 	%p35, %rd757, 0;
	selp.b64 	%rd173, 0, 9223372036854775807, %p35;
	xor.b64  	%rd174, %rd173, %rd757;
	setp.eq.s64 	%p36, %rd174, 9223372036854775807;
	selp.b64 	%rd175, -9223372036854775808, %rd174, %p36;
	shr.u64 	%rd176, %rd175, %r1706;
	cvt.u32.u64 	%r381, %rd176;
	and.b32  	%r382, %r381, %r7;
	shl.b32 	%r383, %r382, 2;
	add.s32 	%r384, %r8, %r383;
	atom.shared.add.u32 	%r385, [%r384], 1;
	setp.lt.s64 	%p37, %rd756, 0;
	selp.b64 	%rd177, 0, 9223372036854775807, %p37;
	xor.b64  	%rd178, %rd177, %rd756;
	setp.eq.s64 	%p38, %rd178, 9223372036854775807;
	selp.b64 	%rd179, -9223372036854775808, %rd178, %p38;
	shr.u64 	%rd180, %rd179, %r1706;
	cvt.u32.u64 	%r386, %rd180;
	and.b32  	%r387, %r386, %r7;
	shl.b32 	%r388, %r387, 2;
	add.s32 	%r389, %r8, %r388;
	atom.shared.add.u32 	%r390, [%r389], 1;
	setp.lt.s64 	%p39, %rd755, 0;
	selp.b64 	%rd181, 0, 9223372036854775807, %p39;
	xor.b64  	%rd182, %rd181, %rd755;
	setp.eq.s64 	%p40, %rd182, 9223372036854775807;
	selp.b64 	%rd183, -9223372036854775808, %rd182, %p40;
	shr.u64 	%rd184, %rd183, %r1706;
	cvt.u32.u64 	%r391, %rd184;
	and.b32  	%r392, %r391, %r7;
	shl.b32 	%r393, %r392, 2;
	add.s32 	%r394, %r8, %r393;
	atom.shared.add.u32 	%r395, [%r394], 1;
	setp.lt.s64 	%p41, %rd754, 0;
	selp.b64 	%rd185, 0, 9223372036854775807, %p41;
	xor.b64  	%rd186, %rd185, %rd754;
	setp.eq.s64 	%p42, %rd186, 9223372036854775807;
	selp.b64 	%rd187, -9223372036854775808, %rd186, %p42;
	shr.u64 	%rd188, %rd187, %r1706;
	cvt.u32.u64 	%r396, %rd188;
	and.b32  	%r397, %r396, %r7;
	shl.b32 	%r398, %r397, 2;
	add.s32 	%r399, %r8, %r398;
	atom.shared.add.u32 	%r400, [%r399], 1;
	setp.lt.s64 	%p43, %rd753, 0;
	selp.b64 	%rd189, 0, 9223372036854775807, %p43;
	xor.b64  	%rd190, %rd189, %rd753;
	setp.eq.s64 	%p44, %rd190, 9223372036854775807;
	selp.b64 	%rd191, -9223372036854775808, %rd190, %p44;
	shr.u64 	%rd192, %rd191, %r1706;
	cvt.u32.u64 	%r401, %rd192;
	and.b32  	%r402, %r401, %r7;
	shl.b32 	%r403, %r402, 2;
	add.s32 	%r404, %r8, %r403;
	atom.shared.add.u32 	%r405, [%r404], 1;
	setp.lt.s64 	%p45, %rd752, 0;
	selp.b64 	%rd193, 0, 9223372036854775807, %p45;
	xor.b64  	%rd194, %rd193, %rd752;
	setp.eq.s64 	%p46, %rd194, 9223372036854775807;
	selp.b64 	%rd195, -9223372036854775808, %rd194, %p46;
	shr.u64 	%rd196, %rd195, %r1706;
	cvt.u32.u64 	%r406, %rd196;
	and.b32  	%r407, %r406, %r7;
	shl.b32 	%r408, %r407, 2;
	add.s32 	%r409, %r8, %r408;
	atom.shared.add.u32 	%r410, [%r409], 1;
	setp.lt.s64 	%p47, %rd751, 0;
	selp.b64 	%rd197, 0, 9223372036854775807, %p47;
	xor.b64  	%rd198, %rd197, %rd751;
	setp.eq.s64 	%p48, %rd198, 9223372036854775807;
	selp.b64 	%rd199, -9223372036854775808, %rd198, %p48;
	shr.u64 	%rd200, %rd199, %r1706;
	cvt.u32.u64 	%r411, %rd200;
	and.b32  	%r412, %r411, %r7;
	shl.b32 	%r413, %r412, 2;
	add.s32 	%r414, %r8, %r413;
	atom.shared.add.u32 	%r415, [%r414], 1;
	setp.lt.s64 	%p49, %rd750, 0;
	selp.b64 	%rd201, 0, 9223372036854775807, %p49;
	xor.b64  	%rd202, %rd201, %rd750;
	setp.eq.s64 	%p50, %rd202, 9223372036854775807;
	selp.b64 	%rd203, -9223372036854775808, %rd202, %p50;
	shr.u64 	%rd204, %rd203, %r1706;
	cvt.u32.u64 	%r416, %rd204;
	and.b32  	%r417, %r416, %r7;
	shl.b32 	%r418, %r417, 2;
	add.s32 	%r419, %r8, %r418;
	atom.shared.add.u32 	%r420, [%r419], 1;
	setp.lt.s64 	%p51, %rd749, 0;
	selp.b64 	%rd205, 0, 9223372036854775807, %p51;
	xor.b64  	%rd206, %rd205, %rd749;
	setp.eq.s64 	%p52, %rd206, 9223372036854775807;
	selp.b64 	%rd207, -9223372036854775808, %rd206, %p52;
	shr.u64 	%rd208, %rd207, %r1706;
	cvt.u32.u64 	%r421, %rd208;
	and.b32  	%r422, %r421, %r7;
	shl.b32 	%r423, %r422, 2;
	add.s32 	%r424, %r8, %r423;
	atom.shared.add.u32 	%r425, [%r424], 1;
	setp.lt.s64 	%p53, %rd748, 0;
	selp.b64 	%rd209, 0, 9223372036854775807, %p53;
	xor.b64  	%rd210, %rd209, %rd748;
	setp.eq.s64 	%p54, %rd210, 9223372036854775807;
	selp.b64 	%rd211, -9223372036854775808, %rd210, %p54;
	shr.u64 	%rd212, %rd211, %r1706;
	cvt.u32.u64 	%r426, %rd212;
	and.b32  	%r427, %r426, %r7;
	shl.b32 	%r428, %r427, 2;
	add.s32 	%r429, %r8, %r428;
	atom.shared.add.u32 	%r430, [%r429], 1;
	setp.lt.s64 	%p55, %rd747, 0;
	selp.b64 	%rd213, 0, 9223372036854775807, %p55;
	xor.b64  	%rd214, %rd213, %rd747;
	setp.eq.s64 	%p56, %rd214, 9223372036854775807;
	selp.b64 	%rd215, -9223372036854775808, %rd214, %p56;
	shr.u64 	%rd216, %rd215, %r1706;
	cvt.u32.u64 	%r431, %rd216;
	and.b32  	%r432, %r431, %r7;
	shl.b32 	%r433, %r432, 2;
	add.s32 	%r434, %r8, %r433;
	atom.shared.add.u32 	%r435, [%r434], 1;
	bar.sync 	0;
	setp.gt.u32 	%p57, %r1, 255;
	mov.b32 	%r1716, 0;
	@%p57 bra 	$L__BB8_49;
	shl.b32 	%r436, %r1, 2;
	add.s32 	%r438, %r332, %r436;
	ld.shared.u32 	%r439, [%r438];
	mov.b32 	%r440, 0;
	st.shared.u32 	[%r438], %r440;
	ld.shared.u32 	%r441, [%r438+1024];
	st.shared.u32 	[%r438+1024], %r439;
	add.s32 	%r442, %r441, %r439;
	ld.shared.u32 	%r443, [%r438+2048];
	st.shared.u32 	[%r438+2048], %r442;
	add.s32 	%r444, %r443, %r442;
	ld.shared.u32 	%r445, [%r438+3072];
	st.shared.u32 	[%r438+3072], %r444;
	add.s32 	%r446, %r445, %r444;
	ld.shared.u32 	%r447, [%r438+4096];
	st.shared.u32 	[%r438+4096], %r446;
	add.s32 	%r448, %r447, %r446;
	ld.shared.u32 	%r449, [%r438+5120];
	st.shared.u32 	[%r438+5120], %r448;
	add.s32 	%r450, %r449, %r448;
	ld.shared.u32 	%r451, [%r438+6144];
	st.shared.u32 	[%r438+6144], %r450;
	add.s32 	%r452, %r451, %r450;
	ld.shared.u32 	%r453, [%r438+7168];
	st.shared.u32 	[%r438+7168], %r452;
	add.s32 	%r454, %r453, %r452;
	ld.shared.u32 	%r455, [%r438+8192];
	st.shared.u32 	[%r438+8192], %r454;
	add.s32 	%r456, %r455, %r454;
	ld.shared.u32 	%r457, [%r438+9216];
	st.shared.u32 	[%r438+9216], %r456;
	add.s32 	%r458, %r457, %r456;
	ld.shared.u32 	%r459, [%r438+10240];
	st.shared.u32 	[%r438+10240], %r458;
	add.s32 	%r460, %r459, %r458;
	ld.shared.u32 	%r461, [%r438+11264];
	st.shared.u32 	[%r438+11264], %r460;
	add.s32 	%r1716, %r461, %r460;
$L__BB8_49:
	ld.param.u64 	%rd724, [_ZN3cub18CUB_300001_SM_10006detail10radix_sort29DeviceRadixSortOnesweepKernelINS1_5radix10policy_hubIdiyE10Policy1000ELNS0_9SortOrderE1EdiyiiNS1_21identity_decomposer_tEEEvPT5_SB_PT3_PKSC_PT1_PKSG_PT2_PKSK_T4_iiT6__param_0];
	setp.gt.u32 	%p58, %r1, 255;
	shl.b32 	%r462, %r3, 8;
	add.s32 	%r463, %r462, %r1;
	cvta.to.global.u64 	%rd69, %rd724;
	mul.wide.s32 	%rd217, %r463, 4;
	add.s64 	%rd70, %rd69, %rd217;
	@%p58 bra 	$L__BB8_51;
	or.b32  	%r464, %r1716, 1073741824;
	st.volatile.global.u32 	[%rd70], %r464;
$L__BB8_51:
	ld.param.u64 	%rd732, [_ZN3cub18CUB_300001_SM_10006detail10radix_sort29DeviceRadixSortOnesweepKernelINS1_5radix10policy_hubIdiyE10Policy1000ELNS0_9SortOrderE1EdiyiiNS1_21identity_decomposer_tEEEvPT5_SB_PT3_PKSC_PT1_PKSG_PT2_PKSK_T4_iiT6__param_7];
	ld.param.u64 	%rd730, [_ZN3cub18CUB_300001_SM_10006detail10radix_sort29DeviceRadixSortOnesweepKernelINS1_5radix10policy_hubIdiyE10Policy1000ELNS0_9SortOrderE1EdiyiiNS1_21identity_decomposer_tEEEvPT5_SB_PT3_PKSC_PT1_PKSG_PT2_PKSK_T4_iiT6__param_3];
	ld.param.u64 	%rd726, [_ZN3cub18CUB_300001_SM_10006detail10radix_sort29DeviceRadixSortOnesweepKernelINS1_5radix10policy_hubIdiyE10Policy1000ELNS0_9SortOrderE1EdiyiiNS1_21identity_decomposer_tEEEvPT5_SB_PT3_PKSC_PT1_PKSG_PT2_PKSK_T4_iiT6__param_2];
	setp.lt.s64 	%p59, %rd756, 0;
	selp.b64 	%rd218, 0, 9223372036854775807, %p59;
	xor.b64  	%rd772, %rd218, %rd756;
	setp.lt.s64 	%p60, %rd754, 0;
	selp.b64 	%rd219, 0, 9223372036854775807, %p60;
	xor.b64  	%rd770, %rd219, %rd754;
	setp.lt.s64 	%p61, %rd755, 0;
	selp.b64 	%rd220, 0, 9223372036854775807, %p61;
	xor.b64  	%rd771, %rd220, %rd755;
	setp.lt.s64 	%p62, %rd757, 0;
	selp.b64 	%rd221, 0, 9223372036854775807, %p62;
	xor.b64  	%rd773, %rd221, %rd757;
	setp.lt.s64 	%p63, %rd752, 0;
	selp.b64 	%rd222, 0, 9223372036854775807, %p63;
	xor.b64  	%rd768, %rd222, %rd752;
	setp.lt.s64 	%p64, %rd753, 0;
	selp.b64 	%rd223, 0, 9223372036854775807, %p64;
	xor.b64  	%rd769, %rd223, %rd753;
	setp.lt.s64 	%p65, %rd751, 0;
	selp.b64 	%rd224, 0, 9223372036854775807, %p65;
	xor.b64  	%rd767, %rd224, %rd751;
	setp.lt.s64 	%p66, %rd750, 0;
	selp.b64 	%rd225, 0, 9223372036854775807, %p66;
	xor.b64  	%rd766, %rd225, %rd750;
	setp.lt.s64 	%p67, %rd749, 0;
	selp.b64 	%rd226, 0, 9223372036854775807, %p67;
	xor.b64  	%rd765, %rd226, %rd749;
	setp.lt.s64 	%p68, %rd761, 0;
	selp.b64 	%rd227, 0, 9223372036854775807, %p68;
	xor.b64  	%rd777, %rd227, %rd761;
	setp.lt.s64 	%p69, %rd748, 0;
	selp.b64 	%rd228, 0, 9223372036854775807, %p69;
	xor.b64  	%rd764, %rd228, %rd748;
	setp.lt.s64 	%p70, %rd747, 0;
	selp.b64 	%rd229, 0, 9223372036854775807, %p70;
	xor.b64  	%rd763, %rd229, %rd747;
	setp.lt.u32 	%p71, %r1, 256;
	setp.eq.s32 	%p72, %r1716, 5760;
	and.pred  	%p73, %p71, %p72;
	selp.u32 	%r465, 1, 0, %p73;
	{ 
	.reg .pred 	%p1; 
	.reg .pred 	%p2; 
	setp.ne.u32 	%p1, %r465, 0; 
	bar.red.or.pred 	%p2, 0, %p1; 
	selp.u32 	%r466, 1, 0, %p2; 
	}
	setp.eq.s32 	%p74, %r466, 0;
	and.b32  	%r467, %r1, 992;
	and.b32  	%r468, %r1, 31;
	mul.lo.s32 	%r469, %r467, 15;
	or.b32  	%r470, %r469, %r468;
	cvt.u64.u32 	%rd83, %r470;
	mul.lo.s32 	%r471, %r3, 5760;
	cvt.s64.s32 	%rd230, %r471;
	add.s64 	%rd231, %rd83, %rd230;
	cvta.to.global.u64 	%rd232, %rd732;
	shl.b64 	%rd233, %rd231, 2;
	add.s64 	%rd84, %rd232, %rd233;
	cvt.u64.u32 	%rd85, %r1;
	cvta.to.global.u64 	%rd234, %rd726;
	mul.wide.u32 	%rd235, %r1, 8;
	add.s64 	%rd86, %rd234, %rd235;
	cvta.to.global.u64 	%rd236, %rd730;
	add.s64 	%rd87, %rd236, %rd235;
	@%p74 bra 	$L__BB8_159;
	setp.gt.u32 	%p75, %r1, 255;
	setp.gt.u32 	%p76, %r1, %r30;
	selp.b32 	%r33, 5760, 0, %p76;
	shl.b32 	%r472, %r1, 3;
	mov.u32 	%r473, _ZZN3cub18CUB_300001_SM_10006detail10radix_sort29DeviceRadixSortOnesweepKernelINS1_5radix10policy_hubIdiyE10Policy1000ELNS0_9SortOrderE1EdiyiiNS1_21identity_decomposer_tEEEvPT5_SB_PT3_PKSC_PT1_PKSG_PT2_PKSK_T4_iiT6_E1s;
	add.s32 	%r474, %r473, %r472;
	add.s32 	%r34, %r474, 46080;
	@%p75 bra 	$L__BB8_60;
	ld.global.u64 	%rd237, [%rd87];
	cvt.u64.u32 	%rd238, %r33;
	sub.s64 	%rd762, %rd237, %rd238;
	st.shared.u64 	[%r34], %rd762;
	setp.lt.s32 	%p77, %r3, 1;
	mov.u32 	%r1720, %r1716;
	@%p77 bra 	$L__BB8_59;
	mov.b32 	%r1718, -1;
	mov.u32 	%r1717, %r3;
	mov.u32 	%r1720, %r1716;
$L__BB8_55:
	add.s32 	%r38, %r1717, -1;
	shl.b32 	%r476, %r38, 8;
	add.s32 	%r477, %r476, %r1;
	mul.wide.s32 	%rd239, %r477, 4;
	add.s64 	%rd89, %rd69, %rd239;
$L__BB8_56:
	membar.cta;
	ld.volatile.global.u32 	%r39, [%rd89];
	setp.eq.s32 	%p78, %r39, 0;
	@%p78 bra 	$L__BB8_56;
	and.b32  	%r478, %r39, 1073741823;
	add.s32 	%r1720, %r478, %r1720;
	setp.gt.s32 	%p79, %r39, -1;
	vote.sync.ballot.b32 	%r1718, %p79, %r1718;
	setp.gt.u32 	%p81, %r1717, 1;
	and.pred  	%p82, %p79, %p81;
	mov.u32 	%r1717, %r38;
	@%p82 bra 	$L__BB8_55;
	ld.shared.u64 	%rd762, [%r34];
$L__BB8_59:
	or.b32  	%r479, %r1720, -2147483648;
	st.volatile.global.u32 	[%rd70], %r479;
	sub.s32 	%r480, %r1720, %r1716;
	cvt.s64.s32 	%rd240, %r480;
	add.s64 	%rd241, %rd762, %rd240;
	st.shared.u64 	[%r34], %rd241;
$L__BB8_60:
	ld.param.u64 	%rd727, [_ZN3cub18CUB_300001_SM_10006detail10radix_sort29DeviceRadixSortOnesweepKernelINS1_5radix10policy_hubIdiyE10Policy1000ELNS0_9SortOrderE1EdiyiiNS1_21identity_decomposer_tEEEvPT5_SB_PT3_PKSC_PT1_PKSG_PT2_PKSK_T4_iiT6__param_2];
	setp.gt.u32 	%p83, %r1, 255;
	setp.lt.s32 	%p84, %r4, %r300;
	setp.eq.s64 	%p85, %rd727, 0;
	or.pred  	%p86, %p85, %p84;
	or.pred  	%p87, %p83, %p86;
	@%p87 bra 	$L__BB8_62;
	ld.shared.u64 	%rd242, [%r34];
	cvt.u64.u32 	%rd243, %r33;
	cvt.s64.s32 	%rd244, %r1716;
	add.s64 	%rd245, %rd243, %rd244;
	add.s64 	%rd246, %rd245, %rd242;
	st.global.u64 	[%rd86], %rd246;
$L__BB8_62:
	setp.gt.s32 	%p88, %r4, %r300;
	bar.sync 	0;
	shl.b32 	%r481, %r30, 3;
	add.s32 	%r483, %r473, %r481;
	ld.shared.u64 	%rd92, [%r483+46080];
	@%p88 bra 	$L__BB8_64;
	add.s64 	%rd247, %rd92, %rd83;
	shl.b64 	%rd248, %rd247, 3;
	add.s64 	%rd249, %rd2, %rd248;
	st.global.u64 	[%rd249], %rd761;
	st.global.u64 	[%rd249+256], %rd760;
	st.global.u64 	[%rd249+512], %rd759;
	st.global.u64 	[%rd249+768], %rd758;
	st.global.u64 	[%rd249+1024], %rd757;
	st.global.u64 	[%rd249+1280], %rd756;
	st.global.u64 	[%rd249+1536], %rd755;
	st.global.u64 	[%rd249+1792], %rd754;
	st.global.u64 	[%rd249+2048], %rd753;
	st.global.u64 	[%rd249+2304], %rd752;
	st.global.u64 	[%rd249+2560], %rd751;
	st.global.u64 	[%rd249+2816], %rd750;
	st.global.u64 	[%rd249+3072], %rd749;
	st.global.u64 	[%rd249+3328], %rd748;
	st.global.u64 	[%rd249+3584], %rd747;
	bra.uni 	$L__BB8_94;
$L__BB8_64:
	cvt.u32.u64 	%r484, %rd83;
	mad.lo.s32 	%r43, %r3, -5760, %r300;
	setp.ge.s32 	%p89, %r484, %r43;
	add.s64 	%rd250, %rd92, %rd83;
	shl.b64 	%rd251, %rd250, 3;
	add.s64 	%rd93, %rd2, %rd251;
	@%p89 bra 	$L__BB8_66;
	st.global.u64 	[%rd93], %rd761;
$L__BB8_66:
	add.s32 	%r486, %r484, 32;
	setp.ge.s32 	%p90, %r486, %r43;
	@%p90 bra 	$L__BB8_68;
	st.global.u64 	[%rd93+256], %rd760;
$L__BB8_68:
	add.s32 	%r488, %r484, 64;
	setp.ge.s32 	%p91, %r488, %r43;
	@%p91 bra 	$L__BB8_70;
	st.global.u64 	[%rd93+512], %rd759;
$L__BB8_70:
	add.s32 	%r490, %r484, 96;
	setp.ge.s32 	%p92, %r490, %r43;
	@%p92 bra 	$L__BB8_72;
	st.global.u64 	[%rd93+768], %rd758;
$L__BB8_72:
	add.s32 	%r492, %r484, 128;
	setp.ge.s32 	%p93, %r492, %r43;
	@%p93 bra 	$L__BB8_74;
	st.global.u64 	[%rd93+1024], %rd757;
$L__BB8_74:
	add.s32 	%r494, %r484, 160;
	setp.ge.s32 	%p94, %r494, %r43;
	@%p94 bra 	$L__BB8_76;
	st.global.u64 	[%rd93+1280], %rd756;
$L__BB8_76:
	add.s32 	%r496, %r484, 192;
	setp.ge.s32 	%p95, %r496, %r43;
	@%p95 bra 	$L__BB8_78;
	st.global.u64 	[%rd93+1536], %rd755;
$L__BB8_78:
	add.s32 	%r498, %r484, 224;
	setp.ge.s32 	%p96, %r498, %r43;
	@%p96 bra 	$L__BB8_80;
	st.global.u64 	[%rd93+1792], %rd754;
$L__BB8_80:
	add.s32 	%r500, %r484, 256;
	setp.ge.s32 	%p97, %r500, %r43;
	@%p97 bra 	$L__BB8_82;
	st.global.u64 	[%rd93+2048], %rd753;
$L__BB8_82:
	add.s32 	%r502, %r484, 288;
	setp.ge.s32 	%p98, %r502, %r43;
	@%p98 bra 	$L__BB8_84;
	st.global.u64 	[%rd93+2304], %rd752;
$L__BB8_84:
	add.s32 	%r504, %r484, 320;
	setp.ge.s32 	%p99, %r504, %r43;
	@%p99 bra 	$L__BB8_86;
	st.global.u64 	[%rd93+2560], %rd751;
$L__BB8_86:
	add.s32 	%r506, %r484, 352;
	setp.ge.s32 	%p100, %r506, %r43;
	@%p100 bra 	$L__BB8_88;
	st.global.u64 	[%rd93+2816], %rd750;
$L__BB8_88:
	add.s32 	%r508, %r484, 384;
	setp.ge.s32 	%p101, %r508, %r43;
	@%p101 bra 	$L__BB8_90;
	st.global.u64 	[%rd93+3072], %rd749;
$L__BB8_90:
	add.s32 	%r510, %r484, 416;
	setp.ge.s32 	%p102, %r510, %r43;
	@%p102 bra 	$L__BB8_92;
	st.global.u64 	[%rd93+3328], %rd748;
$L__BB8_92:
	add.s32 	%r512, %r484, 448;
	setp.ge.s32 	%p103, %r512, %r43;
	@%p103 bra 	$L__BB8_94;
	st.global.u64 	[%rd93+3584], %rd747;
$L__BB8_94:
	setp.gt.s32 	%p104, %r4, %r300;
	@%p104 bra 	$L__BB8_96;
	ld.global.u32 	%r1749, [%rd84];
	ld.global.u32 	%r1748, [%rd84+128];
	ld.global.u32 	%r1747, [%rd84+256];
	ld.global.u32 	%r1746, [%rd84+384];
	ld.global.u32 	%r1745, [%rd84+512];
	ld.global.u32 	%r1744, [%rd84+640];
	ld.global.u32 	%r1743, [%rd84+768];
	ld.global.u32 	%r1742, [%rd84+896];
	ld.global.u32 	%r1741, [%rd84+1024];
	ld.global.u32 	%r1740, [%rd84+1152];
	ld.global.u32 	%r1739, [%rd84+1280];
	ld.global.u32 	%r1738, [%rd84+1408];
	ld.global.u32 	%r1737, [%rd84+1536];
	ld.global.u32 	%r1736, [%rd84+1664];
	ld.global.u32 	%r1735, [%rd84+1792];
	bra.uni 	$L__BB8_126;
$L__BB8_96:
	cvt.u32.u64 	%r514, %rd83;
	sub.s32 	%r59, %r300, %r471;
	setp.ge.s32 	%p105, %r514, %r59;
	@%p105 bra 	$L__BB8_98;
	ld.global.u32 	%r1749, [%rd84];
$L__BB8_98:
	add.s32 	%r518, %r514, 32;
	setp.ge.s32 	%p106, %r518, %r59;
	@%p106 bra 	$L__BB8_100;
	ld.global.u32 	%r1748, [%rd84+128];
$L__BB8_100:
	add.s32 	%r521, %r514, 64;
	setp.ge.s32 	%p107, %r521, %r59;
	@%p107 bra 	$L__BB8_102;
	ld.global.u32 	%r1747, [%rd84+256];
$L__BB8_102:
	add.s32 	%r524, %r514, 96;
	setp.ge.s32 	%p108, %r524, %r59;
	@%p108 bra 	$L__BB8_104;
	ld.global.u32 	%r1746, [%rd84+384];
$L__BB8_104:
	add.s32 	%r527, %r514, 128;
	setp.ge.s32 	%p109, %r527, %r59;
	@%p109 bra 	$L__BB8_106;
	ld.global.u32 	%r1745, [%rd84+512];
$L__BB8_106:
	add.s32 	%r530, %r514, 160;
	setp.ge.s32 	%p110, %r530, %r59;
	@%p110 bra 	$L__BB8_108;
	ld.global.u32 	%r1744, [%rd84+640];
$L__BB8_108:
	add.s32 	%r533, %r514, 192;
	setp.ge.s32 	%p111, %r533, %r59;
	@%p111 bra 	$L__BB8_110;
	ld.global.u32 	%r1743, [%rd84+768];
$L__BB8_110:
	add.s32 	%r536, %r514, 224;
	setp.ge.s32 	%p112, %r536, %r59;
	@%p112 bra 	$L__BB8_112;
	ld.global.u32 	%r1742, [%rd84+896];
$L__BB8_112:
	add.s32 	%r539, %r514, 256;
	setp.ge.s32 	%p113, %r539, %r59;
	@%p113 bra 	$L__BB8_114;
	ld.global.u32 	%r1741, [%rd84+1024];
$L__BB8_114:
	add.s32 	%r542, %r514, 288;
	setp.ge.s32 	%p114, %r542, %r59;
	@%p114 bra 	$L__BB8_116;
	ld.global.u32 	%r1740, [%rd84+1152];
$L__BB8_116:
	add.s32 	%r545, %r514, 320;
	setp.ge.s32 	%p115, %r545, %r59;
	@%p115 bra 	$L__BB8_118;
	ld.global.u32 	%r1739, [%rd84+1280];
$L__BB8_118:
	add.s32 	%r548, %r514, 352;
	setp.ge.s32 	%p116, %r548, %r59;
	@%p116 bra 	$L__BB8_120;
	ld.global.u32 	%r1738, [%rd84+1408];
$L__BB8_120:
	add.s32 	%r551, %r514, 384;
	setp.ge.s32 	%p117, %r551, %r59;
	@%p117 bra 	$L__BB8_122;
	ld.global.u32 	%r1737, [%rd84+1536];
$L__BB8_122:
	add.s32 	%r554, %r514, 416;
	setp.ge.s32 	%p118, %r554, %r59;
	@%p118 bra 	$L__BB8_124;
	ld.global.u32 	%r1736, [%rd84+1664];
$L__BB8_124:
	add.s32 	%r557, %r514, 448;
	setp.ge.s32 	%p119, %r557, %r59;
	@%p119 bra 	$L__BB8_126;
	ld.global.u32 	%r1735, [%rd84+1792];
$L__BB8_126:
	setp.gt.s32 	%p120, %r4, %r300;
	@%p120 bra 	$L__BB8_128;
	add.s64 	%rd252, %rd92, %rd83;
	shl.b64 	%rd253, %rd252, 2;
	add.s64 	%rd254, %rd1, %rd253;
	st.global.u32 	[%rd254], %r1749;
	st.global.u32 	[%rd254+128], %r1748;
	st.global.u32 	[%rd254+256], %r1747;
	st.global.u32 	[%rd254+384], %r1746;
	st.global.u32 	[%rd254+512], %r1745;
	st.global.u32 	[%rd254+640], %r1744;
	st.global.u32 	[%rd254+768], %r1743;
	st.global.u32 	[%rd254+896], %r1742;
	st.global.u32 	[%rd254+1024], %r1741;
	st.global.u32 	[%rd254+1152], %r1740;
	st.global.u32 	[%rd254+1280], %r1739;
	st.global.u32 	[%rd254+1408], %r1738;
	st.global.u32 	[%rd254+1536], %r1737;
	st.global.u32 	[%rd254+1664], %r1736;
	st.global.u32 	[%rd254+1792], %r1735;
	bra.uni 	$L__BB8_158;
$L__BB8_128:
	cvt.u32.u64 	%r558, %rd83;
	mad.lo.s32 	%r104, %r3, -5760, %r300;
	setp.ge.s32 	%p121, %r558, %r104;
	add.s64 	%rd255, %rd92, %rd83;
	shl.b64 	%rd256, %rd255, 2;
	add.s64 	%rd94, %rd1, %rd256;
	@%p121 bra 	$L__BB8_130;
	st.global.u32 	[%rd94], %r1749;
$L__BB8_130:
	add.s32 	%r560, %r558, 32;
	setp.ge.s32 	%p122, %r560, %r104;
	@%p122 bra 	$L__BB8_132;
	st.global.u32 	[%rd94+128], %r1748;
$L__BB8_132:
	add.s32 	%r562, %r558, 64;
	setp.ge.s32 	%p123, %r562, %r104;
	@%p123 bra 	$L__BB8_134;
	st.global.u32 	[%rd94+256], %r1747;
$L__BB8_134:
	add.s32 	%r564, %r558, 96;
	setp.ge.s32 	%p124, %r564, %r104;
	@%p124 bra 	$L__BB8_136;
	st.global.u32 	[%rd94+384], %r1746;
$L__BB8_136:
	add.s32 	%r566, %r558, 128;
	setp.ge.s32 	%p125, %r566, %r104;
	@%p125 bra 	$L__BB8_138;
	st.global.u32 	[%rd94+512], %r1745;
$L__BB8_138:
	add.s32 	%r568, %r558, 160;
	setp.ge.s32 	%p126, %r568, %r104;
	@%p126 bra 	$L__BB8_140;
	st.global.u32 	[%rd94+640], %r1744;
$L__BB8_140:
	add.s32 	%r570, %r558, 192;
	setp.ge.s32 	%p127, %r570, %r104;
	@%p127 bra 	$L__BB8_142;
	st.global.u32 	[%rd94+768], %r1743;
$L__BB8_142:
	add.s32 	%r572, %r558, 224;
	setp.ge.s32 	%p128, %r572, %r104;
	@%p128 bra 	$L__BB8_144;
	st.global.u32 	[%rd94+896], %r1742;
$L__BB8_144:
	add.s32 	%r574, %r558, 256;
	setp.ge.s32 	%p129, %r574, %r104;
	@%p129 bra 	$L__BB8_146;
	st.global.u32 	[%rd94+1024], %r1741;
$L__BB8_146:
	add.s32 	%r576, %r558, 288;
	setp.ge.s32 	%p130, %r576, %r104;
	@%p130 bra 	$L__BB8_148;
	st.global.u32 	[%rd94+1152], %r1740;
$L__BB8_148:
	add.s32 	%r578, %r558, 320;
	setp.ge.s32 	%p131, %r578, %r104;
	@%p131 bra 	$L__BB8_150;
	st.global.u32 	[%rd94+1280], %r1739;
$L__BB8_150:
	add.s32 	%r580, %r558, 352;
	setp.ge.s32 	%p132, %r580, %r104;
	@%p132 bra 	$L__BB8_152;
	st.global.u32 	[%rd94+1408], %r1738;
$L__BB8_152:
	add.s32 	%r582, %r558, 384;
	setp.ge.s32 	%p133, %r582, %r104;
	@%p133 bra 	$L__BB8_154;
	st.global.u32 	[%rd94+1536], %r1737;
$L__BB8_154:
	add.s32 	%r584, %r558, 416;
	setp.ge.s32 	%p134, %r584, %r104;
	@%p134 bra 	$L__BB8_156;
	st.global.u32 	[%rd94+1664], %r1736;
$L__BB8_156:
	add.s32 	%r586, %r558, 448;
	setp.ge.s32 	%p135, %r586, %r104;
	@%p135 bra 	$L__BB8_158;
	st.global.u32 	[%rd94+1792], %r1735;
$L__BB8_158:
	// begin inline asm
	exit;
	// end inline asm
	mov.u64 	%rd763, %rd747;
	mov.u64 	%rd764, %rd748;
	mov.u64 	%rd765, %rd749;
	mov.u64 	%rd766, %rd750;
	mov.u64 	%rd767, %rd751;
	mov.u64 	%rd768, %rd752;
	mov.u64 	%rd769, %rd753;
	mov.u64 	%rd770, %rd754;
	mov.u64 	%rd771, %rd755;
	mov.u64 	%rd772, %rd756;
	mov.u64 	%rd773, %rd757;
	mov.u64 	%rd774, %rd758;
	mov.u64 	%rd775, %rd759;
	mov.u64 	%rd776, %rd760;
	mov.u64 	%rd777, %rd761;
$L__BB8_159:
	mul.hi.u32 	%r587, %r1, 357913942;
	add.s32 	%r588, %r587, %r1;
	shl.b32 	%r589, %r588, 2;
	mov.u32 	%r590, _ZZN3cub18CUB_300001_SM_10006detail10radix_sort29DeviceRadixSortOnesweepKernelINS1_5radix10policy_hubIdiyE10Policy1000ELNS0_9SortOrderE1EdiyiiNS1_21identity_decomposer_tEEEvPT5_SB_PT3_PKSC_PT1_PKSG_PT2_PKSK_T4_iiT6_E1s;
	add.s32 	%r591, %r590, %r589;
	add.s32 	%r105, %r591, 13328;
	st.shared.u32 	[%r591+13328], %r1716;
	bar.sync 	0;
	setp.gt.u32 	%p136, %r1, 31;
	@%p136 bra 	$L__BB8_161;
	mad.lo.s32 	%r623, %r1, 52, %r590;
	ld.shared.u32 	%r624, [%r623+13328];
	ld.shared.u32 	%r625, [%r623+13332];
	ld.shared.u32 	%r626, [%r623+13336];
	ld.shared.u32 	%r627, [%r623+13340];
	ld.shared.u32 	%r628, [%r623+13344];
	ld.shared.u32 	%r629, [%r623+13348];
	ld.shared.u32 	%r630, [%r623+13352];
	ld.shared.u32 	%r631, [%r623+13356];
	ld.shared.u32 	%r632, [%r623+13360];
	ld.shared.u32 	%r633, [%r623+13364];
	ld.shared.u32 	%r634, [%r623+13368];
	ld.shared.u32 	%r635, [%r623+13372];
	add.s32 	%r636, %r625, %r624;
	add.s32 	%r637, %r636, %r626;
	add.s32 	%r638, %r637, %r627;
	add.s32 	%r639, %r638, %r628;
	add.s32 	%r640, %r639, %r629;
	add.s32 	%r641, %r640, %r630;
	add.s32 	%r642, %r641, %r631;
	add.s32 	%r643, %r642, %r632;
	add.s32 	%r644, %r643, %r633;
	add.s32 	%r645, %r644, %r634;
	add.s32 	%r596, %r645, %r635;
	mov.b32 	%r594, 1;
	mov.b32 	%r619, 0;
	mov.b32 	%r621, -1;
	// begin inline asm
	{  .reg .s32 r0;  .reg .pred p;  shfl.sync.up.b32 r0|p, %r596, %r594, %r619, %r621;  @p add.s32 r0, r0, %r596;  mov.s32 %r592, r0;}
	// end inline asm
	mov.b32 	%r600, 2;
	// begin inline asm
	{  .reg .s32 r0;  .reg .pred p;  shfl.sync.up.b32 r0|p, %r592, %r600, %r619, %r621;  @p add.s32 r0, r0, %r592;  mov.s32 %r598, r0;}
	// end inline asm
	mov.b32 	%r606, 4;
	// begin inline asm
	{  .reg .s32 r0;  .reg .pred p;  shfl.sync.up.b32 r0|p, %r598, %r606, %r619, %r621;  @p add.s32 r0, r0, %r598;  mov.s32 %r604, r0;}
	// end inline asm
	mov.b32 	%r612, 8;
	// begin inline asm
	{  .reg .s32 r0;  .reg .pred p;  shfl.sync.up.b32 r0|p, %r604, %r612, %r619, %r621;  @p add.s32 r0, r0, %r604;  mov.s32 %r610, r0;}
	// end inline asm
	mov.b32 	%r618, 16;
	// begin inline asm
	{  .reg .s32 r0;  .reg .pred p;  shfl.sync.up.b32 r0|p, %r610, %r618, %r619, %r621;  @p add.s32 r0, r0, %r610;  mov.s32 %r616, r0;}
	// end inline asm
	sub.s32 	%r646, %r616, %r596;
	add.s32 	%r647, %r624, %r646;
	add.s32 	%r648, %r625, %r647;
	add.s32 	%r649, %r626, %r648;
	add.s32 	%r650, %r627, %r649;
	add.s32 	%r651, %r628, %r650;
	add.s32 	%r652, %r629, %r651;
	add.s32 	%r653, %r630, %r652;
	add.s32 	%r654, %r631, %r653;
	add.s32 	%r655, %r632, %r654;
	add.s32 	%r656, %r633, %r655;
	add.s32 	%r657, %r634, %r656;
	st.shared.u32 	[%r623+13328], %r646;
	st.shared.u32 	[%r623+13332], %r647;
	st.shared.u32 	[%r623+13336], %r648;
	st.shared.u32 	[%r623+13340], %r649;
	st.shared.u32 	[%r623+13344], %r650;
	st.shared.u32 	[%r623+13348], %r651;
	st.shared.u32 	[%r623+13352], %r652;
	st.shared.u32 	[%r623+13356], %r653;
	st.shared.u32 	[%r623+13360], %r654;
	st.shared.u32 	[%r623+13364], %r655;
	st.shared.u32 	[%r623+13368], %r656;
	st.shared.u32 	[%r623+13372], %r657;
$L__BB8_161:
	setp.gt.u32 	%p137, %r1, 255;
	bar.sync 	0;
	ld.shared.u32 	%r106, [%r105];
	@%p137 bra 	$L__BB8_163;
	shl.b32 	%r658, %r1, 2;
	add.s32 	%r660, %r590, %r658;
	ld.shared.u32 	%r661, [%r660];
	add.s32 	%r662, %r661, %r106;
	st.shared.u32 	[%r660], %r662;
	ld.shared.u32 	%r663, [%r660+1024];
	add.s32 	%r664, %r663, %r106;
	st.shared.u32 	[%r660+1024], %r664;
	ld.shared.u32 	%r665, [%r660+2048];
	add.s32 	%r666, %r665, %r106;
	st.shared.u32 	[%r660+2048], %r666;
	ld.shared.u32 	%r667, [%r660+3072];
	add.s32 	%r668, %r667, %r106;
	st.shared.u32 	[%r660+3072], %r668;
	ld.shared.u32 	%r669, [%r660+4096];
	add.s32 	%r670, %r669, %r106;
	st.shared.u32 	[%r660+4096], %r670;
	ld.shared.u32 	%r671, [%r660+5120];
	add.s32 	%r672, %r671, %r106;
	st.shared.u32 	[%r660+5120], %r672;
	ld.shared.u32 	%r673, [%r660+6144];
	add.s32 	%r674, %r673, %r106;
	st.shared.u32 	[%r660+6144], %r674;
	ld.shared.u32 	%r675, [%r660+7168];
	add.s32 	%r676, %r675, %r106;
	st.shared.u32 	[%r660+7168], %r676;
	ld.shared.u32 	%r677, [%r660+8192];
	add.s32 	%r678, %r677, %r106;
	st.shared.u32 	[%r660+8192], %r678;
	ld.shared.u32 	%r679, [%r660+9216];
	add.s32 	%r680, %r679, %r106;
	st.shared.u32 	[%r660+9216], %r680;
	ld.shared.u32 	%r681, [%r660+10240];
	add.s32 	%r682, %r681, %r106;
	st.shared.u32 	[%r660+10240], %r682;
	ld.shared.u32 	%r683, [%r660+11264];
	add.s32 	%r684, %r683, %r106;
	st.shared.u32 	[%r660+11264], %r684;
$L__BB8_163:
	bar.sync 	0;
	// begin inline asm
	mov.u32 %r685, %lanemask_le;
	// end inline asm
	setp.eq.s64 	%p138, %rd777, 9223372036854775807;
	selp.b64 	%rd257, -9223372036854775808, %rd777, %p138;
	cvt.u32.u64 	%r711, %rd67;
	shr.u64 	%rd258, %rd257, %r711;
	cvt.u32.u64 	%r712, %rd258;
	and.b32  	%r708, %r712, %r7;
	mov.b32 	%r688, 1;
	// begin inline asm
	{
    .reg .pred p;
    and.b32 %r686, %r708, %r688;    setp.ne.u32 p, %r686, 0;
    vote.ballot.sync.b32 %r686, p, 0xffffffff;
    @!p not.b32 %r686, %r686;
}

	// end inline asm
	mov.b32 	%r691, 2;
	// begin inline asm
	{
    .reg .pred p;
    and.b32 %r689, %r708, %r691;    setp.ne.u32 p, %r689, 0;
    vote.ballot.sync.b32 %r689, p, 0xffffffff;
    @!p not.b32 %r689, %r689;
}

	// end inline asm
	and.b32  	%r713, %r689, %r686;
	mov.b32 	%r694, 4;
	// begin inline asm
	{
    .reg .pred p;
    and.b32 %r692, %r708, %r694;    setp.ne.u32 p, %r692, 0;
    vote.ballot.sync.b32 %r692, p, 0xffffffff;
    @!p not.b32 %r692, %r692;
}

	// end inline asm
	and.b32  	%r714, %r692, %r713;
	mov.b32 	%r697, 8;
	// begin inline asm
	{
    .reg .pred p;
    and.b32 %r695, %r708, %r697;    setp.ne.u32 p, %r695, 0;
    vote.ballot.sync.b32 %r695, p, 0xffffffff;
    @!p not.b32 %r695, %r695;
}

	// end inline asm
	and.b32  	%r715, %r695, %r714;
	mov.b32 	%r700, 16;
	// begin inline asm
	{
    .reg .pred p;
    and.b32 %r698, %r708, %r700;    setp.ne.u32 p, %r698, 0;
    vote.ballot.sync.b32 %r698, p, 0xffffffff;
    @!p not.b32 %r698, %r698;
}

	// end inline asm
	and.b32  	%r716, %r698, %r715;
	mov.b32 	%r703, 32;
	// begin inline asm
	{
    .reg .pred p;
    and.b32 %r701, %r708, %r703;    setp.ne.u32 p, %r701, 0;
    vote.ballot.sync.b32 %r701, p, 0xffffffff;
    @!p not.b32 %r701, %r701;
}

	// end inline asm
	and.b32  	%r717, %r701, %r716;
	mov.b32 	%r706, 64;
	// begin inline asm
	{
    .reg .pred p;
    and.b32 %r704, %r708, %r706;    setp.ne.u32 p, %r704, 0;
    vote.ballot.sync.b32 %r704, p, 0xffffffff;
    @!p not.b32 %r704, %r704;
}

	// end inline asm
	and.b32  	%r718, %r704, %r717;
	mov.b32 	%r709, 128;
	// begin inline asm
	{
    .reg .pred p;
    and.b32 %r707, %r708, %r709;    setp.ne.u32 p, %r707, 0;
    vote.ballot.sync.b32 %r707, p, 0xffffffff;
    @!p not.b32 %r707, %r707;
}

	// end inline asm
	and.b32  	%r719, %r707, %r718;
	clz.b32 	%r720, %r719;
	sub.s32 	%r109, 31, %r720;
	and.b32  	%r721, %r685, %r719;
	popc.b32 	%r110, %r721;
	setp.ne.s32 	%p139, %r303, %r109;
	mov.b32 	%r1750, 0;
	@%p139 bra 	$L__BB8_165;
	shl.b32 	%r722, %r708, 2;
	add.s32 	%r723, %r8, %r722;
	atom.shared.add.u32 	%r1750, [%r723], %r110;
$L__BB8_165:
	shfl.sync.idx.b32	%r749|%p140, %r1750, %r109, 31, -1;
	add.s32 	%r113, %r110, %r749;
	setp.eq.s64 	%p141, %rd776, 9223372036854775807;
	selp.b64 	%rd259, -9223372036854775808, %rd776, %p141;
	shr.u64 	%rd260, %rd259, %r711;
	cvt.u32.u64 	%r751, %rd260;
	and.b32  	%r746, %r751, %r7;
	mov.b32 	%r726, 1;
	// begin inline asm
	{
    .reg .pred p;
    and.b32 %r724, %r746, %r726;    setp.ne.u32 p, %r724, 0;
    vote.ballot.sync.b32 %r724, p, 0xffffffff;
    @!p not.b32 %r724, %r724;
}

	// end inline asm
	mov.b32 	%r729, 2;
	// begin inline asm
	{
    .reg .pred p;
    and.b32 %r727, %r746, %r729;    setp.ne.u32 p, %r727, 0;
    vote.ballot.sync.b32 %r727, p, 0xffffffff;
    @!p not.b32 %r727, %r727;
}

	// end inline asm
	and.b32  	%r752, %r727, %r724;
	mov.b32 	%r732, 4;
	// begin inline asm
	{
    .reg .pred p;
    and.b32 %r730, %r746, %r732;    setp.ne.u32 p, %r730, 0;
    vote.ballot.sync.b32 %r730, p, 0xffffffff;
    @!p not.b32 %r730, %r730;
}

	// end inline asm
	and.b32  	%r753, %r730, %r752;
	mov.b32 	%r735, 8;
	// begin inline asm
	{
    .reg .pred p;
    and.b32 %r733, %r746, %r735;    setp.ne.u32 p, %r733, 0;
    vote.ballot.sync.b32 %r733, p, 0xffffffff;
    @!p not.b32 %r733, %r733;
}

	// end inline asm
	and.b32  	%r754, %r733, %r753;
	mov.b32 	%r738, 16;
	// begin inline asm
	{
    .reg .pred p;
    and.b32 %r736, %r746, %r738;    setp.ne.u32 p, %r736, 0;
    vote.ballot.sync.b32 %r736, p, 0xffffffff;
    @!p not.b32 %r736, %r736;
}

	// end inline asm
	and.b32  	%r755, %r736, %r754;
	mov.b32 	%r741, 32;
	// begin inline asm
	{
    .reg .pred p;
    and.b32 %r739, %r746, %r741;    setp.ne.u32 p, %r739, 0;
    vote.ballot.sync.b32 %r739, p, 0xffffffff;
    @!p not.b32 %r739, %r739;
}

	// end inline asm
	and.b32  	%r756, %r739, %r755;
	mov.b32 	%r744, 64;
	// begin inline asm
	{
    .reg .pred p;
    and.b32 %r742, %r746, %r744;    setp.ne.u32 p, %r742, 0;
    vote.ballot.sync.b32 %r742, p, 0xffffffff;
    @!p not.b32 %r742, %r742;
}

	// end inline asm
	and.b32  	%r757, %r742, %r756;
	mov.b32 	%r747, 128;
	// begin inline asm
	{
    .reg .pred p;
    and.b32 %r745, %r746, %r747;    setp.ne.u32 p, %r745, 0;
    vote.ballot.sync.b32 %r745, p, 0xffffffff;
    @!p not.b32 %r745, %r745;
}

	// end inline asm
	and.b32  	%r758, %r745, %r757;
	clz.b32 	%r759, %r758;
	sub.s32 	%r115, 31, %r759;
	and.b32  	%r760, %r685, %r758;
	popc.b32 	%r116, %r760;
	setp.ne.s32 	%p142, %r303, %r115;
	mov.b32 	%r1751, 0;
	@%p142 bra 	$L__BB8_167;
	shl.b32 	%r761, %r746, 2;
	add.s32 	%r762, %r8, %r761;
	atom.shared.add.u32 	%r1751, [%r762], %r116;
$L__BB8_167:
	shfl.sync.idx.b32	%r788|%p143, %r1751, %r115, 31, -1;
	add.s32 	%r119, %r116, %r788;
	setp.eq.s64 	%p144, %rd775, 9223372036854775807;
	selp.b64 	%rd261, -9223372036854775808, %rd775, %p144;
	shr.u64 	%rd262, %rd261, %r711;
	cvt.u32.u64 	%r790, %rd262;
	and.b32  	%r785, %r790, %r7;
	mov.b32 	%r765, 1;
	// begin inline asm
	{
    .reg .pred p;
    and.b32 %r763, %r785, %r765;    setp.ne.u32 p, %r763, 0;
    vote.ballot.sync.b32 %r763, p, 0xffffffff;
    @!p not.b32 %r763, %r763;
}

	// end inline asm
	mov.b32 	%r768, 2;
	// begin inline asm
	{
    .reg .pred p;
    and.b32 %r766, %r785, %r768;    setp.ne.u32 p, %r766, 0;
    vote.ballot.sync.b32 %r766, p, 0xffffffff;
    @!p not.b32 %r766, %r766;
}

	// end inline asm
	and.b32  	%r791, %r766, %r763;
	mov.b32 	%r771, 4;
	// begin inline asm
	{
    .reg .pred p;
    and.b32 %r769, %r785, %r771;    setp.ne.u32 p, %r769, 0;
    vote.ballot.sync.b32 %r769, p, 0xffffffff;
    @!p not.b32 %r769, %r769;
}

	// end inline asm
	and.b32  	%r792, %r769, %r791;
	mov.b32 	%r774, 8;
	// begin inline asm
	{
    .reg .pred p;
    and.b32 %r772, %r785, %r774;    setp.ne.u32 p, %r772, 0;
    vote.ballot.sync.b32 %r772, p, 0xffffffff;
    @!p not.b32 %r772, %r772;
}

	// end inline asm
	and.b32  	%r793, %r772, %r792;
	mov.b32 	%r777, 16;
	// begin inline asm
	{
    .reg .pred p;
    and.b32 %r775, %r785, %r777;    setp.ne.u32 p, %r775, 0;
    vote.ballot.sync.b32 %r775, p, 0xffffffff;
    @!p not.b32 %r775, %r775;
}

	// end inline asm
	and.b32  	%r794, %r775, %r793;
	mov.b32 	%r780, 32;
	// begin inline asm
	{
    .reg .pred p;
    and.b32 %r778, %r785, %r780;    setp.ne.u32 p, %r778, 0;
    vote.ballot.sync.b32 %r778, p, 0xffffffff;
    @!p not.b32 %r778, %r778;
}

	// end inline asm
	and.b32  	%r795, %r778, %r794;
	mov.b32 	%r783, 64;
	// begin inline asm
	{
    .reg .pred p;
    and.b32 %r781, %r785, %r783;    setp.ne.u32 p, %r781, 0;
    vote.ballot.sync.b32 %r781, p, 0xffffffff;
    @!p not.b32 %r781, %r781;
}

	// end inline asm
	and.b32  	%r796, %r781, %r795;
	mov.b32 	%r786, 128;
	// begin inline asm
	{
    .reg .pred p;
    and.b32 %r784, %r785, %r786;    setp.ne.u32 p, %r784, 0;
    vote.ballot.sync.b32 %r784, p, 0xffffffff;
    @!p not.b32 %r784, %r784;
}

	// end inline asm
	and.b32  	%r797, %r784, %r796;
	clz.b32 	%r798, %r797;
	sub.s32 	%r121, 31, %r798;
	and.b32  	%r799, %r685, %r797;
	popc.b32 	%r122, %r799;
	setp.ne.s32 	%p145, %r303, %r121;
	mov.b32 	%r1752, 0;
	@%p145 bra 	$L__BB8_169;
	shl.b32 	%r800, %r785, 2;
	add.s32 	%r801, %r8, %r800;
	atom.shared.add.u32 	%r1752, [%r801], %r122;
$L__BB8_169:
	shfl.sync.idx.b32	%r827|%p146, %r1752, %r121, 31, -1;
	add.s32 	%r125, %r122, %r827;
	setp.eq.s64 	%p147, %rd774, 9223372036854775807;
	selp.b64 	%rd263, -9223372036854775808, %rd774, %p147;
	shr.u64 	%rd264, %rd263, %r711;
	cvt.u32.u64 	%r829, %rd264;
	and.b32  	%r824, %r829, %r7;
	mov.b32 	%r804, 1;
	// begin inline asm
	{
    .reg .pred p;
    and.b32 %r802, %r824, %r804;    setp.ne.u32 p, %r802, 0;
    vote.ballot.sync.b32 %r802, p, 0xffffffff;
    @!p not.b32 %r802, %r802;
}

	// end inline asm
	mov.b32 	%r807, 2;
	// begin inline asm
	{
    .reg .pred p;
    and.b32 %r805, %r824, %r807;    setp.ne.u32 p, %r805, 0;
    vote.ballot.sync.b32 %r805, p, 0xffffffff;
    @!p not.b32 %r805, %r805;
}

	// end inline asm
	and.b32  	%r830, %r805, %r802;
	mov.b32 	%r810, 4;
	// begin inline asm
	{
    .reg .pred p;
    and.b32 %r808, %r824, %r810;    setp.ne.u32 p, %r808, 0;
    vote.ballot.sync.b32 %r808, p, 0xffffffff;
    @!p not.b32 %r808, %r808;
}

	// end inline asm
	and.b32  	%r831, %r808, %r830;
	mov.b32 	%r813, 8;
	// begin inline asm
	{
    .reg .pred p;
    and.b32 %r811, %r824, %r813;    setp.ne.u32 p, %r811, 0;
    vote.ballot.sync.b32 %r811, p, 0xffffffff;
    @!p not.b32 %r811, %r811;
}

	// end inline asm
	and.b32  	%r832, %r811, %r831;
	mov.b32 	%r816, 16;
	// begin inline asm
	{
    .reg .pred p;
    and.b32 %r814, %r824, %r816;    setp.ne.u32 p, %r814, 0;
    vote.ballot.sync.b32 %r814, p, 0xffffffff;
    @!p not.b32 %r814, %r814;
}

	// end inline asm
	and.b32  	%r833, %r814, %r832;
	mov.b32 	%r819, 32;
	// begin inline asm
	{
    .reg .pred p;
    and.b32 %r817, %r824, %r819;    setp.ne.u32 p, %r817, 0;
    vote.ballot.sync.b32 %r817, p, 0xffffffff;
    @!p not.b32 %r817, %r817;
}

	// end inline asm
	and.b32  	%r834, %r817, %r833;
	mov.b32 	%r822, 64;
	// begin inline asm
	{
    .reg .pred p;
    and.b32 %r820, %r824, %r822;    setp.ne.u32 p, %r820, 0;
    vote.ballot.sync.b32 %r820, p, 0xffffffff;
    @!p not.b32 %r820, %r820;
}

	// end inline asm
	and.b32  	%r835, %r820, %r834;
	mov.b32 	%r825, 128;
	// begin inline asm
	{
    .reg .pred p;
    and.b32 %r823, %r824, %r825;    setp.ne.u32 p, %r823, 0;
    vote.ballot.sync.b32 %r823, p, 0xffffffff;
    @!p not.b32 %r823, %r823;
}

	// end inline asm
	and.b32  	%r836, %r823, %r835;
	clz.b32 	%r837, %r836;
	sub.s32 	%r127, 31, %r837;
	and.b32  	%r838, %r685, %r836;
	popc.b32 	%r128, %r838;
	setp.ne.s32 	%p148, %r303, %r127;
	mov.b32 	%r1753, 0;
	@%p148 bra 	$L__BB8_171;
	shl.b32 	%r839, %r824, 2;
	add.s32 	%r840, %r8, %r839;
	atom.shared.add.u32 	%r1753, [%r840], %r128;
$L__BB8_171:
	shfl.sync.idx.b32	%r866|%p149, %r1753, %r127, 31, -1;
	add.s32 	%r131, %r128, %r866;
	setp.eq.s64 	%p150, %rd773, 9223372036854775807;
	selp.b64 	%rd265, -9223372036854775808, %rd773, %p150;
	shr.u64 	%rd266, %rd265, %r711;
	cvt.u32.u64 	%r868, %rd266;
	and.b32  	%r863, %r868, %r7;
	mov.b32 	%r843, 1;
	// begin inline asm
	{
    .reg .pred p;
    and.b32 %r841, %r863, %r843;    setp.ne.u32 p, %r841, 0;
    vote.ballot.sync.b32 %r841, p, 0xffffffff;
    @!p not.b32 %r841, %r841;
}

	// end inline asm
	mov.b32 	%r846, 2;
	// begin inline asm
	{
    .reg .pred p;
    and.b32 %r844, %r863, %r846;    setp.ne.u32 p, %r844, 0;
    vote.ballot.sync.b32 %r844, p, 0xffffffff;
    @!p not.b32 %r844, %r844;
}

	// end inline asm
	and.b32  	%r869, %r844, %r841;
	mov.b32 	%r849, 4;
	// begin inline asm
	{
    .reg .pred p;
    and.b32 %r847, %r863, %r849;    setp.ne.u32 p, %r847, 0;
    vote.ballot.sync.b32 %r847, p, 0xffffffff;
    @!p not.b32 %r847, %r847;
}

	// end inline asm
	and.b32  	%r870, %r847, %r869;
	mov.b32 	%r852, 8;
	// begin inline asm
	{
    .reg .pred p;
    and.b32 %r850, %r863, %r852;    setp.ne.u32 p, %r850, 0;
    vote.ballot.sync.b32 %r850, p, 0xffffffff;
    @!p not.b32 %r850, %r850;
}

	// end inline asm
	and.b32  	%r871, %r850, %r870;
	mov.b32 	%r855, 16;
	// begin inline asm
	{
    .reg .pred p;
    and.b32 %r853, %r863, %r855;    setp.ne.u32 p, %r853, 0;
    vote.ballot.sync.b32 %r853, p, 0xffffffff;
    @!p not.b32 %r853, %r853;
}

	// end inline asm
	and.b32  	%r872, %r853, %r871;
	mov.b32 	%r858, 32;
	// begin inline asm
	{
    .reg .pred p;
    and.b32 %r856, %r863, %r858;    setp.ne.u32 p, %r856, 0;
    vote.ballot.sync.b32 %r856, p, 0xffffffff;
    @!p not.b32 %r856, %r856;
}

	// end inline asm
	and.b32  	%r873, %r856, %r872;
	mov.b32 	%r861, 64;
	// begin inline asm
	{
    .reg .pred p;
    and.b32 %r859, %r863, %r861;    setp.ne.u32 p, %r859, 0;
    vote.ballot.sync.b32 %r859, p, 0xffffffff;
    @!p not.b32 %r859, %r859;
}

	// end inline asm
	and.b32  	%r874, %r859, %r873;
	mov.b32 	%r864, 128;
	// begin inline asm
	{
    .reg .pred p;
    and.b32 %r862, %r863, %r864;    setp.ne.u32 p, %r862, 0;
    vote.ballot.sync.b32 %r862, p, 0xffffffff;
    @!p not.b32 %r862, %r862;
}

	// end inline asm
	and.b32  	%r875, %r862, %r874;
	clz.b32 	%r876, %r875;
	sub.s32 	%r133, 31, %r876;
	and.b32  	%r877, %r685, %r875;
	popc.b32 	%r134, %r877;
	setp.ne.s32 	%p151, %r303, %r133;
	mov.b32 	%r1754, 0;
	@%p151 bra 	$L__BB8_173;
	shl.b32 	%r878, %r863, 2;
	add.s32 	%r879, %r8, %r878;
	atom.shared.add.u32 	%r1754, [%r879], %r134;
$L__BB8_173:
	shfl.sync.idx.b32	%r905|%p152, %r1754, %r133, 31, -1;
	add.s32 	%r137, %r134, %r905;
	setp.eq.s64 	%p153, %rd772, 9223372036854775807;
	selp.b64 	%rd267, -9223372036854775808, %rd772, %p153;
	shr.u64 	%rd268, %rd267, %r711;
	cvt.u32.u64 	%r907, %rd268;
	and.b32  	%r902, %r907, %r7;
	mov.b32 	%r882, 1;
	// begin inline asm
	{
    .reg .pred p;
    and.b32 %r880, %r902, %r882;    setp.ne.u32 p, %r880, 0;
    vote.ballot.sync.b32 %r880, p, 0xffffffff;
    @!p not.b32 %r880, %r880;
}

	// end inline asm
	mov.b32 	%r885, 2;
	// begin inline asm
	{
    .reg .pred p;
    and.b32 %r883, %r902, %r885;    setp.ne.u32 p, %r883, 0;
    vote.ballot.sync.b32 %r883, p, 0xffffffff;
    @!p not.b32 %r883, %r883;
}

	// end inline asm
	and.b32  	%r908, %r883, %r880;
	mov.b32 	%r888, 4;
	// begin inline asm
	{
    .reg .pred p;
    and.b32 %r886, %r902, %r888;    setp.ne.u32 p, %r886, 0;
    vote.ballot.sync.b32 %r886, p, 0xffffffff;
    @!p not.b32 %r886, %r886;
}

	// end inline asm
	and.b32  	%r909, %r886, %r908;
	mov.b32 	%r891, 8;
	// begin inline asm
	{
    .reg .pred p;
    and.b32 %r889, %r902, %r891;    setp.ne.u32 p, %r889, 0;
    vote.ballot.sync.b32 %r889, p, 0xffffffff;
    @!p not.b32 %r889, %r889;
}

	// end inline asm
	and.b32  	%r910, %r889, %r909;
	mov.b32 	%r894, 16;
	// begin inline asm
	{
    .reg .pred p;
    and.b32 %r892, %r902, %r894;    setp.ne.u32 p, %r892, 0;
    vote.ballot.sync.b32 %r892, p, 0xffffffff;
    @!p not.b32 %r892, %r892;
}

	// end inline asm
	and.b32  	%r911, %r892, %r910;
	mov.b32 	%r897, 32;
	// begin inline asm
	{
    .reg .pred p;
    and.b32 %r895, %r902, %r897;    setp.ne.u32 p, %r895, 0;
    vote.ballot.sync.b32 %r895, p, 0xffffffff;
    @!p not.b32 %r895, %r895;
}

	// end inline asm
	and.b32  	%r912, %r895, %r911;
	mov.b32 	%r900, 64;
	// begin inline asm
	{
    .reg .pred p;
    and.b32 %r898, %r902, %r900;    setp.ne.u32 p, %r898, 0;
    vote.ballot.sync.b32 %r898, p, 0xffffffff;
    @!p not.b32 %r898, %r898;
}

	// end inline asm
	and.b32  	%r913, %r898, %r912;
	mov.b32 	%r903, 128;
	// begin inline asm
	{
    .reg .pred p;
    and.b32 %r901, %r902, %r903;    setp.ne.u32 p, %r901, 0;
    vote.ballot.sync.b32 %r901, p, 0xffffffff;
    @!p not.b32 %r901, %r901;
}

	// end inline asm
	and.b32  	%r914, %r901, %r913;
	clz.b32 	%r915, %r914;
	sub.s32 	%r139, 31, %r915;
	and.b32  	%r916, %r685, %r914;
	popc.b32 	%r140, %r916;
	setp.ne.s32 	%p154, %r303, %r139;
	mov.b32 	%r1755, 0;
	@%p154 bra 	$L__BB8_175;
	shl.b32 	%r917, %r902, 2;
	add.s32 	%r918, %r8, %r917;
	atom.shared.add.u32 	%r1755, [%r918], %r140;
$L__BB8_175:
	shfl.sync.idx.b32	%r944|%p155, %r1755, %r139, 31, -1;
	add.s32 	%r143, %r140, %r944;
	setp.eq.s64 	%p156, %rd771, 9223372036854775807;
	selp.b64 	%rd269, -9223372036854775808, %rd771, %p156;
	shr.u64 	%rd270, %rd269, %r711;
	cvt.u32.u64 	%r946, %rd270;
	and.b32  	%r941, %r946, %r7;
	mov.b32 	%r921, 1;
	// begin inline asm
	{
    .reg .pred p;
    and.b32 %r919, %r941, %r921;    setp.ne.u32 p, %r919, 0;
    vote.ballot.sync.b32 %r919, p, 0xffffffff;
    @!p not.b32 %r919, %r919;
}

	// end inline asm
	mov.b32 	%r924, 2;
	// begin inline asm
	{
    .reg .pred p;
    and.b32 %r922, %r941, %r924;    setp.ne.u32 p, %r922, 0;
    vote.ballot.sync.b32 %r922, p, 0xffffffff;
    @!p not.b32 %r922, %r922;
}

	// end inline asm
	and.b32  	%r947, %r922, %r919;
	mov.b32 	%r927, 4;
	// begin inline asm
	{
    .reg .pred p;
    and.b32 %r925, %r941, %r927;    setp.ne.u32 p, %r925, 0;
    vote.ballot.sync.b32 %r925, p, 0xffffffff;
    @!p not.b32 %r925, %r925;
}

	// end inline asm
	and.b32  	%r948, %r925, %r947;
	mov.b32 	%r930, 8;
	// begin inline asm
	{
    .reg .pred p;
    and.b32 %r928, %r941, %r930;    setp.ne.u32 p, %r928, 0;
    vote.ballot.sync.b32 %r928, p, 0xffffffff;
    @!p not.b32 %r928, %r928;
}

	// end inline asm
	and.b32  	%r949, %r928, %r948;
	mov.b32 	%r933, 16;
	// begin inline asm
	{
    .reg .pred p;
    and.b32 %r931, %r941, %r933;    setp.ne.u32 p, %r931, 0;
    vote.ballot.sync.b32 %r931, p, 0xffffffff;
    @!p not.b32 %r931, %r931;
}

	// end inline asm
	and.b32  	%r950, %r931, %r949;
	mov.b32 	%r936, 32;
	// begin inline asm
	{
    .reg .pred p;
    and.b32 %r934, %r941, %r936;    setp.ne.u32 p, %r934, 0;
    vote.ballot.sync.b32 %r934, p, 0xffffffff;
    @!p not.b32 %r934, %r934;
}

	// end inline asm
	and.b32  	%r951, %r934, %r950;
	mov.b32 	%r939, 64;
	// begin inline asm
	{
    .reg .pred p;
    and.b32 %r937, %r941, %r939;    setp.ne.u32 p, %r937, 0;
    vote.ballot.sync.b32 %r937, p, 0xffffffff;
    @!p not.b32 %r937, %r937;
}

	// end inline asm
	and.b32  	%r952, %r937, %r951;
	mov.b32 	%r942, 128;
	// begin inline asm
	{
    .reg .pred p;
    and.b32 %r940, %r941, %r942;    setp.ne.u32 p, %r940, 0;
    vote.ballot.sync.b32 %r940, p, 0xffffffff;
    @!p not.b32 %r940, %r940;
}

	// end inline asm
	and.b32  	%r953, %r940, %r952;
	clz.b32 	%r954, %r953;
	sub.s32 	%r145, 31, %r954;
	and.b32  	%r955, %r685, %r953;
	popc.b32 	%r146, %r955;
	setp.ne.s32 	%p157, %r303, %r145;
	mov.b32 	%r1756, 0;
	@%p157 bra 	$L__BB8_177;
	shl.b32 	%r956, %r941, 2;
	add.s32 	%r957, %r8, %r956;
	atom.shared.add.u32 	%r1756, [%r957], %r146;
$L__BB8_177:
	shfl.sync.idx.b32	%r983|%p158, %r1756, %r145, 31, -1;
	add.s32 	%r149, %r146, %r983;
	setp.eq.s64 	%p159, %rd770, 9223372036854775807;
	selp.b64 	%rd271, -9223372036854775808, %rd770, %p159;
	shr.u64 	%rd272, %rd271, %r711;
	cvt.u32.u64 	%r985, %rd272;
	and.b32  	%r980, %r985, %r7;
	mov.b32 	%r960, 1;
	// begin inline asm
	{
    .reg .pred p;
    and.b32 %r958, %r980, %r960;    setp.ne.u32 p, %r958, 0;
    vote.ballot.sync.b32 %r958, p, 0xffffffff;
    @!p not.b32 %r958, %r958;
}

	// end inline asm
	mov.b32 	%r963, 2;
	// begin inline asm
	{
    .reg .pred p;
    and.b32 %r961, %r980, %r963;    setp.ne.u32 p, %r961, 0;
    vote.ballot.sync.b32 %r961, p, 0xffffffff;
    @!p not.b32 %r961, %r961;
}

	// end inline asm
	and.b32  	%r986, %r961, %r958;
	mov.b32 	%r966, 4;
	// begin inline asm
	{
    .reg .pred p;
    and.b32 %r964, %r980, %r966;    setp.ne.u32 p, %r964, 0;
    vote.ballot.sync.b32 %r964, p, 0xffffffff;
    @!p not.b32 %r964, %r964;
}

	// end inline asm
	and.b32  	%r987, %r964, %r986;
	mov.b32 	%r969, 8;
	// begin inline asm
	{
    .reg .pred p;
    and.b32 %r967, %r980, %r969;    setp.ne.u32 p, %r967, 0;
    vote.ballot.sync.b32 %r967, p, 0xffffffff;
    @!p not.b32 %r967, %r967;
}

	// end inline asm
	and.b32  	%r988, %r967, %r987;
	mov.b32 	%r972, 16;
	// begin inline asm
	{
    .reg .pred p;
    and.b32 %r970, %r980, %r972;    setp.ne.u32 p, %r970, 0;
    vote.ballot.sync.b32 %r970, p, 0xffffffff;
    @!p not.b32 %r970, %r970;
}

	// end inline asm
	and.b32  	%r989, %r970, %r988;
	mov.b32 	%r975, 32;
	// begin inline asm
	{
    .reg .pred p;
    and.b32 %r973, %r980, %r975;    setp.ne.u32 p, %r973, 0;
    vote.ballot.sync.b32 %r973, p, 0xffffffff;
    @!p not.b32 %r973, %r973;
}

	// end inline asm
	and.b32  	%r990, %r973, %r989;
	mov.b32 	%r978, 64;
	// begin inline asm
	{
    .reg .pred p;
    and.b32 %r976, %r980, %r978;    setp.ne.u32 p, %r976, 0;
    vote.ballot.sync.b32 %r976, p, 0xffffffff;
    @!p not.b32 %r976, %r976;
}

	// end inline asm
	and.b32  	%r991, %r976, %r990;
	mov.b32 	%r981, 128;
	// begin inline asm
	{
    .reg .pred p;
    and.b32 %r979, %r980, %r981;    setp.ne.u32 p, %r979, 0;
    vote.ballot.sync.b32 %r979, p, 0xffffffff;
    @!p not.b32 %r979, %r979;
}

	// end inline asm
	and.b32  	%r992, %r979, %r991;
	clz.b32 	%r993, %r992;
	sub.s32 	%r151, 31, %r993;
	and.b32  	%r994, %r685, %r992;
	popc.b32 	%r152, %r994;
	setp.ne.s32 	%p160, %r303, %r151;
	mov.b32 	%r1757, 0;
	@%p160 bra 	$L__BB8_179;
	shl.b32 	%r995, %r980, 2;
	add.s32 	%r996, %r8, %r995;
	atom.shared.add.u32 	%r1757, [%r996], %r152;
$L__BB8_179:
	shfl.sync.idx.b32	%r1022|%p161, %r1757, %r151, 31, -1;
	add.s32 	%r155, %r152, %r1022;
	setp.eq.s64 	%p162, %rd769, 9223372036854775807;
	selp.b64 	%rd273, -9223372036854775808, %rd769, %p162;
	shr.u64 	%rd274, %rd273, %r711;
	cvt.u32.u64 	%r1024, %rd274;
	and.b32  	%r1019, %r1024, %r7;
	mov.b32 	%r999, 1;
	// begin inline asm
	{
    .reg .pred p;
    and.b32 %r997, %r1019, %r999;    setp.ne.u32 p, %r997, 0;
    vote.ballot.sync.b32 %r997, p, 0xffffffff;
    @!p not.b32 %r997, %r997;
}

	// end inline asm
	mov.b32 	%r1002, 2;
	// begin inline asm
	{
    .reg .pred p;
    and.b32 %r1000, %r1019, %r1002;    setp.ne.u32 p, %r1000, 0;
    vote.ballot.sync.b32 %r1000, p, 0xffffffff;
    @!p not.b32 %r1000, %r1000;
}

	// end inline asm
	and.b32  	%r1025, %r1000, %r997;
	mov.b32 	%r1005, 4;
	// begin inline asm
	{
    .reg .pred p;
    and.b32 %r1003, %r1019, %r1005;    setp.ne.u32 p, %r1003, 0;
    vote.ballot.sync.b32 %r1003, p, 0xffffffff;
    @!p not.b32 %r1003, %r1003;
}

	// end inline asm
	and.b32  	%r1026, %r1003, %r1025;
	mov.b32 	%r1008, 8;
	// begin inline asm
	{
    .reg .pred p;
    and.b32 %r1006, %r1019, %r1008;    setp.ne.u32 p, %r1006, 0;
    vote.ballot.sync.b32 %r1006, p, 0xffffffff;
    @!p not.b32 %r1006, %r1006;
}

	// end inline asm
	and.b32  	%r1027, %r1006, %r1026;
	mov.b32 	%r1011, 16;
	// begin inline asm
	{
    .reg .pred p;
    and.b32 %r1009, %r1019, %r1011;    setp.ne.u32 p, %r1009, 0;
    vote.ballot.sync.b32 %r1009, p, 0xffffffff;
    @!p not.b32 %r1009, %r1009;
}

	// end inline asm
	and.b32  	%r1028, %r1009, %r1027;
	mov.b32 	%r1014, 32;
	// begin inline asm
	{
    .reg .pred p;
    and.b32 %r1012, %r1019, %r1014;    setp.ne.u32 p, %r1012, 0;
    vote.ballot.sync.b32 %r1012, p, 0xffffffff;
    @!p not.b32 %r1012, %r1012;
}

	// end inline asm
	and.b32  	%r1029, %r1012, %r1028;
	mov.b32 	%r1017, 64;
	// begin inline asm
	{
    .reg .pred p;
    and.b32 %r1015, %r1019, %r1017;    setp.ne.u32 p, %r1015, 0;
    vote.ballot.sync.b32 %r1015, p, 0xffffffff;
    @!p not.b32 %r1015, %r1015;
}

	// end inline asm
	and.b32  	%r1030, %r1015, %r1029;
	mov.b32 	%r1020, 128;
	// begin inline asm
	{
    .reg .pred p;
    and.b32 %r1018, %r1019, %r1020;    setp.ne.u32 p, %r1018, 0;
    vote.ballot.sync.b32 %r1018, p, 0xffffffff;
    @!p not.b32 %r1018, %r1018;
}

	// end inline asm
	and.b32  	%r1031, %r1018, %r1030;
	clz.b32 	%r1032, %r1031;
	sub.s32 	%r157, 31, %r1032;
	and.b32  	%r1033, %r685, %r1031;
	popc.b32 	%r158, %r1033;
	setp.ne.s32 	%p163, %r303, %r157;
	mov.b32 	%r1758, 0;
	@%p163 bra 	$L__BB8_181;
	shl.b32 	%r1034, %r1019, 2;
	add.s32 	%r1035, %r8, %r1034;
	atom.shared.add.u32 	%r1758, [%r1035], %r158;
$L__BB8_181:
	shfl.sync.idx.b32	%r1061|%p164, %r1758, %r157, 31, -1;
	add.s32 	%r161, %r158, %r1061;
	setp.eq.s64 	%p165, %rd768, 9223372036854775807;
	selp.b64 	%rd275, -9223372036854775808, %rd768, %p165;
	shr.u64 	%rd276, %rd275, %r711;
	cvt.u32.u64 	%r1063, %rd276;
	and.b32  	%r1058, %r1063, %r7;
	mov.b32 	%r1038, 1;
	// begin inline asm
	{
    .reg .pred p;
    and.b32 %r1036, %r1058, %r1038;    setp.ne.u32 p, %r1036, 0;
    vote.ballot.sync.b32 %r1036, p, 0xffffffff;
    @!p not.b32 %r1036, %r1036;
}

	// end inline asm
	mov.b32 	%r1041, 2;
	// begin inline asm
	{
    .reg .pred p;
    and.b32 %r1039, %r1058, %r1041;    setp.ne.u32 p, %r1039, 0;
    vote.ballot.sync.b32 %r1039, p, 0xffffffff;
    @!p not.b32 %r1039, %r1039;
}

	// end inline asm
	and.b32  	%r1064, %r1039, %r1036;
	mov.b32 	%r1044, 4;
	// begin inline asm
	{
    .reg .pred p;
    and.b32 %r1042, %r1058, %r1044;    setp.ne.u32 p, %r1042, 0;
    vote.ballot.sync.b32 %r1042, p, 0xffffffff;
    @!p not.b32 %r1042, %r1042;
}

	// end inline asm
	and.b32  	%r1065, %r1042, %r1064;
	mov.b32 	%r1047, 8;
	// begin inline asm
	{
    .reg .pred p;
    and.b32 %r1045, %r1058, %r1047;    setp.ne.u32 p, %r1045, 0;
    vote.ballot.sync.b32 %r1045, p, 0xffffffff;
    @!p not.b32 %r1045, %r1045;
}

	// end inline asm
	and.b32  	%r1066, %r1045, %r1065;
	mov.b32 	%r1050, 16;
	// begin inline asm
	{
    .reg .pred p;
    and.b32 %r1048, %r1058, %r1050;    setp.ne.u32 p, %r1048, 0;
    vote.ballot.sync.b32 %r1048, p, 0xffffffff;
    @!p not.b32 %r1048, %r1048;
}

	// end inline asm
	and.b32  	%r1067, %r1048, %r1066;
	mov.b32 	%r1053, 32;
	// begin inline asm
	{
    .reg .pred p;
    and.b32 %r1051, %r1058, %r1053;    setp.ne.u32 p, %r1051, 0;
    vote.ballot.sync.b32 %r1051, p, 0xffffffff;
    @!p not.b32 %r1051, %r1051;
}

	// end inline asm
	and.b32  	%r1068, %r1051, %r1067;
	mov.b32 	%r1056, 64;
	// begin inline asm
	{
    .reg .pred p;
    and.b32 %r1054, %r1058, %r1056;    setp.ne.u32 p, %r1054, 0;
    vote.ballot.sync.b32 %r1054, p, 0xffffffff;
    @!p not.b32 %r1054, %r1054;
}

	// end inline asm
	and.b32  	%r1069, %r1054, %r1068;
	mov.b32 	%r1059, 128;
	// begin inline asm
	{
    .reg .pred p;
    and.b32 %r1057, %r1058, %r1059;    setp.ne.u32 p, %r1057, 0;
    vote.ballot.sync.b32 %r1057, p, 0xffffffff;
    @!p not.b32 %r1057, %r1057;
}

	// end inline asm
	and.b32  	%r1070, %r1057, %r1069;
	clz.b32 	%r1071, %r1070;
	sub.s32 	%r163, 31, %r1071;
	and.b32  	%r1072, %r685, %r1070;
	popc.b32 	%r164, %r1072;
	setp.ne.s32 	%p166, %r303, %r163;
	mov.b32 	%r1759, 0;
	@%p166 bra 	$L__BB8_183;
	shl.b32 	%r1073, %r1058, 2;
	add.s32 	%r1074, %r8, %r1073;
	atom.shared.add.u32 	%r1759, [%r1074], %r164;
$L__BB8_183:
	shfl.sync.idx.b32	%r1100|%p167, %r1759, %r163, 31, -1;
	add.s32 	%r167, %r164, %r1100;
	setp.eq.s64 	%p168, %rd767, 9223372036854775807;
	selp.b64 	%rd277, -9223372036854775808, %rd767, %p168;
	shr.u64 	%rd278, %rd277, %r711;
	cvt.u32.u64 	%r1102, %rd278;
	and.b32  	%r1097, %r1102, %r7;
	mov.b32 	%r1077, 1;
	// begin inline asm
	{
    .reg .pred p;
    and.b32 %r1075, %r1097, %r1077;    setp.ne.u32 p, %r1075, 0;
    vote.ballot.sync.b32 %r1075, p, 0xffffffff;
    @!p not.b32 %r1075, %r1075;
}

	// end inline asm
	mov.b32 	%r1080, 2;
	// begin inline asm
	{
    .reg .pred p;
    and.b32 %r1078, %r1097, %r1080;    setp.ne.u32 p, %r1078, 0;
    vote.ballot.sync.b32 %r1078, p, 0xffffffff;
    @!p not.b32 %r1078, %r1078;
}

	// end inline asm
	and.b32  	%r1103, %r1078, %r1075;
	mov.b32 	%r1083, 4;
	// begin inline asm
	{
    .reg .pred p;
    and.b32 %r1081, %r1097, %r1083;    setp.ne.u32 p, %r1081, 0;
    vote.ballot.sync.b32 %r1081, p, 0xffffffff;
    @!p not.b32 %r1081, %r1081;
}

	// end inline asm
	and.b32  	%r1104, %r1081, %r1103;
	mov.b32 	%r1086, 8;
	// begin inline asm
	{
    .reg .pred p;
    and.b32 %r1084, %r1097, %r1086;    setp.ne.u32 p, %r1084, 0;
    vote.ballot.sync.b32 %r1084, p, 0xffffffff;
    @!p not.b32 %r1084, %r1084;
}

	// end inline asm
	and.b32  	%r1105, %r1084, %r1104;
	mov.b32 	%r1089, 16;
	// begin inline asm
	{
    .reg .pred p;
    and.b32 %r1087, %r1097, %r1089;    setp.ne.u32 p, %r1087, 0;
    vote.ballot.sync.b32 %r1087, p, 0xffffffff;
    @!p not.b32 %r1087, %r1087;
}

	// end inline asm
	and.b32  	%r1106, %r1087, %r1105;
	mov.b32 	%r1092, 32;
	// begin inline asm
	{
    .reg .pred p;
    and.b32 %r1090, %r1097, %r1092;    setp.ne.u32 p, %r1090, 0;
    vote.ballot.sync.b32 %r1090, p, 0xffffffff;
    @!p not.b32 %r1090, %r1090;
}

	// end inline asm
	and.b32  	%r1107, %r1090, %r1106;
	mov.b32 	%r1095, 64;
	// begin inline asm
	{
    .reg .pred p;
    and.b32 %r1093, %r1097, %r1095;    setp.ne.u32 p, %r1093, 0;
    vote.ballot.sync.b32 %r1093, p, 0xffffffff;
    @!p not.b32 %r1093, %r1093;
}

	// end inline asm
	and.b32  	%r1108, %r1093, %r1107;
	mov.b32 	%r1098, 128;
	// begin inline asm
	{
    .reg .pred p;
    and.b32 %r1096, %r1097, %r1098;    setp.ne.u32 p, %r1096, 0;
    vote.ballot.sync.b32 %r1096, p, 0xffffffff;
    @!p not.b32 %r1096, %r1096;
}

	// end inline asm
	and.b32  	%r1109, %r1096, %r1108;
	clz.b32 	%r1110, %r1109;
	sub.s32 	%r169, 31, %r1110;
	and.b32  	%r1111, %r685, %r1109;
	popc.b32 	%r170, %r1111;
	setp.ne.s32 	%p169, %r303, %r169;
	mov.b32 	%r1760, 0;
	@%p169 bra 	$L__BB8_185;
	shl.b32 	%r1112, %r1097, 2;
	add.s32 	%r1113, %r8, %r1112;
	atom.shared.add.u32 	%r1760, [%r1113], %r170;
$L__BB8_185:
	shfl.sync.idx.b32	%r1139|%p170, %r1760, %r169, 31, -1;
	add.s32 	%r173, %r170, %r1139;
	setp.eq.s64 	%p171, %rd766, 9223372036854775807;
	selp.b64 	%rd279, -9223372036854775808, %rd766, %p171;
	shr.u64 	%rd280, %rd279, %r711;
	cvt.u32.u64 	%r1141, %rd280;
	and.b32  	%r1136, %r1141, %r7;
	mov.b32 	%r1116, 1;
	// begin inline asm
	{
    .reg .pred p;
    and.b32 %r1114, %r1136, %r1116;    setp.ne.u32 p, %r1114, 0;
    vote.ballot.sync.b32 %r1114, p, 0xffffffff;
    @!p not.b32 %r1114, %r1114;
}

	// end inline asm
	mov.b32 	%r1119, 2;
	// begin inline asm
	{
    .reg .pred p;
    and.b32 %r1117, %r1136, %r1119;    setp.ne.u32 p, %r1117, 0;
    vote.ballot.sync.b32 %r1117, p, 0xffffffff;
    @!p not.b32 %r1117, %r1117;
}

	// end inline asm
	and.b32  	%r1142, %r1117, %r1114;
	mov.b32 	%r1122, 4;
	// begin inline asm
	{
    .reg .pred p;
    and.b32 %r1120, %r1136, %r1122;    setp.ne.u32 p, %r1120, 0;
    vote.ballot.sync.b32 %r1120, p, 0xffffffff;
    @!p not.b32 %r1120, %r1120;
}

	// end inline asm
	and.b32  	%r1143, %r1120, %r1142;
	mov.b32 	%r1125, 8;
	// begin inline asm
	{
    .reg .pred p;
    and.b32 %r1123, %r1136, %r1125;    setp.ne.u32 p, %r1123, 0;
    vote.ballot.sync.b32 %r1123, p, 0xffffffff;
    @!p not.b32 %r1123, %r1123;
}

	// end inline asm
	and.b32  	%r1144, %r1123, %r1143;
	mov.b32 	%r1128, 16;
	// begin inline asm
	{
    .reg .pred p;
    and.b32 %r1126, %r1136, %r1128;    setp.ne.u32 p, %r1126, 0;
    vote.ballot.sync.b32 %r1126, p, 0xffffffff;
    @!p not.b32 %r1126, %r1126;
}

	// end inline asm
	and.b32  	%r1145, %r1126, %r1144;
	mov.b32 	%r1131, 32;
	// begin inline asm
	{
    .reg .pred p;
    and.b32 %r1129, %r1136, %r1131;    setp.ne.u32 p, %r1129, 0;
    vote.ballot.sync.b32 %r1129, p, 0xffffffff;
    @!p not.b32 %r1129, %r1129;
}

	// end inline asm
	and.b32  	%r1146, %r1129, %r1145;
	mov.b32 	%r1134, 64;
	// begin inline asm
	{
    .reg .pred p;
    and.b32 %r1132, %r1136, %r1134;    setp.ne.u32 p, %r1132, 0;
    vote.ballot.sync.b32 %r1132, p, 0xffffffff;
    @!p not.b32 %r1132, %r1132;
}

	// end inline asm
	and.b32  	%r1147, %r1132, %r1146;
	mov.b32 	%r1137, 128;
	// begin inline asm
	{
    .reg .pred p;
    and.b32 %r1135, %r1136, %r1137;    setp.ne.u32 p, %r1135, 0;
    vote.ballot.sync.b32 %r1135, p, 0xffffffff;
    @!p not.b32 %r1135, %r1135;
}

	// end inline asm
	and.b32  	%r1148, %r1135, %r1147;
	clz.b32 	%r1149, %r1148;
	sub.s32 	%r175, 31, %r1149;
	and.b32  	%r1150, %r685, %r1148;
	popc.b32 	%r176, %r1150;
	setp.ne.s32 	%p172, %r303, %r175;
	mov.b32 	%r1761, 0;
	@%p172 bra 	$L__BB8_187;
	shl.b32 	%r1151, %r1136, 2;
	add.s32 	%r1152, %r8, %r1151;
	atom.shared.add.u32 	%r1761, [%r1152], %r176;
$L__BB8_187:
	shfl.sync.idx.b32	%r1178|%p173, %r1761, %r175, 31, -1;
	add.s32 	%r179, %r176, %r1178;
	setp.eq.s64 	%p174, %rd765, 9223372036854775807;
	selp.b64 	%rd281, -9223372036854775808, %rd765, %p174;
	shr.u64 	%rd282, %rd281, %r711;
	cvt.u32.u64 	%r1180, %rd282;
	and.b32  	%r1175, %r1180, %r7;
	mov.b32 	%r1155, 1;
	// begin inline asm
	{
    .reg .pred p;
    and.b32 %r1153, %r1175, %r1155;    setp.ne.u32 p, %r1153, 0;
    vote.ballot.sync.b32 %r1153, p, 0xffffffff;
    @!p not.b32 %r1153, %r1153;
}

	// end inline asm
	mov.b32 	%r1158, 2;
	// begin inline asm
	{
    .reg .pred p;
    and.b32 %r1156, %r1175, %r1158;    setp.ne.u32 p, %r1156, 0;
    vote.ballot.sync.b32 %r1156, p, 0xffffffff;
    @!p not.b32 %r1156, %r1156;
}

	// end inline asm
	and.b32  	%r1181, %r1156, %r1153;
	mov.b32 	%r1161, 4;
	// begin inline asm
	{
    .reg .pred p;
    and.b32 %r1159, %r1175, %r1161;    setp.ne.u32 p, %r1159, 0;
    vote.ballot.sync.b32 %r1159, p, 0xffffffff;
    @!p not.b32 %r1159, %r1159;
}

	// end inline asm
	and.b32  	%r1182, %r1159, %r1181;
	mov.b32 	%r1164, 8;
	// begin inline asm
	{
    .reg .pred p;
    and.b32 %r1162, %r1175, %r1164;    setp.ne.u32 p, %r1162, 0;
    vote.ballot.sync.b32 %r1162, p, 0xffffffff;
    @!p not.b32 %r1162, %r1162;
}

	// end inline asm
	and.b32  	%r1183, %r1162, %r1182;
	mov.b32 	%r1167, 16;
	// begin inline asm
	{
    .reg .pred p;
    and.b32 %r1165, %r1175, %r1167;    setp.ne.u32 p, %r1165, 0;
    vote.ballot.sync.b32 %r1165, p, 0xffffffff;
    @!p not.b32 %r1165, %r1165;
}

	// end inline asm
	and.b32  	%r1184, %r1165, %r1183;
	mov.b32 	%r1170, 32;
	// begin inline asm
	{
    .reg .pred p;
    and.b32 %r1168, %r1175, %r1170;    setp.ne.u32 p, %r1168, 0;
    vote.ballot.sync.b32 %r1168, p, 0xffffffff;
    @!p not.b32 %r1168, %r1168;
}

	// end inline asm
	and.b32  	%r1185, %r1168, %r1184;
	mov.b32 	%r1173, 64;
	// begin inline asm
	{
    .reg .pred p;
    and.b32 %r1171, %r1175, %r1173;    setp.ne.u32 p, %r1171, 0;
    vote.ballot.sync.b32 %r1171, p, 0xffffffff;
    @!p not.b32 %r1171, %r1171;
}

	// end inline asm
	and.b32  	%r1186, %r1171, %r1185;
	mov.b32 	%r1176, 128;
	// begin inline asm
	{
    .reg .pred p;
    and.b32 %r1174, %r1175, %r1176;    setp.ne.u32 p, %r1174, 0;
    vote.ballot.sync.b32 %r1174, p, 0xffffffff;
    @!p not.b32 %r1174, %r1174;
}

	// end inline asm
	and.b32  	%r1187, %r1174, %r1186;
	clz.b32 	%r1188, %r1187;
	sub.s32 	%r181, 31, %r1188;
	and.b32  	%r1189, %r685, %r1187;
	popc.b32 	%r182, %r1189;
	setp.ne.s32 	%p175, %r303, %r181;
	mov.b32 	%r1762, 0;
	@%p175 bra 	$L__BB8_189;
	shl.b32 	%r1190, %r1175, 2;
	add.s32 	%r1191, %r8, %r1190;
	atom.shared.add.u32 	%r1762, [%r1191], %r182;
$L__BB8_189:
	shfl.sync.idx.b32	%r1217|%p176, %r1762, %r181, 31, -1;
	add.s32 	%r185, %r182, %r1217;
	setp.eq.s64 	%p177, %rd764, 9223372036854775807;
	selp.b64 	%rd283, -9223372036854775808, %rd764, %p177;
	shr.u64 	%rd284, %rd283, %r711;
	cvt.u32.u64 	%r1219, %rd284;
	and.b32  	%r1214, %r1219, %r7;
	mov.b32 	%r1194, 1;
	// begin inline asm
	{
    .reg .pred p;
    and.b32 %r1192, %r1214, %r1194;    setp.ne.u32 p, %r1192, 0;
    vote.ballot.sync.b32 %r1192, p, 0xffffffff;
    @!p not.b32 %r1192, %r1192;
}

	// end inline asm
	mov.b32 	%r1197, 2;
	// begin inline asm
	{
    .reg .pred p;
    and.b32 %r1195, %r1214, %r1197;    setp.ne.u32 p, %r1195, 0;
    vote.ballot.sync.b32 %r1195, p, 0xffffffff;
    @!p not.b32 %r1195, %r1195;
}

	// end inline asm
	and.b32  	%r1220, %r1195, %r1192;
	mov.b32 	%r1200, 4;
	// begin inline asm
	{
    .reg .pred p;
    and.b32 %r1198, %r1214, %r1200;    setp.ne.u32 p, %r1198, 0;
    vote.ballot.sync.b32 %r1198, p, 0xffffffff;
    @!p not.b32 %r1198, %r1198;
}

	// end inline asm
	and.b32  	%r1221, %r1198, %r1220;
	mov.b32 	%r1203, 8;
	// begin inline asm
	{
    .reg .pred p;
    and.b32 %r1201, %r1214, %r1203;    setp.ne.u32 p, %r1201, 0;
    vote.ballot.sync.b32 %r1201, p, 0xffffffff;
    @!p not.b32 %r1201, %r1201;
}

	// end inline asm
	and.b32  	%r1222, %r1201, %r1221;
	mov.b32 	%r1206, 16;
	// begin inline asm
	{
    .reg .pred p;
    and.b32 %r1204, %r1214, %r1206;    setp.ne.u32 p, %r1204, 0;
    vote.ballot.sync.b32 %r1204, p, 0xffffffff;
    @!p not.b32 %r1204, %r1204;
}

	// end inline asm
	and.b32  	%r1223, %r1204, %r1222;
	mov.b32 	%r1209, 32;
	// begin inline asm
	{
    .reg .pred p;
    and.b32 %r1207, %r1214, %r1209;    setp.ne.u32 p, %r1207, 0;
    vote.ballot.sync.b32 %r1207, p, 0xffffffff;
    @!p not.b32 %r1207, %r1207;
}

	// end inline asm
	and.b32  	%r1224, %r1207, %r1223;
	mov.b32 	%r1212, 64;
	// begin inline asm
	{
    .reg .pred p;
    and.b32 %r1210, %r1214, %r1212;    setp.ne.u32 p, %r1210, 0;
    vote.ballot.sync.b32 %r1210, p, 0xffffffff;
    @!p not.b32 %r1210, %r1210;
}

	// end inline asm
	and.b32  	%r1225, %r1210, %r1224;
	mov.b32 	%r1215, 128;
	// begin inline asm
	{
    .reg .pred p;
    and.b32 %r1213, %r1214, %r1215;    setp.ne.u32 p, %r1213, 0;
    vote.ballot.sync.b32 %r1213, p, 0xffffffff;
    @!p not.b32 %r1213, %r1213;
}

	// end inline asm
	and.b32  	%r1226, %r1213, %r1225;
	clz.b32 	%r1227, %r1226;
	sub.s32 	%r187, 31, %r1227;
	and.b32  	%r1228, %r685, %r1226;
	popc.b32 	%r188, %r1228;
	setp.ne.s32 	%p178, %r303, %r187;
	mov.b32 	%r1763, 0;
	@%p178 bra 	$L__BB8_191;
	shl.b32 	%r1229, %r1214, 2;
	add.s32 	%r1230, %r8, %r1229;
	atom.shared.add.u32 	%r1763, [%r1230], %r188;
$L__BB8_191:
	shfl.sync.idx.b32	%r1256|%p179, %r1763, %r187, 31, -1;
	add.s32 	%r191, %r188, %r1256;
	setp.eq.s64 	%p180, %rd763, 9223372036854775807;
	selp.b64 	%rd285, -9223372036854775808, %rd763, %p180;
	shr.u64 	%rd286, %rd285, %r711;
	cvt.u32.u64 	%r1258, %rd286;
	and.b32  	%r1253, %r1258, %r7;
	mov.b32 	%r1233, 1;
	// begin inline asm
	{
    .reg .pred p;
    and.b32 %r1231, %r1253, %r1233;    setp.ne.u32 p, %r1231, 0;
    vote.ballot.sync.b32 %r1231, p, 0xffffffff;
    @!p not.b32 %r1231, %r1231;
}

	// end inline asm
	mov.b32 	%r1236, 2;
	// begin inline asm
	{
    .reg .pred p;
    and.b32 %r1234, %r1253, %r1236;    setp.ne.u32 p, %r1234, 0;
    vote.ballot.sync.b32 %r1234, p, 0xffffffff;
    @!p not.b32 %r1234, %r1234;
}

	// end inline asm
	and.b32  	%r1259, %r1234, %r1231;
	mov.b32 	%r1239, 4;
	// begin inline asm
	{
    .reg .pred p;
    and.b32 %r1237, %r1253, %r1239;    setp.ne.u32 p, %r1237, 0;
    vote.ballot.sync.b32 %r1237, p, 0xffffffff;
    @!p not.b32 %r1237, %r1237;
}

	// end inline asm
	and.b32  	%r1260, %r1237, %r1259;
	mov.b32 	%r1242, 8;
	// begin inline asm
	{
    .reg .pred p;
    and.b32 %r1240, %r1253, %r1242;    setp.ne.u32 p, %r1240, 0;
    vote.ballot.sync.b32 %r1240, p, 0xffffffff;
    @!p not.b32 %r1240, %r1240;
}

	// end inline asm
	and.b32  	%r1261, %r1240, %r1260;
	mov.b32 	%r1245, 16;
	// begin inline asm
	{
    .reg .pred p;
    and.b32 %r1243, %r1253, %r1245;    setp.ne.u32 p, %r1243, 0;
    vote.ballot.sync.b32 %r1243, p, 0xffffffff;
    @!p not.b32 %r1243, %r1243;
}

	// end inline asm
	and.b32  	%r1262, %r1243, %r1261;
	mov.b32 	%r1248, 32;
	// begin inline asm
	{
    .reg .pred p;
    and.b32 %r1246, %r1253, %r1248;    setp.ne.u32 p, %r1246, 0;
    vote.ballot.sync.b32 %r1246, p, 0xffffffff;
    @!p not.b32 %r1246, %r1246;
}

	// end inline asm
	and.b32  	%r1263, %r1246, %r1262;
	mov.b32 	%r1251, 64;
	// begin inline asm
	{
    .reg .pred p;
    and.b32 %r1249, %r1253, %r1251;    setp.ne.u32 p, %r1249, 0;
    vote.ballot.sync.b32 %r1249, p, 0xffffffff;
    @!p not.b32 %r1249, %r1249;
}

	// end inline asm
	and.b32  	%r1264, %r1249, %r1263;
	mov.b32 	%r1254, 128;
	// begin inline asm
	{
    .reg .pred p;
    and.b32 %r1252, %r1253, %r1254;    setp.ne.u32 p, %r1252, 0;
    vote.ballot.sync.b32 %r1252, p, 0xffffffff;
    @!p not.b32 %r1252, %r1252;
}

	// end inline asm
	and.b32  	%r1265, %r1252, %r1264;
	clz.b32 	%r1266, %r1265;
	sub.s32 	%r193, 31, %r1266;
	and.b32  	%r1267, %r685, %r1265;
	popc.b32 	%r194, %r1267;
	setp.ne.s32 	%p181, %r303, %r193;
	mov.b32 	%r1764, 0;
	@%p181 bra 	$L__BB8_193;
	shl.b32 	%r1268, %r1253, 2;
	add.s32 	%r1269, %r8, %r1268;
	atom.shared.add.u32 	%r1764, [%r1269], %r194;
$L__BB8_193:
	setp.gt.u32 	%p182, %r1, 255;
	shfl.sync.idx.b32	%r1270|%p183, %r1764, %r193, 31, -1;
	add.s32 	%r197, %r194, %r1270;
	bar.sync 	0;
	shl.b32 	%r1271, %r113, 3;
	add.s32 	%r198, %r590, %r1271;
	st.shared.u64 	[%r198+-8], %rd777;
	shl.b32 	%r1273, %r119, 3;
	add.s32 	%r199, %r590, %r1273;
	st.shared.u64 	[%r199+-8], %rd776;
	shl.b32 	%r1274, %r125, 3;
	add.s32 	%r200, %r590, %r1274;
	st.shared.u64 	[%r200+-8], %rd775;
	shl.b32 	%r1275, %r131, 3;
	add.s32 	%r201, %r590, %r1275;
	st.shared.u64 	[%r201+-8], %rd774;
	shl.b32 	%r1276, %r137, 3;
	add.s32 	%r202, %r590, %r1276;
	st.shared.u64 	[%r202+-8], %rd773;
	shl.b32 	%r1277, %r143, 3;
	add.s32 	%r203, %r590, %r1277;
	st.shared.u64 	[%r203+-8], %rd772;
	shl.b32 	%r1278, %r149, 3;
	add.s32 	%r204, %r590, %r1278;
	st.shared.u64 	[%r204+-8], %rd771;
	shl.b32 	%r1279, %r155, 3;
	add.s32 	%r205, %r590, %r1279;
	st.shared.u64 	[%r205+-8], %rd770;
	shl.b32 	%r1280, %r161, 3;
	add.s32 	%r206, %r590, %r1280;
	st.shared.u64 	[%r206+-8], %rd769;
	shl.b32 	%r1281, %r167, 3;
	add.s32 	%r207, %r590, %r1281;
	st.shared.u64 	[%r207+-8], %rd768;
	shl.b32 	%r1282, %r173, 3;
	add.s32 	%r208, %r590, %r1282;
	st.shared.u64 	[%r208+-8], %rd767;
	shl.b32 	%r1283, %r179, 3;
	add.s32 	%r209, %r590, %r1283;
	st.shared.u64 	[%r209+-8], %rd766;
	shl.b32 	%r1284, %r185, 3;
	add.s32 	%r210, %r590, %r1284;
	st.shared.u64 	[%r210+-8], %rd765;
	shl.b32 	%r1285, %r191, 3;
	add.s32 	%r211, %r590, %r1285;
	st.shared.u64 	[%r211+-8], %rd764;
	shl.b32 	%r1286, %r197, 3;
	add.s32 	%r212, %r590, %r1286;
	st.shared.u64 	[%r212+-8], %rd763;
	shl.b32 	%r1287, %r1, 3;
	add.s32 	%r1288, %r590, %r1287;
	add.s32 	%r213, %r1288, 46080;
	@%p182 bra 	$L__BB8_201;
	ld.param.u64 	%rd731, [_ZN3cub18CUB_300001_SM_10006detail10radix_sort29DeviceRadixSortOnesweepKernelINS1_5radix10policy_hubIdiyE10Policy1000ELNS0_9SortOrderE1EdiyiiNS1_21identity_decomposer_tEEEvPT5_SB_PT3_PKSC_PT1_PKSG_PT2_PKSK_T4_iiT6__param_3];
	cvta.to.global.u64 	%rd287, %rd731;
	shl.b64 	%rd288, %rd85, 3;
	add.s64 	%rd289, %rd287, %rd288;
	ld.global.u64 	%rd290, [%rd289];
	cvt.s64.s32 	%rd291, %r106;
	sub.s64 	%rd778, %rd290, %rd291;
	st.shared.u64 	[%r213], %rd778;
	setp.lt.s32 	%p184, %r3, 1;
	mov.u32 	%r1768, %r1716;
	@%p184 bra 	$L__BB8_200;
	mov.b32 	%r1766, -1;
	mov.u32 	%r1765, %r3;
	mov.u32 	%r1768, %r1716;
$L__BB8_196:
	ld.param.u64 	%rd725, [_ZN3cub18CUB_300001_SM_10006detail10radix_sort29DeviceRadixSortOnesweepKernelINS1_5radix10policy_hubIdiyE10Policy1000ELNS0_9SortOrderE1EdiyiiNS1_21identity_decomposer_tEEEvPT5_SB_PT3_PKSC_PT1_PKSG_PT2_PKSK_T4_iiT6__param_0];
	add.s32 	%r217, %r1765, -1;
	shl.b32 	%r1290, %r217, 8;
	add.s32 	%r1291, %r1290, %r1;
	cvta.to.global.u64 	%rd292, %rd725;
	mul.wide.s32 	%rd293, %r1291, 4;
	add.s64 	%rd111, %rd292, %rd293;
$L__BB8_197:
	membar.cta;
	ld.volatile.global.u32 	%r218, [%rd111];
	setp.eq.s32 	%p185, %r218, 0;
	@%p185 bra 	$L__BB8_197;
	and.b32  	%r1292, %r218, 1073741823;
	add.s32 	%r1768, %r1292, %r1768;
	setp.gt.s32 	%p186, %r218, -1;
	vote.sync.ballot.b32 	%r1766, %p186, %r1766;
	setp.gt.u32 	%p188, %r1765, 1;
	and.pred  	%p189, %p186, %p188;
	mov.u32 	%r1765, %r217;
	@%p189 bra 	$L__BB8_196;
	ld.shared.u64 	%rd778, [%r213];
$L__BB8_200:
	or.b32  	%r1293, %r1768, -2147483648;
	st.volatile.global.u32 	[%rd70], %r1293;
	sub.s32 	%r1294, %r1768, %r1716;
	cvt.s64.s32 	%rd294, %r1294;
	add.s64 	%rd295, %rd778, %rd294;
	st.shared.u64 	[%r213], %rd295;
$L__BB8_201:
	ld.param.u64 	%rd728, [_ZN3cub18CUB_300001_SM_10006detail10radix_sort29DeviceRadixSortOnesweepKernelINS1_5radix10policy_hubIdiyE10Policy1000ELNS0_9SortOrderE1EdiyiiNS1_21identity_decomposer_tEEEvPT5_SB_PT3_PKSC_PT1_PKSG_PT2_PKSK_T4_iiT6__param_2];
	setp.gt.u32 	%p190, %r1, 255;
	setp.lt.s32 	%p191, %r4, %r300;
	setp.eq.s64 	%p192, %rd728, 0;
	or.pred  	%p193, %p192, %p191;
	or.pred  	%p194, %p190, %p193;
	@%p194 bra 	$L__BB8_203;
	ld.param.u64 	%rd729, [_ZN3cub18CUB_300001_SM_10006detail10radix_sort29DeviceRadixSortOnesweepKernelINS1_5radix10policy_hubIdiyE10Policy1000ELNS0_9SortOrderE1EdiyiiNS1_21identity_decomposer_tEEEvPT5_SB_PT3_PKSC_PT1_PKSG_PT2_PKSK_T4_iiT6__param_2];
	ld.shared.u64 	%rd296, [%r213];
	cvt.s64.s32 	%rd297, %r1716;
	cvt.s64.s32 	%rd298, %r106;
	add.s64 	%rd299, %rd298, %rd297;
	add.s64 	%rd300, %rd299, %rd296;
	cvta.to.global.u64 	%rd301, %rd729;
	shl.b64 	%rd302, %rd85, 3;
	add.s64 	%rd303, %rd301, %rd302;
	st.global.u64 	[%rd303], %rd300;
$L__BB8_203:
	setp.gt.s32 	%p195, %r4, %r300;
	bar.sync 	0;
	add.s32 	%r222, %r213, -46080;
	@%p195 bra 	$L__BB8_205;
	ld.shared.u64 	%rd304, [%r213+-46080];
	setp.eq.s64 	%p196, %rd304, 9223372036854775807;
	selp.b64 	%rd305, -9223372036854775808, %rd304, %p196;
	shr.u64 	%rd306, %rd305, %r711;
	cvt.u32.u64 	%r1296, %rd306;
	and.b32  	%r1297, %r1296, %r7;
	shl.b32 	%r1298, %r1297, 3;
	add.s32 	%r1300, %r590, 46080;
	add.s32 	%r1301, %r1300, %r1298;
	ld.shared.u64 	%rd307, [%r1301];
	add.s64 	%rd308, %rd307, %rd85;
	setp.lt.s64 	%p197, %rd304, 0;
	selp.b64 	%rd309, 0, 9223372036854775807, %p197;
	xor.b64  	%rd310, %rd309, %rd304;
	shl.b64 	%rd311, %rd308, 3;
	add.s64 	%rd312, %rd2, %rd311;
	st.global.u64 	[%rd312], %rd310;
	bar.warp.sync 	-1;
	ld.shared.u64 	%rd313, [%r213+-43008];
	setp.eq.s64 	%p198, %rd313, 9223372036854775807;
	selp.b64 	%rd314, -9223372036854775808, %rd313, %p198;
	shr.u64 	%rd315, %rd314, %r711;
	cvt.u32.u64 	%r1302, %rd315;
	and.b32  	%r1303, %r1302, %r7;
	shl.b32 	%r1304, %r1303, 3;
	add.s32 	%r1305, %r1300, %r1304;
	ld.shared.u64 	%rd316, [%r1305];
	add.s64 	%rd317, %rd316, %rd85;
	setp.lt.s64 	%p199, %rd313, 0;
	selp.b64 	%rd318, 0, 9223372036854775807, %p199;
	xor.b64  	%rd319, %rd318, %rd313;
	shl.b64 	%rd320, %rd317, 3;
	add.s64 	%rd321, %rd2, %rd320;
	st.global.u64 	[%rd321+3072], %rd319;
	bar.warp.sync 	-1;
	ld.shared.u64 	%rd322, [%r213+-39936];
	setp.eq.s64 	%p200, %rd322, 9223372036854775807;
	selp.b64 	%rd323, -9223372036854775808, %rd322, %p200;
	shr.u64 	%rd324, %rd323, %r711;
	cvt.u32.u64 	%r1306, %rd324;
	and.b32  	%r1307, %r1306, %r7;
	shl.b32 	%r1308, %r1307, 3;
	add.s32 	%r1309, %r1300, %r1308;
	ld.shared.u64 	%rd325, [%r1309];
	add.s64 	%rd326, %rd325, %rd85;
	setp.lt.s64 	%p201, %rd322, 0;
	selp.b64 	%rd327, 0, 9223372036854775807, %p201;
	xor.b64  	%rd328, %rd327, %rd322;
	shl.b64 	%rd329, %rd326, 3;
	add.s64 	%rd330, %rd2, %rd329;
	st.global.u64 	[%rd330+6144], %rd328;
	bar.warp.sync 	-1;
	ld.shared.u64 	%rd331, [%r213+-36864];
	setp.eq.s64 	%p202, %rd331, 9223372036854775807;
	selp.b64 	%rd332, -9223372036854775808, %rd331, %p202;
	shr.u64 	%rd333, %rd332, %r711;
	cvt.u32.u64 	%r1310, %rd333;
	and.b32  	%r1311, %r1310, %r7;
	shl.b32 	%r1312, %r1311, 3;
	add.s32 	%r1313, %r1300, %r1312;
	ld.shared.u64 	%rd334, [%r1313];
	add.s64 	%rd335, %rd334, %rd85;
	setp.lt.s64 	%p203, %rd331, 0;
	selp.b64 	%rd336, 0, 9223372036854775807, %p203;
	xor.b64  	%rd337, %rd336, %rd331;
	shl.b64 	%rd338, %rd335, 3;
	add.s64 	%rd339, %rd2, %rd338;
	st.global.u64 	[%rd339+9216], %rd337;
	bar.warp.sync 	-1;
	ld.shared.u64 	%rd340, [%r213+-33792];
	setp.eq.s64 	%p204, %rd340, 9223372036854775807;
	selp.b64 	%rd341, -9223372036854775808, %rd340, %p204;
	shr.u64 	%rd342, %rd341, %r711;
	cvt.u32.u64 	%r1314, %rd342;
	and.b32  	%r1315, %r1314, %r7;
	shl.b32 	%r1316, %r1315, 3;
	add.s32 	%r1317, %r1300, %r1316;
	ld.shared.u64 	%rd343, [%r1317];
	add.s64 	%rd344, %rd343, %rd85;
	setp.lt.s64 	%p205, %rd340, 0;
	selp.b64 	%rd345, 0, 9223372036854775807, %p205;
	xor.b64  	%rd346, %rd345, %rd340;
	shl.b64 	%rd347, %rd344, 3;
	add.s64 	%rd348, %rd2, %rd347;
	st.global.u64 	[%rd348+12288], %rd346;
	bar.warp.sync 	-1;
	ld.shared.u64 	%rd349, [%r213+-30720];
	setp.eq.s64 	%p206, %rd349, 9223372036854775807;
	selp.b64 	%rd350, -9223372036854775808, %rd349, %p206;
	shr.u64 	%rd351, %rd350, %r711;
	cvt.u32.u64 	%r1318, %rd351;
	and.b32  	%r1319, %r1318, %r7;
	shl.b32 	%r1320, %r1319, 3;
	add.s32 	%r1321, %r1300, %r1320;
	ld.shared.u64 	%rd352, [%r1321];
	add.s64 	%rd353, %rd352, %rd85;
	setp.lt.s64 	%p207, %rd349, 0;
	selp.b64 	%rd354, 0, 9223372036854775807, %p207;
	xor.b64  	%rd355, %rd354, %rd349;
	shl.b64 	%rd356, %rd353, 3;
	add.s64 	%rd357, %rd2, %rd356;
	st.global.u64 	[%rd357+15360], %rd355;
	bar.warp.sync 	-1;
	ld.shared.u64 	%rd358, [%r213+-27648];
	setp.eq.s64 	%p208, %rd358, 9223372036854775807;
	selp.b64 	%rd359, -9223372036854775808, %rd358, %p208;
	shr.u64 	%rd360, %rd359, %r711;
	cvt.u32.u64 	%r1322, %rd360;
	and.b32  	%r1323, %r1322, %r7;
	shl.b32 	%r1324, %r1323, 3;
	add.s32 	%r1325, %r1300, %r1324;
	ld.shared.u64 	%rd361, [%r1325];
	add.s64 	%rd362, %rd361, %rd85;
	setp.lt.s64 	%p209, %rd358, 0;
	selp.b64 	%rd363, 0, 9223372036854775807, %p209;
	xor.b64  	%rd364, %rd363, %rd358;
	shl.b64 	%rd365, %rd362, 3;
	add.s64 	%rd366, %rd2, %rd365;
	st.global.u64 	[%rd366+18432], %rd364;
	bar.warp.sync 	-1;
	ld.shared.u64 	%rd367, [%r213+-24576];
	setp.eq.s64 	%p210, %rd367, 9223372036854775807;
	selp.b64 	%rd368, -9223372036854775808, %rd367, %p210;
	shr.u64 	%rd369, %rd368, %r711;
	cvt.u32.u64 	%r1326, %rd369;
	and.b32  	%r1327, %r1326, %r7;
	shl.b32 	%r1328, %r1327, 3;
	add.s32 	%r1329, %r1300, %r1328;
	ld.shared.u64 	%rd370, [%r1329];
	add.s64 	%rd371, %rd370, %rd85;
	setp.lt.s64 	%p211, %rd367, 0;
	selp.b64 	%rd372, 0, 9223372036854775807, %p211;
	xor.b64  	%rd373, %rd372, %rd367;
	shl.b64 	%rd374, %rd371, 3;
	add.s64 	%rd375, %rd2, %rd374;
	st.global.u64 	[%rd375+21504], %rd373;
	bar.warp.sync 	-1;
	ld.shared.u64 	%rd376, [%r213+-21504];
	setp.eq.s64 	%p212, %rd376, 9223372036854775807;
	selp.b64 	%rd377, -9223372036854775808, %rd376, %p212;
	shr.u64 	%rd378, %rd377, %r711;
	cvt.u32.u64 	%r1330, %rd378;
	and.b32  	%r1331, %r1330, %r7;
	shl.b32 	%r1332, %r1331, 3;
	add.s32 	%r1333, %r1300, %r1332;
	ld.shared.u64 	%rd379, [%r1333];
	add.s64 	%rd380, %rd379, %rd85;
	setp.lt.s64 	%p213, %rd376, 0;
	selp.b64 	%rd381, 0, 9223372036854775807, %p213;
	xor.b64  	%rd382, %rd381, %rd376;
	shl.b64 	%rd383, %rd380, 3;
	add.s64 	%rd384, %rd2, %rd383;
	st.global.u64 	[%rd384+24576], %rd382;
	bar.warp.sync 	-1;
	ld.shared.u64 	%rd385, [%r213+-18432];
	setp.eq.s64 	%p214, %rd385, 9223372036854775807;
	selp.b64 	%rd386, -9223372036854775808, %rd385, %p214;
	shr.u64 	%rd387, %rd386, %r711;
	cvt.u32.u64 	%r1334, %rd387;
	and.b32  	%r1335, %r1334, %r7;
	shl.b32 	%r1336, %r1335, 3;
	add.s32 	%r1337, %r1300, %r1336;
	ld.shared.u64 	%rd388, [%r1337];
	add.s64 	%rd389, %rd388, %rd85;
	setp.lt.s64 	%p215, %rd385, 0;
	selp.b64 	%rd390, 0, 9223372036854775807, %p215;
	xor.b64  	%rd391, %rd390, %rd385;
	shl.b64 	%rd392, %rd389, 3;
	add.s64 	%rd393, %rd2, %rd392;
	st.global.u64 	[%rd393+27648], %rd391;
	bar.warp.sync 	-1;
	ld.shared.u64 	%rd394, [%r213+-15360];
	setp.eq.s64 	%p216, %rd394, 9223372036854775807;
	selp.b64 	%rd395, -9223372036854775808, %rd394, %p216;
	shr.u64 	%rd396, %rd395, %r711;
	cvt.u32.u64 	%r1338, %rd396;
	and.b32  	%r1339, %r1338, %r7;
	shl.b32 	%r1340, %r1339, 3;
	add.s32 	%r1341, %r1300, %r1340;
	ld.shared.u64 	%rd397, [%r1341];
	add.s64 	%rd398, %rd397, %rd85;
	setp.lt.s64 	%p217, %rd394, 0;
	selp.b64 	%rd399, 0, 9223372036854775807, %p217;
	xor.b64  	%rd400, %rd399, %rd394;
	shl.b64 	%rd401, %rd398, 3;
	add.s64 	%rd402, %rd2, %rd401;
	st.global.u64 	[%rd402+30720], %rd400;
	bar.warp.sync 	-1;
	ld.shared.u64 	%rd403, [%r213+-12288];
	setp.eq.s64 	%p218, %rd403, 9223372036854775807;
	selp.b64 	%rd404, -9223372036854775808, %rd403, %p218;
	shr.u64 	%rd405, %rd404, %r711;
	cvt.u32.u64 	%r1342, %rd405;
	and.b32  	%r1343, %r1342, %r7;
	shl.b32 	%r1344, %r1343, 3;
	add.s32 	%r1345, %r1300, %r1344;
	ld.shared.u64 	%rd406, [%r1345];
	add.s64 	%rd407, %rd406, %rd85;
	setp.lt.s64 	%p219, %rd403, 0;
	selp.b64 	%rd408, 0, 9223372036854775807, %p219;
	xor.b64  	%rd409, %rd408, %rd403;
	shl.b64 	%rd410, %rd407, 3;
	add.s64 	%rd411, %rd2, %rd410;
	st.global.u64 	[%rd411+33792], %rd409;
	bar.warp.sync 	-1;
	ld.shared.u64 	%rd412, [%r213+-9216];
	setp.eq.s64 	%p220, %rd412, 9223372036854775807;
	selp.b64 	%rd413, -9223372036854775808, %rd412, %p220;
	shr.u64 	%rd414, %rd413, %r711;
	cvt.u32.u64 	%r1346, %rd414;
	and.b32  	%r1347, %r1346, %r7;
	shl.b32 	%r1348, %r1347, 3;
	add.s32 	%r1349, %r1300, %r1348;
	ld.shared.u64 	%rd415, [%r1349];
	add.s64 	%rd416, %rd415, %rd85;
	setp.lt.s64 	%p221, %rd412, 0;
	selp.b64 	%rd417, 0, 9223372036854775807, %p221;
	xor.b64  	%rd418, %rd417, %rd412;
	shl.b64 	%rd419, %rd416, 3;
	add.s64 	%rd420, %rd2, %rd419;
	st.global.u64 	[%rd420+36864], %rd418;
	bar.warp.sync 	-1;
	ld.shared.u64 	%rd421, [%r213+-6144];
	setp.eq.s64 	%p222, %rd421, 9223372036854775807;
	selp.b64 	%rd422, -9223372036854775808, %rd421, %p222;
	shr.u64 	%rd423, %rd422, %r711;
	cvt.u32.u64 	%r1350, %rd423;
	and.b32  	%r1351, %r1350, %r7;
	shl.b32 	%r1352, %r1351, 3;
	add.s32 	%r1353, %r1300, %r1352;
	ld.shared.u64 	%rd424, [%r1353];
	add.s64 	%rd425, %rd424, %rd85;
	setp.lt.s64 	%p223, %rd421, 0;
	selp.b64 	%rd426, 0, 9223372036854775807, %p223;
	xor.b64  	%rd427, %rd426, %rd421;
	shl.b64 	%rd428, %rd425, 3;
	add.s64 	%rd429, %rd2, %rd428;
	st.global.u64 	[%rd429+39936], %rd427;
	bar.warp.sync 	-1;
	ld.shared.u64 	%rd430, [%r213+-3072];
	setp.eq.s64 	%p224, %rd430, 9223372036854775807;
	selp.b64 	%rd431, -9223372036854775808, %rd430, %p224;
	shr.u64 	%rd432, %rd431, %r711;
	cvt.u32.u64 	%r1354, %rd432;
	and.b32  	%r1355, %r1354, %r7;
	shl.b32 	%r1356, %r1355, 3;
	add.s32 	%r1357, %r1300, %r1356;
	ld.shared.u64 	%rd433, [%r1357];
	add.s64 	%rd434, %rd433, %rd85;
	setp.lt.s64 	%p225, %rd430, 0;
	selp.b64 	%rd435, 0, 9223372036854775807, %p225;
	xor.b64  	%rd436, %rd435, %rd430;
	shl.b64 	%rd437, %rd434, 3;
	add.s64 	%rd438, %rd2, %rd437;
	st.global.u64 	[%rd438+43008], %rd436;
	bar.warp.sync 	-1;
	bra.uni 	$L__BB8_236;
$L__BB8_205:
	mad.lo.s32 	%r223, %r3, -5760, %r300;
	setp.ge.s32 	%p226, %r1, %r223;
	@%p226 bra 	$L__BB8_207;
	ld.shared.u64 	%rd439, [%r222];
	setp.eq.s64 	%p227, %rd439, 9223372036854775807;
	selp.b64 	%rd440, -9223372036854775808, %rd439, %p227;
	shr.u64 	%rd441, %rd440, %r711;
	cvt.u32.u64 	%r1359, %rd441;
	and.b32  	%r1360, %r1359, %r7;
	shl.b32 	%r1361, %r1360, 3;
	add.s32 	%r1363, %r590, %r1361;
	ld.shared.u64 	%rd442, [%r1363+46080];
	setp.lt.s64 	%p228, %rd439, 0;
	selp.b64 	%rd443, 0, 9223372036854775807, %p228;
	xor.b64  	%rd444, %rd443, %rd439;
	add.s64 	%rd445, %rd442, %rd85;
	shl.b64 	%rd446, %rd445, 3;
	add.s64 	%rd447, %rd2, %rd446;
	st.global.u64 	[%rd447], %rd444;
$L__BB8_207:
	bar.warp.sync 	-1;
	add.s32 	%r1364, %r1, 384;
	setp.ge.s32 	%p229, %r1364, %r223;
	@%p229 bra 	$L__BB8_209;
	ld.shared.u64 	%rd448, [%r213+-43008];
	setp.eq.s64 	%p230, %rd448, 9223372036854775807;
	selp.b64 	%rd449, -9223372036854775808, %rd448, %p230;
	shr.u64 	%rd450, %rd449, %r711;
	cvt.u32.u64 	%r1366, %rd450;
	and.b32  	%r1367, %r1366, %r7;
	shl.b32 	%r1368, %r1367, 3;
	add.s32 	%r1370, %r590, %r1368;
	ld.shared.u64 	%rd451, [%r1370+46080];
	setp.lt.s64 	%p231, %rd448, 0;
	selp.b64 	%rd452, 0, 9223372036854775807, %p231;
	xor.b64  	%rd453, %rd452, %rd448;
	add.s64 	%rd454, %rd451, %rd85;
	shl.b64 	%rd455, %rd454, 3;
	add.s64 	%rd456, %rd2, %rd455;
	st.global.u64 	[%rd456+3072], %rd453;
$L__BB8_209:
	bar.warp.sync 	-1;
	add.s32 	%r1371, %r1, 768;
	setp.ge.s32 	%p232, %r1371, %r223;
	@%p232 bra 	$L__BB8_211;
	ld.shared.u64 	%rd457, [%r213+-39936];
	setp.eq.s64 	%p233, %rd457, 9223372036854775807;
	selp.b64 	%rd458, -9223372036854775808, %rd457, %p233;
	shr.u64 	%rd459, %rd458, %r711;
	cvt.u32.u64 	%r1373, %rd459;
	and.b32  	%r1374, %r1373, %r7;
	shl.b32 	%r1375, %r1374, 3;
	add.s32 	%r1377, %r590, %r1375;
	ld.shared.u64 	%rd460, [%r1377+46080];
	setp.lt.s64 	%p234, %rd457, 0;
	selp.b64 	%rd461, 0, 9223372036854775807, %p234;
	xor.b64  	%rd462, %rd461, %rd457;
	add.s64 	%rd463, %rd460, %rd85;
	shl.b64 	%rd464, %rd463, 3;
	add.s64 	%rd465, %rd2, %rd464;
	st.global.u64 	[%rd465+6144], %rd462;
$L__BB8_211:
	bar.warp.sync 	-1;
	add.s32 	%r1378, %r1, 1152;
	setp.ge.s32 	%p235, %r1378, %r223;
	@%p235 bra 	$L__BB8_213;
	ld.shared.u64 	%rd466, [%r213+-36864];
	setp.eq.s64 	%p236, %rd466, 9223372036854775807;
	selp.b64 	%rd467, -9223372036854775808, %rd466, %p236;
	shr.u64 	%rd468, %rd467, %r711;
	cvt.u32.u64 	%r1380, %rd468;
	and.b32  	%r1381, %r1380, %r7;
	shl.b32 	%r1382, %r1381, 3;
	add.s32 	%r1384, %r590, %r1382;
	ld.shared.u64 	%rd469, [%r1384+46080];
	setp.lt.s64 	%p237, %rd466, 0;
	selp.b64 	%rd470, 0, 9223372036854775807, %p237;
	xor.b64  	%rd471, %rd470, %rd466;
	add.s64 	%rd472, %rd469, %rd85;
	shl.b64 	%rd473, %rd472, 3;
	add.s64 	%rd474, %rd2, %rd473;
	st.global.u64 	[%rd474+9216], %rd471;
$L__BB8_213:
	bar.warp.sync 	-1;
	add.s32 	%r1385, %r1, 1536;
	setp.ge.s32 	%p238, %r1385, %r223;
	@%p238 bra 	$L__BB8_215;
	ld.shared.u64 	%rd475, [%r213+-33792];
	setp.eq.s64 	%p239, %rd475, 9223372036854775807;
	selp.b64 	%rd476, -9223372036854775808, %rd475, %p239;
	shr.u64 	%rd477, %rd476, %r711;
	cvt.u32.u64 	%r1387, %rd477;
	and.b32  	%r1388, %r1387, %r7;
	shl.b32 	%r1389, %r1388, 3;
	add.s32 	%r1391, %r590, %r1389;
	ld.shared.u64 	%rd478, [%r1391+46080];
	setp.lt.s64 	%p240, %rd475, 0;
	selp.b64 	%rd479, 0, 9223372036854775807, %p240;
	xor.b64  	%rd480, %rd479, %rd475;
	add.s64 	%rd481, %rd478, %rd85;
	shl.b64 	%rd482, %rd481, 3;
	add.s64 	%rd483, %rd2, %rd482;
	st.global.u64 	[%rd483+12288], %rd480;
$L__BB8_215:
	bar.warp.sync 	-1;
	add.s32 	%r1392, %r1, 1920;
	setp.ge.s32 	%p241, %r1392, %r223;
	@%p241 bra 	$L__BB8_217;
	ld.shared.u64 	%rd484, [%r213+-30720];
	setp.eq.s64 	%p242, %rd484, 9223372036854775807;
	selp.b64 	%rd485, -9223372036854775808, %rd484, %p242;
	shr.u64 	%rd486, %rd485, %r711;
	cvt.u32.u64 	%r1394, %rd486;
	and.b32  	%r1395, %r1394, %r7;
	shl.b32 	%r1396, %r1395, 3;
	add.s32 	%r1398, %r590, %r1396;
	ld.shared.u64 	%rd487, [%r1398+46080];
	setp.lt.s64 	%p243, %rd484, 0;
	selp.b64 	%rd488, 0, 9223372036854775807, %p243;
	xor.b64  	%rd489, %rd488, %rd484;
	add.s64 	%rd490, %rd487, %rd85;
	shl.b64 	%rd491, %rd490, 3;
	add.s64 	%rd492, %rd2, %rd491;
	st.global.u64 	[%rd492+15360], %rd489;
$L__BB8_217:
	bar.warp.sync 	-1;
	add.s32 	%r1399, %r1, 2304;
	setp.ge.s32 	%p244, %r1399, %r223;
	@%p244 bra 	$L__BB8_219;
	ld.shared.u64 	%rd493, [%r213+-27648];
	setp.eq.s64 	%p245, %rd493, 9223372036854775807;
	selp.b64 	%rd494, -9223372036854775808, %rd493, %p245;
	shr.u64 	%rd495, %rd494, %r711;
	cvt.u32.u64 	%r1401, %rd495;
	and.b32  	%r1402, %r1401, %r7;
	shl.b32 	%r1403, %r1402, 3;
	add.s32 	%r1405, %r590, %r1403;
	ld.shared.u64 	%rd496, [%r1405+46080];
	setp.lt.s64 	%p246, %rd493, 0;
	selp.b64 	%rd497, 0, 9223372036854775807, %p246;
	xor.b64  	%rd498, %rd497, %rd493;
	add.s64 	%rd499, %rd496, %rd85;
	shl.b64 	%rd500, %rd499, 3;
	add.s64 	%rd501, %rd2, %rd500;
	st.global.u64 	[%rd501+18432], %rd498;
$L__BB8_219:
	bar.warp.sync 	-1;
	add.s32 	%r1406, %r1, 2688;
	setp.ge.s32 	%p247, %r1406, %r223;
	@%p247 bra 	$L__BB8_221;
	ld.shared.u64 	%rd502, [%r213+-24576];
	setp.eq.s64 	%p248, %rd502, 9223372036854775807;
	selp.b64 	%rd503, -9223372036854775808, %rd502, %p248;
	shr.u64 	%rd504, %rd503, %r711;
	cvt.u32.u64 	%r1408, %rd504;
	and.b32  	%r1409, %r1408, %r7;
	shl.b32 	%r1410, %r1409, 3;
	add.s32 	%r1412, %r590, %r1410;
	ld.shared.u64 	%rd505, [%r1412+46080];
	setp.lt.s64 	%p249, %rd502, 0;
	selp.b64 	%rd506, 0, 9223372036854775807, %p249;
	xor.b64  	%rd507, %rd506, %rd502;
	add.s64 	%rd508, %rd505, %rd85;
	shl.b64 	%rd509, %rd508, 3;
	add.s64 	%rd510, %rd2, %rd509;
	st.global.u64 	[%rd510+21504], %rd507;
$L__BB8_221:
	bar.warp.sync 	-1;
	or.b32  	%r1413, %r1, 3072;
	setp.ge.s32 	%p250, %r1413, %r223;
	@%p250 bra 	$L__BB8_223;
	ld.shared.u64 	%rd511, [%r213+-21504];
	setp.eq.s64 	%p251, %rd511, 9223372036854775807;
	selp.b64 	%rd512, -9223372036854775808, %rd511, %p251;
	shr.u64 	%rd513, %rd512, %r711;
	cvt.u32.u64 	%r1415, %rd513;
	and.b32  	%r1416, %r1415, %r7;
	shl.b32 	%r1417, %r1416, 3;
	add.s32 	%r1419, %r590, %r1417;
	ld.shared.u64 	%rd514, [%r1419+46080];
	setp.lt.s64 	%p252, %rd511, 0;
	selp.b64 	%rd515, 0, 9223372036854775807, %p252;
	xor.b64  	%rd516, %rd515, %rd511;
	add.s64 	%rd517, %rd514, %rd85;
	shl.b64 	%rd518, %rd517, 3;
	add.s64 	%rd519, %rd2, %rd518;
	st.global.u64 	[%rd519+24576], %rd516;
$L__BB8_223:
	bar.warp.sync 	-1;
	add.s32 	%r1420, %r1, 3456;
	setp.ge.s32 	%p253, %r1420, %r223;
	@%p253 bra 	$L__BB8_225;
	ld.shared.u64 	%rd520, [%r213+-18432];
	setp.eq.s64 	%p254, %rd520, 9223372036854775807;
	selp.b64 	%rd521, -9223372036854775808, %rd520, %p254;
	shr.u64 	%rd522, %rd521, %r711;
	cvt.u32.u64 	%r1422, %rd522;
	and.b32  	%r1423, %r1422, %r7;
	shl.b32 	%r1424, %r1423, 3;
	add.s32 	%r1426, %r590, %r1424;
	ld.shared.u64 	%rd523, [%r1426+46080];
	setp.lt.s64 	%p255, %rd520, 0;
	selp.b64 	%rd524, 0, 9223372036854775807, %p255;
	xor.b64  	%rd525, %rd524, %rd520;
	add.s64 	%rd526, %rd523, %rd85;
	shl.b64 	%rd527, %rd526, 3;
	add.s64 	%rd528, %rd2, %rd527;
	st.global.u64 	[%rd528+27648], %rd525;
$L__BB8_225:
	bar.warp.sync 	-1;
	add.s32 	%r1427, %r1, 3840;
	setp.ge.s32 	%p256, %r1427, %r223;
	@%p256 bra 	$L__BB8_227;
	ld.shared.u64 	%rd529, [%r213+-15360];
	setp.eq.s64 	%p257, %rd529, 9223372036854775807;
	selp.b64 	%rd530, -9223372036854775808, %rd529, %p257;
	shr.u64 	%rd531, %rd530, %r711;
	cvt.u32.u64 	%r1429, %rd531;
	and.b32  	%r1430, %r1429, %r7;
	shl.b32 	%r1431, %r1430, 3;
	add.s32 	%r1433, %r590, %r1431;
	ld.shared.u64 	%rd532, [%r1433+46080];
	setp.lt.s64 	%p258, %rd529, 0;
	selp.b64 	%rd533, 0, 9223372036854775807, %p258;
	xor.b64  	%rd534, %rd533, %rd529;
	add.s64 	%rd535, %rd532, %rd85;
	shl.b64 	%rd536, %rd535, 3;
	add.s64 	%rd537, %rd2, %rd536;
	st.global.u64 	[%rd537+30720], %rd534;
$L__BB8_227:
	bar.warp.sync 	-1;
	add.s32 	%r1434, %r1, 4224;
	setp.ge.s32 	%p259, %r1434, %r223;
	@%p259 bra 	$L__BB8_229;
	ld.shared.u64 	%rd538, [%r213+-12288];
	setp.eq.s64 	%p260, %rd538, 9223372036854775807;
	selp.b64 	%rd539, -9223372036854775808, %rd538, %p260;
	shr.u64 	%rd540, %rd539, %r711;
	cvt.u32.u64 	%r1436, %rd540;
	and.b32  	%r1437, %r1436, %r7;
	shl.b32 	%r1438, %r1437, 3;
	add.s32 	%r1440, %r590, %r1438;
	ld.shared.u64 	%rd541, [%r1440+46080];
	setp.lt.s64 	%p261, %rd538, 0;
	selp.b64 	%rd542, 0, 9223372036854775807, %p261;
	xor.b64  	%rd543, %rd542, %rd538;
	add.s64 	%rd544, %rd541, %rd85;
	shl.b64 	%rd545, %rd544, 3;
	add.s64 	%rd546, %rd2, %rd545;
	st.global.u64 	[%rd546+33792], %rd543;
$L__BB8_229:
	bar.warp.sync 	-1;
	add.s32 	%r1441, %r1, 4608;
	setp.ge.s32 	%p262, %r1441, %r223;
	@%p262 bra 	$L__BB8_231;
	ld.shared.u64 	%rd547, [%r213+-9216];
	setp.eq.s64 	%p263, %rd547, 9223372036854775807;
	selp.b64 	%rd548, -9223372036854775808, %rd547, %p263;
	shr.u64 	%rd549, %rd548, %r711;
	cvt.u32.u64 	%r1443, %rd549;
	and.b32  	%r1444, %r1443, %r7;
	shl.b32 	%r1445, %r1444, 3;
	add.s32 	%r1447, %r590, %r1445;
	ld.shared.u64 	%rd550, [%r1447+46080];
	setp.lt.s64 	%p264, %rd547, 0;
	selp.b64 	%rd551, 0, 9223372036854775807, %p264;
	xor.b64  	%rd552, %rd551, %rd547;
	add.s64 	%rd553, %rd550, %rd85;
	shl.b64 	%rd554, %rd553, 3;
	add.s64 	%rd555, %rd2, %rd554;
	st.global.u64 	[%rd555+36864], %rd552;
$L__BB8_231:
	bar.warp.sync 	-1;
	add.s32 	%r1448, %r1, 4992;
	setp.ge.s32 	%p265, %r1448, %r223;
	@%p265 bra 	$L__BB8_233;
	ld.shared.u64 	%rd556, [%r213+-6144];
	setp.eq.s64 	%p266, %rd556, 9223372036854775807;
	selp.b64 	%rd557, -9223372036854775808, %rd556, %p266;
	shr.u64 	%rd558, %rd557, %r711;
	cvt.u32.u64 	%r1450, %rd558;
	and.b32  	%r1451, %r1450, %r7;
	shl.b32 	%r1452, %r1451, 3;
	add.s32 	%r1454, %r590, %r1452;
	ld.shared.u64 	%rd559, [%r1454+46080];
	setp.lt.s64 	%p267, %rd556, 0;
	selp.b64 	%rd560, 0, 9223372036854775807, %p267;
	xor.b64  	%rd561, %rd560, %rd556;
	add.s64 	%rd562, %rd559, %rd85;
	shl.b64 	%rd563, %rd562, 3;
	add.s64 	%rd564, %rd2, %rd563;
	st.global.u64 	[%rd564+39936], %rd561;
$L__BB8_233:
	bar.warp.sync 	-1;
	add.s32 	%r1455, %r1, 5376;
	setp.ge.s32 	%p268, %r1455, %r223;
	@%p268 bra 	$L__BB8_235;
	ld.shared.u64 	%rd565, [%r213+-3072];
	setp.eq.s64 	%p269, %rd565, 9223372036854775807;
	selp.b64 	%rd566, -9223372036854775808, %rd565, %p269;
	shr.u64 	%rd567, %rd566, %r711;
	cvt.u32.u64 	%r1457, %rd567;
	and.b32  	%r1458, %r1457, %r7;
	shl.b32 	%r1459, %r1458, 3;
	add.s32 	%r1461, %r590, %r1459;
	ld.shared.u64 	%rd568, [%r1461+46080];
	setp.lt.s64 	%p270, %rd565, 0;
	selp.b64 	%rd569, 0, 9223372036854775807, %p270;
	xor.b64  	%rd570, %rd569, %rd565;
	add.s64 	%rd571, %rd568, %rd85;
	shl.b64 	%rd572, %rd571, 3;
	add.s64 	%rd573, %rd2, %rd572;
	st.global.u64 	[%rd573+43008], %rd570;
$L__BB8_235:
	bar.warp.sync 	-1;
$L__BB8_236:
	setp.gt.s32 	%p271, %r4, %r300;
	ld.shared.u64 	%rd574, [%r213+-46080];
	setp.eq.s64 	%p272, %rd574, 9223372036854775807;
	selp.b64 	%rd575, -9223372036854775808, %rd574, %p272;
	shr.u64 	%rd576, %rd575, %r711;
	cvt.u32.u64 	%r1463, %rd576;
	and.b32  	%r224, %r1463, %r7;
	ld.shared.u64 	%rd577, [%r213+-43008];
	setp.eq.s64 	%p273, %rd577, 9223372036854775807;
	selp.b64 	%rd578, -9223372036854775808, %rd577, %p273;
	shr.u64 	%rd579, %rd578, %r711;
	cvt.u32.u64 	%r1464, %rd579;
	and.b32  	%r225, %r1464, %r7;
	ld.shared.u64 	%rd580, [%r213+-39936];
	setp.eq.s64 	%p274, %rd580, 9223372036854775807;
	selp.b64 	%rd581, -9223372036854775808, %rd580, %p274;
	shr.u64 	%rd582, %rd581, %r711;
	cvt.u32.u64 	%r1465, %rd582;
	and.b32  	%r226, %r1465, %r7;
	ld.shared.u64 	%rd583, [%r213+-36864];
	setp.eq.s64 	%p275, %rd583, 9223372036854775807;
	selp.b64 	%rd584, -9223372036854775808, %rd583, %p275;
	shr.u64 	%rd585, %rd584, %r711;
	cvt.u32.u64 	%r1466, %rd585;
	and.b32  	%r227, %r1466, %r7;
	ld.shared.u64 	%rd586, [%r213+-33792];
	setp.eq.s64 	%p276, %rd586, 9223372036854775807;
	selp.b64 	%rd587, -9223372036854775808, %rd586, %p276;
	shr.u64 	%rd588, %rd587, %r711;
	cvt.u32.u64 	%r1467, %rd588;
	and.b32  	%r228, %r1467, %r7;
	ld.shared.u64 	%rd589, [%r213+-30720];
	setp.eq.s64 	%p277, %rd589, 9223372036854775807;
	selp.b64 	%rd590, -9223372036854775808, %rd589, %p277;
	shr.u64 	%rd591, %rd590, %r711;
	cvt.u32.u64 	%r1468, %rd591;
	and.b32  	%r229, %r1468, %r7;
	ld.shared.u64 	%rd592, [%r213+-27648];
	setp.eq.s64 	%p278, %rd592, 9223372036854775807;
	selp.b64 	%rd593, -9223372036854775808, %rd592, %p278;
	shr.u64 	%rd594, %rd593, %r711;
	cvt.u32.u64 	%r1469, %rd594;
	and.b32  	%r230, %r1469, %r7;
	ld.shared.u64 	%rd595, [%r213+-24576];
	setp.eq.s64 	%p279, %rd595, 9223372036854775807;
	selp.b64 	%rd596, -9223372036854775808, %rd595, %p279;
	shr.u64 	%rd597, %rd596, %r711;
	cvt.u32.u64 	%r1470, %rd597;
	and.b32  	%r231, %r1470, %r7;
	ld.shared.u64 	%rd598, [%r213+-21504];
	setp.eq.s64 	%p280, %rd598, 9223372036854775807;
	selp.b64 	%rd599, -9223372036854775808, %rd598, %p280;
	shr.u64 	%rd600, %rd599, %r711;
	cvt.u32.u64 	%r1471, %rd600;
	and.b32  	%r232, %r1471, %r7;
	ld.shared.u64 	%rd601, [%r213+-18432];
	setp.eq.s64 	%p281, %rd601, 9223372036854775807;
	selp.b64 	%rd602, -9223372036854775808, %rd601, %p281;
	shr.u64 	%rd603, %rd602, %r711;
	cvt.u32.u64 	%r1472, %rd603;
	and.b32  	%r233, %r1472, %r7;
	ld.shared.u64 	%rd604, [%r213+-15360];
	setp.eq.s64 	%p282, %rd604, 9223372036854775807;
	selp.b64 	%rd605, -9223372036854775808, %rd604, %p282;
	shr.u64 	%rd606, %rd605, %r711;
	cvt.u32.u64 	%r1473, %rd606;
	and.b32  	%r234, %r1473, %r7;
	ld.shared.u64 	%rd607, [%r213+-12288];
	setp.eq.s64 	%p283, %rd607, 9223372036854775807;
	selp.b64 	%rd608, -9223372036854775808, %rd607, %p283;
	shr.u64 	%rd609, %rd608, %r711;
	cvt.u32.u64 	%r1474, %rd609;
	and.b32  	%r235, %r1474, %r7;
	ld.shared.u64 	%rd610, [%r213+-9216];
	setp.eq.s64 	%p284, %rd610, 9223372036854775807;
	selp.b64 	%rd611, -9223372036854775808, %rd610, %p284;
	shr.u64 	%rd612, %rd611, %r711;
	cvt.u32.u64 	%r1475, %rd612;
	and.b32  	%r236, %r1475, %r7;
	ld.shared.u64 	%rd613, [%r213+-6144];
	setp.eq.s64 	%p285, %rd613, 9223372036854775807;
	selp.b64 	%rd614, -9223372036854775808, %rd613, %p285;
	shr.u64 	%rd615, %rd614, %r711;
	cvt.u32.u64 	%r1476, %rd615;
	and.b32  	%r237, %r1476, %r7;
	ld.shared.u64 	%rd616, [%r213+-3072];
	setp.eq.s64 	%p286, %rd616, 9223372036854775807;
	selp.b64 	%rd617, -9223372036854775808, %rd616, %p286;
	shr.u64 	%rd618, %rd617, %r711;
	cvt.u32.u64 	%r1477, %rd618;
	and.b32  	%r238, %r1477, %r7;
	@%p271 bra 	$L__BB8_238;
	ld.global.u32 	%r1783, [%rd84];
	ld.global.u32 	%r1784, [%rd84+128];
	ld.global.u32 	%r1785, [%rd84+256];
	ld.global.u32 	%r1786, [%rd84+384];
	ld.global.u32 	%r1787, [%rd84+512];
	ld.global.u32 	%r1788, [%rd84+640];
	ld.global.u32 	%r1789, [%rd84+768];
	ld.global.u32 	%r1790, [%rd84+896];
	ld.global.u32 	%r1791, [%rd84+1024];
	ld.global.u32 	%r1792, [%rd84+1152];
	ld.global.u32 	%r1793, [%rd84+1280];
	ld.global.u32 	%r1794, [%rd84+1408];
	ld.global.u32 	%r1795, [%rd84+1536];
	ld.global.u32 	%r1796, [%rd84+1664];
	ld.global.u32 	%r1797, [%rd84+1792];
	bra.uni 	$L__BB8_268;
$L__BB8_238:
	cvt.u32.u64 	%r1479, %rd83;
	sub.s32 	%r254, %r300, %r471;
	setp.ge.s32 	%p287, %r1479, %r254;
	@%p287 bra 	$L__BB8_240;
	ld.global.u32 	%r1783, [%rd84];
$L__BB8_240:
	add.s32 	%r1483, %r1479, 32;
	setp.ge.s32 	%p288, %r1483, %r254;
	@%p288 bra 	$L__BB8_242;
	ld.global.u32 	%r1784, [%rd84+128];
$L__BB8_242:
	add.s32 	%r1486, %r1479, 64;
	setp.ge.s32 	%p289, %r1486, %r254;
	@%p289 bra 	$L__BB8_244;
	ld.global.u32 	%r1785, [%rd84+256];
$L__BB8_244:
	add.s32 	%r1489, %r1479, 96;
	setp.ge.s32 	%p290, %r1489, %r254;
	@%p290 bra 	$L__BB8_246;
	ld.global.u32 	%r1786, [%rd84+384];
$L__BB8_246:
	add.s32 	%r1492, %r1479, 128;
	setp.ge.s32 	%p291, %r1492, %r254;
	@%p291 bra 	$L__BB8_248;
	ld.global.u32 	%r1787, [%rd84+512];
$L__BB8_248:
	add.s32 	%r1495, %r1479, 160;
	setp.ge.s32 	%p292, %r1495, %r254;
	@%p292 bra 	$L__BB8_250;
	ld.global.u32 	%r1788, [%rd84+640];
$L__BB8_250:
	add.s32 	%r1498, %r1479, 192;
	setp.ge.s32 	%p293, %r1498, %r254;
	@%p293 bra 	$L__BB8_252;
	ld.global.u32 	%r1789, [%rd84+768];
$L__BB8_252:
	add.s32 	%r1501, %r1479, 224;
	setp.ge.s32 	%p294, %r1501, %r254;
	@%p294 bra 	$L__BB8_254;
	ld.global.u32 	%r1790, [%rd84+896];
$L__BB8_254:
	add.s32 	%r1504, %r1479, 256;
	setp.ge.s32 	%p295, %r1504, %r254;
	@%p295 bra 	$L__BB8_256;
	ld.global.u32 	%r1791, [%rd84+1024];
$L__BB8_256:
	add.s32 	%r1507, %r1479, 288;
	setp.ge.s32 	%p296, %r1507, %r254;
	@%p296 bra 	$L__BB8_258;
	ld.global.u32 	%r1792, [%rd84+1152];
$L__BB8_258:
	add.s32 	%r1510, %r1479, 320;
	setp.ge.s32 	%p297, %r1510, %r254;
	@%p297 bra 	$L__BB8_260;
	ld.global.u32 	%r1793, [%rd84+1280];
$L__BB8_260:
	add.s32 	%r1513, %r1479, 352;
	setp.ge.s32 	%p298, %r1513, %r254;
	@%p298 bra 	$L__BB8_262;
	ld.global.u32 	%r1794, [%rd84+1408];
$L__BB8_262:
	add.s32 	%r1516, %r1479, 384;
	setp.ge.s32 	%p299, %r1516, %r254;
	@%p299 bra 	$L__BB8_264;
	ld.global.u32 	%r1795, [%rd84+1536];
$L__BB8_264:
	add.s32 	%r1519, %r1479, 416;
	setp.ge.s32 	%p300, %r1519, %r254;
	@%p300 bra 	$L__BB8_266;
	ld.global.u32 	%r1796, [%rd84+1664];
$L__BB8_266:
	add.s32 	%r1522, %r1479, 448;
	setp.ge.s32 	%p301, %r1522, %r254;
	@%p301 bra 	$L__BB8_268;
	ld.global.u32 	%r1797, [%rd84+1792];
$L__BB8_268:
	setp.gt.s32 	%p302, %r4, %r300;
	bar.sync 	0;
	shl.b32 	%r1523, %r113, 2;
	sub.s32 	%r1524, %r198, %r1523;
	st.shared.u32 	[%r1524+-4], %r1783;
	shl.b32 	%r1525, %r119, 2;
	sub.s32 	%r1526, %r199, %r1525;
	st.shared.u32 	[%r1526+-4], %r1784;
	shl.b32 	%r1527, %r125, 2;
	sub.s32 	%r1528, %r200, %r1527;
	st.shared.u32 	[%r1528+-4], %r1785;
	shl.b32 	%r1529, %r131, 2;
	sub.s32 	%r1530, %r201, %r1529;
	st.shared.u32 	[%r1530+-4], %r1786;
	shl.b32 	%r1531, %r137, 2;
	sub.s32 	%r1532, %r202, %r1531;
	st.shared.u32 	[%r1532+-4], %r1787;
	shl.b32 	%r1533, %r143, 2;
	sub.s32 	%r1534, %r203, %r1533;
	st.shared.u32 	[%r1534+-4], %r1788;
	shl.b32 	%r1535, %r149, 2;
	sub.s32 	%r1536, %r204, %r1535;
	st.shared.u32 	[%r1536+-4], %r1789;
	shl.b32 	%r1537, %r155, 2;
	sub.s32 	%r1538, %r205, %r1537;
	st.shared.u32 	[%r1538+-4], %r1790;
	shl.b32 	%r1539, %r161, 2;
	sub.s32 	%r1540, %r206, %r1539;
	st.shared.u32 	[%r1540+-4], %r1791;
	shl.b32 	%r1541, %r167, 2;
	sub.s32 	%r1542, %r207, %r1541;
	st.shared.u32 	[%r1542+-4], %r1792;
	shl.b32 	%r1543, %r173, 2;
	sub.s32 	%r1544, %r208, %r1543;
	st.shared.u32 	[%r1544+-4], %r1793;
	shl.b32 	%r1545, %r179, 2;
	sub.s32 	%r1546, %r209, %r1545;
	st.shared.u32 	[%r1546+-4], %r1794;
	shl.b32 	%r1547, %r185, 2;
	sub.s32 	%r1548, %r210, %r1547;
	st.shared.u32 	[%r1548+-4], %r1795;
	shl.b32 	%r1549, %r191, 2;
	sub.s32 	%r1550, %r211, %r1549;
	st.shared.u32 	[%r1550+-4], %r1796;
	shl.b32 	%r1551, %r197, 2;
	sub.s32 	%r1552, %r212, %r1551;
	st.shared.u32 	[%r1552+-4], %r1797;
	bar.sync 	0;
	@%p302 bra 	$L__BB8_270;
	shl.b32 	%r1553, %r1, 2;
	sub.s32 	%r1554, %r222, %r1553;
	ld.shared.u32 	%r1555, [%r1554];
	shl.b32 	%r1556, %r224, 3;
	add.s32 	%r1558, %r590, 46080;
	add.s32 	%r1559, %r1558, %r1556;
	ld.shared.u64 	%rd619, [%r1559];
	add.s64 	%rd620, %rd619, %rd85;
	shl.b64 	%rd621, %rd620, 2;
	add.s64 	%rd622, %rd1, %rd621;
	st.global.u32 	[%rd622], %r1555;
	bar.warp.sync 	-1;
	ld.shared.u32 	%r1560, [%r1554+1536];
	shl.b32 	%r1561, %r225, 3;
	add.s32 	%r1562, %r1558, %r1561;
	ld.shared.u64 	%rd623, [%r1562];
	add.s64 	%rd624, %rd623, %rd85;
	shl.b64 	%rd625, %rd624, 2;
	add.s64 	%rd626, %rd1, %rd625;
	st.global.u32 	[%rd626+1536], %r1560;
	bar.warp.sync 	-1;
	ld.shared.u32 	%r1563, [%r1554+3072];
	shl.b32 	%r1564, %r226, 3;
	add.s32 	%r1565, %r1558, %r1564;
	ld.shared.u64 	%rd627, [%r1565];
	add.s64 	%rd628, %rd627, %rd85;
	shl.b64 	%rd629, %rd628, 2;
	add.s64 	%rd630, %rd1, %rd629;
	st.global.u32 	[%rd630+3072], %r1563;
	bar.warp.sync 	-1;
	ld.shared.u32 	%r1566, [%r1554+4608];
	shl.b32 	%r1567, %r227, 3;
	add.s32 	%r1568, %r1558, %r1567;
	ld.shared.u64 	%rd631, [%r1568];
	add.s64 	%rd632, %rd631, %rd85;
	shl.b64 	%rd633, %rd632, 2;
	add.s64 	%rd634, %rd1, %rd633;
	st.global.u32 	[%rd634+4608], %r1566;
	bar.warp.sync 	-1;
	ld.shared.u32 	%r1569, [%r1554+6144];
	shl.b32 	%r1570, %r228, 3;
	add.s32 	%r1571, %r1558, %r1570;
	ld.shared.u64 	%rd635, [%r1571];
	add.s64 	%rd636, %rd635, %rd85;
	shl.b64 	%rd637, %rd636, 2;
	add.s64 	%rd638, %rd1, %rd637;
	st.global.u32 	[%rd638+6144], %r1569;
	bar.warp.sync 	-1;
	ld.shared.u32 	%r1572, [%r1554+7680];
	shl.b32 	%r1573, %r229, 3;
	add.s32 	%r1574, %r1558, %r1573;
	ld.shared.u64 	%rd639, [%r1574];
	add.s64 	%rd640, %rd639, %rd85;
	shl.b64 	%rd641, %rd640, 2;
	add.s64 	%rd642, %rd1, %rd641;
	st.global.u32 	[%rd642+7680], %r1572;
	bar.warp.sync 	-1;
	ld.shared.u32 	%r1575, [%r1554+9216];
	shl.b32 	%r1576, %r230, 3;
	add.s32 	%r1577, %r1558, %r1576;
	ld.shared.u64 	%rd643, [%r1577];
	add.s64 	%rd644, %rd643, %rd85;
	shl.b64 	%rd645, %rd644, 2;
	add.s64 	%rd646, %rd1, %rd645;
	st.global.u32 	[%rd646+9216], %r1575;
	bar.warp.sync 	-1;
	ld.shared.u32 	%r1578, [%r1554+10752];
	shl.b32 	%r1579, %r231, 3;
	add.s32 	%r1580, %r1558, %r1579;
	ld.shared.u64 	%rd647, [%r1580];
	add.s64 	%rd648, %rd647, %rd85;
	shl.b64 	%rd649, %rd648, 2;
	add.s64 	%rd650, %rd1, %rd649;
	st.global.u32 	[%rd650+10752], %r1578;
	bar.warp.sync 	-1;
	ld.shared.u32 	%r1581, [%r1554+12288];
	shl.b32 	%r1582, %r232, 3;
	add.s32 	%r1583, %r1558, %r1582;
	ld.shared.u64 	%rd651, [%r1583];
	add.s64 	%rd652, %rd651, %rd85;
	shl.b64 	%rd653, %rd652, 2;
	add.s64 	%rd654, %rd1, %rd653;
	st.global.u32 	[%rd654+12288], %r1581;
	bar.warp.sync 	-1;
	ld.shared.u32 	%r1584, [%r1554+13824];
	shl.b32 	%r1585, %r233, 3;
	add.s32 	%r1586, %r1558, %r1585;
	ld.shared.u64 	%rd655, [%r1586];
	add.s64 	%rd656, %rd655, %rd85;
	shl.b64 	%rd657, %rd656, 2;
	add.s64 	%rd658, %rd1, %rd657;
	st.global.u32 	[%rd658+13824], %r1584;
	bar.warp.sync 	-1;
	ld.shared.u32 	%r1587, [%r1554+15360];
	shl.b32 	%r1588, %r234, 3;
	add.s32 	%r1589, %r1558, %r1588;
	ld.shared.u64 	%rd659, [%r1589];
	add.s64 	%rd660, %rd659, %rd85;
	shl.b64 	%rd661, %rd660, 2;
	add.s64 	%rd662, %rd1, %rd661;
	st.global.u32 	[%rd662+15360], %r1587;
	bar.warp.sync 	-1;
	ld.shared.u32 	%r1590, [%r1554+16896];
	shl.b32 	%r1591, %r235, 3;
	add.s32 	%r1592, %r1558, %r1591;
	ld.shared.u64 	%rd663, [%r1592];
	add.s64 	%rd664, %rd663, %rd85;
	shl.b64 	%rd665, %rd664, 2;
	add.s64 	%rd666, %rd1, %rd665;
	st.global.u32 	[%rd666+16896], %r1590;
	bar.warp.sync 	-1;
	ld.shared.u32 	%r1593, [%r1554+18432];
	shl.b32 	%r1594, %r236, 3;
	add.s32 	%r1595, %r1558, %r1594;
	ld.shared.u64 	%rd667, [%r1595];
	add.s64 	%rd668, %rd667, %rd85;
	shl.b64 	%rd669, %rd668, 2;
	add.s64 	%rd670, %rd1, %rd669;
	st.global.u32 	[%rd670+18432], %r1593;
	bar.warp.sync 	-1;
	ld.shared.u32 	%r1596, [%r1554+19968];
	shl.b32 	%r1597, %r237, 3;
	add.s32 	%r1598, %r1558, %r1597;
	ld.shared.u64 	%rd671, [%r1598];
	add.s64 	%rd672, %rd671, %rd85;
	shl.b64 	%rd673, %rd672, 2;
	add.s64 	%rd674, %rd1, %rd673;
	st.global.u32 	[%rd674+19968], %r1596;
	bar.warp.sync 	-1;
	ld.shared.u32 	%r1599, [%r1554+21504];
	shl.b32 	%r1600, %r238, 3;
	add.s32 	%r1601, %r1558, %r1600;
	ld.shared.u64 	%rd675, [%r1601];
	add.s64 	%rd676, %rd675, %rd85;
	shl.b64 	%rd677, %rd676, 2;
	add.s64 	%rd678, %rd1, %rd677;
	st.global.u32 	[%rd678+21504], %r1599;
	bar.warp.sync 	-1;
	bra.uni 	$L__BB8_301;
$L__BB8_270:
	mad.lo.s32 	%r299, %r3, -5760, %r300;
	shl.b32 	%r1602, %r224, 3;
	add.s32 	%r1604, %r590, %r1602;
	ld.shared.u64 	%rd114, [%r1604+46080];
	setp.ge.s32 	%p303, %r1, %r299;
	@%p303 bra 	$L__BB8_272;
	shl.b32 	%r1605, %r1, 2;
	sub.s32 	%r1606, %r222, %r1605;
	ld.shared.u32 	%r1607, [%r1606];
	add.s64 	%rd679, %rd114, %rd85;
	shl.b64 	%rd680, %rd679, 2;
	add.s64 	%rd681, %rd1, %rd680;
	st.global.u32 	[%rd681], %r1607;
$L__BB8_272:
	bar.warp.sync 	-1;
	shl.b32 	%r1608, %r225, 3;
	add.s32 	%r1610, %r590, %r1608;
	ld.shared.u64 	%rd115, [%r1610+46080];
	add.s32 	%r1611, %r1, 384;
	setp.ge.s32 	%p304, %r1611, %r299;
	@%p304 bra 	$L__BB8_274;
	shl.b32 	%r1612, %r1, 2;
	sub.s32 	%r1613, %r222, %r1612;
	ld.shared.u32 	%r1614, [%r1613+1536];
	add.s64 	%rd682, %rd115, %rd85;
	shl.b64 	%rd683, %rd682, 2;
	add.s64 	%rd684, %rd1, %rd683;
	st.global.u32 	[%rd684+1536], %r1614;
$L__BB8_274:
	bar.warp.sync 	-1;
	shl.b32 	%r1615, %r226, 3;
	add.s32 	%r1617, %r590, %r1615;
	ld.shared.u64 	%rd116, [%r1617+46080];
	add.s32 	%r1618, %r1, 768;
	setp.ge.s32 	%p305, %r1618, %r299;
	@%p305 bra 	$L__BB8_276;
	shl.b32 	%r1619, %r1, 2;
	sub.s32 	%r1620, %r222, %r1619;
	ld.shared.u32 	%r1621, [%r1620+3072];
	add.s64 	%rd685, %rd116, %rd85;
	shl.b64 	%rd686, %rd685, 2;
	add.s64 	%rd687, %rd1, %rd686;
	st.global.u32 	[%rd687+3072], %r1621;
$L__BB8_276:
	bar.warp.sync 	-1;
	shl.b32 	%r1622, %r227, 3;
	add.s32 	%r1624, %r590, %r1622;
	ld.shared.u64 	%rd117, [%r1624+46080];
	add.s32 	%r1625, %r1, 1152;
	setp.ge.s32 	%p306, %r1625, %r299;
	@%p306 bra 	$L__BB8_278;
	shl.b32 	%r1626, %r1, 2;
	sub.s32 	%r1627, %r222, %r1626;
	ld.shared.u32 	%r1628, [%r1627+4608];
	add.s64 	%rd688, %rd117, %rd85;
	shl.b64 	%rd689, %rd688, 2;
	add.s64 	%rd690, %rd1, %rd689;
	st.global.u32 	[%rd690+4608], %r1628;
$L__BB8_278:
	bar.warp.sync 	-1;
	shl.b32 	%r1629, %r228, 3;
	add.s32 	%r1631, %r590, %r1629;
	ld.shared.u64 	%rd118, [%r1631+46080];
	add.s32 	%r1632, %r1, 1536;
	setp.ge.s32 	%p307, %r1632, %r299;
	@%p307 bra 	$L__BB8_280;
	shl.b32 	%r1633, %r1, 2;
	sub.s32 	%r1634, %r222, %r1633;
	ld.shared.u32 	%r1635, [%r1634+6144];
	add.s64 	%rd691, %rd118, %rd85;
	shl.b64 	%rd692, %rd691, 2;
	add.s64 	%rd693, %rd1, %rd692;
	st.global.u32 	[%rd693+6144], %r1635;
$L__BB8_280:
	bar.warp.sync 	-1;
	shl.b32 	%r1636, %r229, 3;
	add.s32 	%r1638, %r590, %r1636;
	ld.shared.u64 	%rd119, [%r1638+46080];
	add.s32 	%r1639, %r1, 1920;
	setp.ge.s32 	%p308, %r1639, %r299;
	@%p308 bra 	$L__BB8_282;
	shl.b32 	%r1640, %r1, 2;
	sub.s32 	%r1641, %r222, %r1640;
	ld.shared.u32 	%r1642, [%r1641+7680];
	add.s64 	%rd694, %rd119, %rd85;
	shl.b64 	%rd695, %rd694, 2;
	add.s64 	%rd696, %rd1, %rd695;
	st.global.u32 	[%rd696+7680], %r1642;
$L__BB8_282:
	bar.warp.sync 	-1;
	shl.b32 	%r1643, %r230, 3;
	add.s32 	%r1645, %r590, %r1643;
	ld.shared.u64 	%rd120, [%r1645+46080];
	add.s32 	%r1646, %r1, 2304;
	setp.ge.s32 	%p309, %r1646, %r299;
	@%p309 bra 	$L__BB8_284;
	shl.b32 	%r1647, %r1, 2;
	sub.s32 	%r1648, %r222, %r1647;
	ld.shared.u32 	%r1649, [%r1648+9216];
	add.s64 	%rd697, %rd120, %rd85;
	shl.b64 	%rd698, %rd697, 2;
	add.s64 	%rd699, %rd1, %rd698;
	st.global.u32 	[%rd699+9216], %r1649;
$L__BB8_284:
	bar.warp.sync 	-1;
	shl.b32 	%r1650, %r231, 3;
	add.s32 	%r1652, %r590, %r1650;
	ld.shared.u64 	%rd121, [%r1652+46080];
	add.s32 	%r1653, %r1, 2688;
	setp.ge.s32 	%p310, %r1653, %r299;
	@%p310 bra 	$L__BB8_286;
	shl.b32 	%r1654, %r1, 2;
	sub.s32 	%r1655, %r222, %r1654;
	ld.shared.u32 	%r1656, [%r1655+10752];
	add.s64 	%rd700, %rd121, %rd85;
	shl.b64 	%rd701, %rd700, 2;
	add.s64 	%rd702, %rd1, %rd701;
	st.global.u32 	[%rd702+10752], %r1656;
$L__BB8_286:
	bar.warp.sync 	-1;
	shl.b32 	%r1657, %r232, 3;
	add.s32 	%r1659, %r590, %r1657;
	ld.shared.u64 	%rd122, [%r1659+46080];
	or.b32  	%r1660, %r1, 3072;
	setp.ge.s32 	%p311, %r1660, %r299;
	@%p311 bra 	$L__BB8_288;
	shl.b32 	%r1661, %r1, 2;
	sub.s32 	%r1662, %r222, %r1661;
	ld.shared.u32 	%r1663, [%r1662+12288];
	add.s64 	%rd703, %rd122, %rd85;
	shl.b64 	%rd704, %rd703, 2;
	add.s64 	%rd705, %rd1, %rd704;
	st.global.u32 	[%rd705+12288], %r1663;
$L__BB8_288:
	bar.warp.sync 	-1;
	shl.b32 	%r1664, %r233, 3;
	add.s32 	%r1666, %r590, %r1664;
	ld.shared.u64 	%rd123, [%r1666+46080];
	add.s32 	%r1667, %r1, 3456;
	setp.ge.s32 	%p312, %r1667, %r299;
	@%p312 bra 	$L__BB8_290;
	shl.b32 	%r1668, %r1, 2;
	sub.s32 	%r1669, %r222, %r1668;
	ld.shared.u32 	%r1670, [%r1669+13824];
	add.s64 	%rd706, %rd123, %rd85;
	shl.b64 	%rd707, %rd706, 2;
	add.s64 	%rd708, %rd1, %rd707;
	st.global.u32 	[%rd708+13824], %r1670;
$L__BB8_290:
	bar.warp.sync 	-1;
	shl.b32 	%r1671, %r234, 3;
	add.s32 	%r1673, %r590, %r1671;
	ld.shared.u64 	%rd124, [%r1673+46080];
	add.s32 	%r1674, %r1, 3840;
	setp.ge.s32 	%p313, %r1674, %r299;
	@%p313 bra 	$L__BB8_292;
	shl.b32 	%r1675, %r1, 2;
	sub.s32 	%r1676, %r222, %r1675;
	ld.shared.u32 	%r1677, [%r1676+15360];
	add.s64 	%rd709, %rd124, %rd85;
	shl.b64 	%rd710, %rd709, 2;
	add.s64 	%rd711, %rd1, %rd710;
	st.global.u32 	[%rd711+15360], %r1677;
$L__BB8_292:
	bar.warp.sync 	-1;
	shl.b32 	%r1678, %r235, 3;
	add.s32 	%r1680, %r590, %r1678;
	ld.shared.u64 	%rd125, [%r1680+46080];
	add.s32 	%r1681, %r1, 4224;
	setp.ge.s32 	%p314, %r1681, %r299;
	@%p314 bra 	$L__BB8_294;
	shl.b32 	%r1682, %r1, 2;
	sub.s32 	%r1683, %r222, %r1682;
	ld.shared.u32 	%r1684, [%r1683+16896];
	add.s64 	%rd712, %rd125, %rd85;
	shl.b64 	%rd713, %rd712, 2;
	add.s64 	%rd714, %rd1, %rd713;
	st.global.u32 	[%rd714+16896], %r1684;
$L__BB8_294:
	bar.warp.sync 	-1;
	shl.b32 	%r1685, %r236, 3;
	add.s32 	%r1687, %r590, %r1685;
	ld.shared.u64 	%rd126, [%r1687+46080];
	add.s32 	%r1688, %r1, 4608;
	setp.ge.s32 	%p315, %r1688, %r299;
	@%p315 bra 	$L__BB8_296;
	shl.b32 	%r1689, %r1, 2;
	sub.s32 	%r1690, %r222, %r1689;
	ld.shared.u32 	%r1691, [%r1690+18432];
	add.s64 	%rd715, %rd126, %rd85;
	shl.b64 	%rd716, %rd715, 2;
	add.s64 	%rd717, %rd1, %rd716;
	st.global.u32 	[%rd717+18432], %r1691;
$L__BB8_296:
	bar.warp.sync 	-1;
	shl.b32 	%r1692, %r237, 3;
	add.s32 	%r1694, %r590, %r1692;
	ld.shared.u64 	%rd127, [%r1694+46080];
	add.s32 	%r1695, %r1, 4992;
	setp.ge.s32 	%p316, %r1695, %r299;
	@%p316 bra 	$L__BB8_298;
	shl.b32 	%r1696, %r1, 2;
	sub.s32 	%r1697, %r222, %r1696;
	ld.shared.u32 	%r1698, [%r1697+19968];
	add.s64 	%rd718, %rd127, %rd85;
	shl.b64 	%rd719, %rd718, 2;
	add.s64 	%rd720, %rd1, %rd719;
	st.global.u32 	[%rd720+19968], %r1698;
$L__BB8_298:
	bar.warp.sync 	-1;
	shl.b32 	%r1699, %r238, 3;
	add.s32 	%r1701, %r590, %r1699;
	ld.shared.u64 	%rd721, [%r1701+46080];
	add.s64 	%rd128, %rd721, %rd85;
	add.s32 	%r1702, %r1, 5376;
	setp.ge.s32 	%p317, %r1702, %r299;
	@%p317 bra 	$L__BB8_300;
	shl.b32 	%r1703, %r1, 2;
	sub.s32 	%r1704, %r222, %r1703;
	ld.shared.u32 	%r1705, [%r1704+21504];
	shl.b64 	%rd722, %rd128, 2;
	add.s64 	%rd723, %rd1, %rd722;
	st.global.u32 	[%rd723+21504], %r1705;
$L__BB8_300:
	bar.warp.sync 	-1;
$L__BB8_301:
	ret;

}
	// .globl	_ZN3cub18CUB_300001_SM_10006detail10radix_sort31DeviceRadixSortSingleTileKernelINS1_5radix10policy_hubIddyE10Policy1000ELNS0_9SortOrderE1EddyNS1_21identity_decomposer_tEEEvPKT1_PSA_PKT2_PSE_T3_iiT4_
.visible .entry _ZN3cub18CUB_300001_SM_10006detail10radix_sort31DeviceRadixSortSingleTileKernelINS1_5radix10policy_hubIddyE10Policy1000ELNS0_9SortOrderE1EddyNS1_21identity_decomposer_tEEEvPKT1_PSA_PKT2_PSE_T3_iiT4_(
	.param .u64 .ptr .align 1 _ZN3cub18CUB_300001_SM_10006detail10radix_sort31DeviceRadixSortSingleTileKernelINS1_5radix10policy_hubIddyE10Policy1000ELNS0_9SortOrderE1EddyNS1_21identity_decomposer_tEEEvPKT1_PSA_PKT2_PSE_T3_iiT4__param_0,
	.param .u64 .ptr .align 1 _ZN3cub18CUB_300001_SM_10006detail10radix_sort31DeviceRadixSortSingleTileKernelINS1_5radix10policy_hubIddyE10Policy1000ELNS0_9SortOrderE1EddyNS1_21identity_decomposer_tEEEvPKT1_PSA_PKT2_PSE_T3_iiT4__param_1,
	.param .u64 .ptr .align 1 _ZN3cub18CUB_300001_SM_10006detail10radix_sort31DeviceRadixSortSingleTileKernelINS1_5radix10policy_hubIddyE10Policy1000ELNS0_9SortOrderE1EddyNS1_21identity_decomposer_tEEEvPKT1_PSA_PKT2_PSE_T3_iiT4__param_2,
	.param .u64 .ptr .align 1 _ZN3cub18CUB_300001_SM_10006detail10radix_sort31DeviceRadixSortSingleTileKernelINS1_5radix10policy_hubIddyE10Policy1000ELNS0_9SortOrderE1EddyNS1_21identity_decomposer_tEEEvPKT1_PSA_PKT2_PSE_T3_iiT4__param_3,
	.param .u64 _ZN3cub18CUB_300001_SM_10006detail10radix_sort31DeviceRadixSortSingleTileKernelINS1_5radix10policy_hubIddyE10Policy1000ELNS0_9SortOrderE1EddyNS1_21identity_decomposer_tEEEvPKT1_PSA_PKT2_PSE_T3_iiT4__param_4,
	.param .u32 _ZN3cub18CUB_300001_SM_10006detail10radix_sort31DeviceRadixSortSingleTileKernelINS1_5radix10policy_hubIddyE10Policy1000ELNS0_9SortOrderE1EddyNS1_21identity_decomposer_tEEEvPKT1_PSA_PKT2_PSE_T3_iiT4__param_5,
	.param .u32 _ZN3cub18CUB_300001_SM_10006detail10radix_sort31DeviceRadixSortSingleTileKernelINS1_5radix10policy_hubIddyE10Policy1000ELNS0_9SortOrderE1EddyNS1_21identity_decomposer_tEEEvPKT1_PSA_PKT2_PSE_T3_iiT4__param_6,
	.param .align 1 .b8 _ZN3cub18CUB_300001_SM_10006detail10radix_sort31DeviceRadixSortSingleTileKernelINS1_5radix10policy_hubIddyE10Policy1000ELNS0_9SortOrderE1EddyNS1_21identity_decomposer_tEEEvPKT1_PSA_PKT2_PSE_T3_iiT4__param_7[1]
)
.maxntid 256
.minnctapersm 1
{
	.reg .pred 	%p<70>;
	.reg .b16 	%rs<19>;
	.reg .b32 	%r<369>;
	.reg .b64 	%rd<157>;
	.reg .b64 	%fd<73>;
	// demoted variable
	.shared .align 16 .b8 _ZZN3cub18CUB_300001_SM_10006detail10radix_sort31DeviceRadixSortSingleTileKernelINS1_5radix10policy_hubIddyE10Policy1000ELNS0_9SortOrderE1EddyNS1_21identity_decomposer_tEEEvPKT1_PSA_PKT2_PSE_T3_iiT4_E12temp_storage[33856];
	ld.param.u64 	%rd65, [_ZN3cub18CUB_300001_SM_10006detail10radix_sort31DeviceRadixSortSingleTileKernelINS1_5radix10policy_hubIddyE10Policy1000ELNS0_9SortOrderE1EddyNS1_21identity_decomposer_tEEEvPKT1_PSA_PKT2_PSE_T3_iiT4__param_0];
	ld.param.u64 	%rd60, [_ZN3cub18CUB_300001_SM_10006detail10radix_sort31DeviceRadixSortSingleTileKernelINS1_5radix10policy_hubIddyE10Policy1000ELNS0_9SortOrderE1EddyNS1_21identity_decomposer_tEEEvPKT1_PSA_PKT2_PSE_T3_iiT4__param_1];
	ld.param.u64 	%rd61, [_ZN3cub18CUB_300001_SM_10006detail10radix_sort31DeviceRadixSortSingleTileKernelINS1_5radix10policy_hubIddyE10Policy1000ELNS0_9SortOrderE1EddyNS1_21identity_decomposer_tEEEvPKT1_PSA_PKT2_PSE_T3_iiT4__param_2];
	ld.param.u64 	%rd62, [_ZN3cub18CUB_300001_SM_10006detail10radix_sort31DeviceRadixSortSingleTileKernelINS1_5radix10policy_hubIddyE10Policy1000ELNS0_9SortOrderE1EddyNS1_21identity_decomposer_tEEEvPKT1_PSA_PKT2_PSE_T3_iiT4__param_3];
	ld.param.u64 	%rd63, [_ZN3cub18CUB_300001_SM_10006detail10radix_sort31DeviceRadixSortSingleTileKernelINS1_5radix10policy_hubIddyE10Policy1000ELNS0_9SortOrderE1EddyNS1_21identity_decomposer_tEEEvPKT1_PSA_PKT2_PSE_T3_iiT4__param_4];
	ld.param.u32 	%r84, [_ZN3cub18CUB_300001_SM_10006detail10radix_sort31DeviceRadixSortSingleTileKernelINS1_5radix10policy_hubIddyE10Policy1000ELNS0_9SortOrderE1EddyNS1_21identity_decomposer_tEEEvPKT1_PSA_PKT2_PSE_T3_iiT4__param_5];
	ld.param.u32 	%r85, [_ZN3cub18CUB_300001_SM_10006detail10radix_sort31DeviceRadixSortSingleTileKernelINS1_5radix10policy_hubIddyE10Policy1000ELNS0_9SortOrderE1EddyNS1_21identity_decomposer_tEEEvPKT1_PSA_PKT2_PSE_T3_iiT4__param_6];
	cvta.to.global.u64 	%rd66, %rd65;
	cvt.u32.u64 	%r1, %rd63;
	mov.u32 	%r2, %tid.x;
	mul.lo.s32 	%r3, %r2, 9;
	setp.ge.s32 	%p1, %r3, %r1;
	mul.wide.u32 	%rd67, %r3, 8;
	add.s64 	%rd1, %rd66, %rd67;
	mov.b64 	%rd139, -1;
	@%p1 bra 	$L__BB9_2;
	ld.global.u64 	%rd139, [%rd1];
$L__BB9_2:
	add.s32 	%r4, %r3, 1;
	setp.ge.s32 	%p2, %r4, %r1;
	mov.b64 	%rd140, -1;
	@%p2 bra 	$L__BB9_4;
	ld.global.u64 	%rd140, [%rd1+8];
$L__BB9_4:
	add.s32 	%r5, %r3, 2;
	setp.ge.s32 	%p3, %r5, %r1;
	mov.b64 	%rd141, -1;
	@%p3 bra 	$L__BB9_6;
	ld.global.u64 	%rd141, [%rd1+16];
$L__BB9_6:
	add.s32 	%r6, %r3, 3;
	setp.ge.s32 	%p4, %r6, %r1;
	mov.b64 	%rd142, -1;
	@%p4 bra 	$L__BB9_8;
	ld.global.u64 	%rd142, [%rd1+24];
$L__BB9_8:
	add.s32 	%r7, %r3, 4;
	setp.ge.s32 	%p5, %r7, %r1;
	mov.b64 	%rd143, -1;
	@%p5 bra 	$L__BB9_10;
	ld.global.u64 	%rd143, [%rd1+32];
$L__BB9_10:
	add.s32 	%r8, %r3, 5;
	setp.ge.s32 	%p6, %r8, %r1;
	mov.b64 	%rd144, -1;
	@%p6 bra 	$L__BB9_12;
	ld.global.u64 	%rd144, [%rd1+40];
$L__BB9_12:
	add.s32 	%r9, %r3, 6;
	setp.ge.s32 	%p7, %r9, %r1;
	mov.b64 	%rd145, -1;
	@%p7 bra 	$L__BB9_14;
	ld.global.u64 	%rd145, [%rd1+48];
$L__BB9_14:
	add.s32 	%r10, %r3, 7;
	setp.ge.s32 	%p8, %r10, %r1;
	mov.b64 	%rd146, -1;
	@%p8 bra 	$L__BB9_16;
	ld.global.u64 	%rd146, [%rd1+56];
$L__BB9_16:
	add.s32 	%r11, %r3, 8;
	setp.ge.s32 	%p9, %r11, %r1;
	mov.b64 	%rd147, -1;
	@%p9 bra 	$L__BB9_18;
	ld.global.u64 	%rd147, [%rd1+64];
$L__BB9_18:
	bar.sync 	0;
	mov.b64 	{%r86, %r87}, %rd63;
	shfl.sync.idx.b32	%r12|%p10, %r86, 0, 31, -1;
	shfl.sync.idx.b32	%r88|%p11, %r87, 0, 31, -1;
	mov.b64 	%rd20, {%r12, %r88};
	setp.ge.s32 	%p12, %r3, %r12;
	cvta.to.global.u64 	%rd76, %rd61;
	add.s64 	%rd21, %rd76, %rd67;
	@%p12 bra 	$L__BB9_20;
	ld.global.f64 	%fd72, [%rd21];
$L__BB9_20:
	setp.ge.s32 	%p13, %r4, %r12;
	@%p13 bra 	$L__BB9_22;
	ld.global.f64 	%fd71, [%rd21+8];
$L__BB9_22:
	setp.ge.s32 	%p14, %r5, %r12;
	@%p14 bra 	$L__BB9_24;
	ld.global.f64 	%fd70, [%rd21+16];
$L__BB9_24:
	setp.ge.s32 	%p15, %r6, %r12;
	@%p15 bra 	$L__BB9_26;
	ld.global.f64 	%fd69, [%rd21+24];
$L__BB9_26:
	setp.ge.s32 	%p16, %r7, %r12;
	@%p16 bra 	$L__BB9_28;
	ld.global.f64 	%fd68, [%rd21+32];
$L__BB9_28:
	setp.ge.s32 	%p17, %r8, %r12;
	@%p17 bra 	$L__BB9_30;
	ld.global.f64 	%fd67, [%rd21+40];
$L__BB9_30:
	setp.ge.s32 	%p18, %r9, %r12;
	@%p18 bra 	$L__BB9_32;
	ld.global.f64 	%fd66, [%rd21+48];
$L__BB9_32:
	setp.ge.s32 	%p19, %r10, %r12;
	@%p19 bra 	$L__BB9_34;
	ld.global.f64 	%fd65, [%rd21+56];
$L__BB9_34:
	setp.ge.s32 	%p20, %r11, %r12;
	@%p20 bra 	$L__BB9_36;
	ld.global.f64 	%fd64, [%rd21+64];
$L__BB9_36:
	bar.sync 	0;
	setp.gt.s64 	%p21, %rd139, -1;
	selp.b64 	%rd78, -9223372036854775808, -1, %p21;
	xor.b64  	%rd156, %rd78, %rd139;
	setp.gt.s64 	%p22, %rd140, -1;
	selp.b64 	%rd79, -9223372036854775808, -1, %p22;
	xor.b64  	%rd155, %rd79, %rd140;
	setp.gt.s64 	%p23, %rd141, -1;
	selp.b64 	%rd80, -9223372036854775808, -1, %p23;
	xor.b64  	%rd154, %rd80, %rd141;
	setp.gt.s64 	%p24, %rd142, -1;
	selp.b64 	%rd81, -9223372036854775808, -1, %p24;
	xor.b64  	%rd153, %rd81, %rd142;
	setp.gt.s64 	%p25, %rd143, -1;
	selp.b64 	%rd82, -9223372036854775808, -1, %p25;
	xor.b64  	%rd152, %rd82, %rd143;
	setp.gt.s64 	%p26, %rd144, -1;
	selp.b64 	%rd83, -9223372036854775808, -1, %p26;
	xor.b64  	%rd151, %rd83, %rd144;
	setp.gt.s64 	%p27, %rd145, -1;
	selp.b64 	%rd84, -9223372036854775808, -1, %p27;
	xor.b64  	%rd150, %rd84, %rd145;
	setp.gt.s64 	%p28, %rd146, -1;
	selp.b64 	%rd85, -9223372036854775808, -1, %p28;
	xor.b64  	%rd149, %rd85, %rd146;
	setp.gt.s64 	%p29, %rd147, -1;
	selp.b64 	%rd86, -9223372036854775808, -1, %p29;
	xor.b64  	%rd148, %rd86, %rd147;
	shr.u32 	%r13, %r2, 5;
	shl.b32 	%r90, %r2, 2;
	mov.u32 	%r91, _ZZN3cub18CUB_300001_SM_10006detail10radix_sort31DeviceRadixSortSingleTileKernelINS1_5radix10policy_hubIddyE10Policy1000ELNS0_9SortOrderE1EddyNS1_21identity_decomposer_tEEEvPKT1_PSA_PKT2_PSE_T3_iiT4_E12temp_storage;
	add.s32 	%r14, %r91, %r90;
	shl.b32 	%r92, %r2, 7;
	add.s32 	%r15, %r14, %r92;
	shl.b32 	%r93, %r13, 2;
	add.s32 	%r94, %r91, %r93;
	add.s32 	%r16, %r94, 33792;
	mad.lo.s32 	%r17, %r2, -60, %r15;
	add.s32 	%r366, %r84, 6;
	sub.s32 	%r365, %r85, %r84;
$L__BB9_37:
	add.s32 	%r105, %r366, -6;
	min.s32 	%r95, %r365, 6;
	mov.b32 	%r134, 0;
	st.shared.u32 	[%r14], %r134;
	st.shared.u32 	[%r14+1024], %r134;
	st.shared.u32 	[%r14+2048], %r134;
	st.shared.u32 	[%r14+3072], %r134;
	st.shared.u32 	[%r14+4096], %r134;
	st.shared.u32 	[%r14+5120], %r134;
	st.shared.u32 	[%r14+6144], %r134;
	st.shared.u32 	[%r14+7168], %r134;
	st.shared.u32 	[%r14+8192], %r134;
	st.shared.u32 	[%r14+9216], %r134;
	st.shared.u32 	[%r14+10240], %r134;
	st.shared.u32 	[%r14+11264], %r134;
	st.shared.u32 	[%r14+12288], %r134;
	st.shared.u32 	[%r14+13312], %r134;
	st.shared.u32 	[%r14+14336], %r134;
	st.shared.u32 	[%r14+15360], %r134;
	st.shared.u32 	[%r14+16384], %r134;
	st.shared.u32 	[%r14+17408], %r134;
	st.shared.u32 	[%r14+18432], %r134;
	st.shared.u32 	[%r14+19456], %r134;
	st.shared.u32 	[%r14+20480], %r134;
	st.shared.u32 	[%r14+21504], %r134;
	st.shared.u32 	[%r14+22528], %r134;
	st.shared.u32 	[%r14+23552], %r134;
	st.shared.u32 	[%r14+24576], %r134;
	st.shared.u32 	[%r14+25600], %r134;
	st.shared.u32 	[%r14+26624], %r134;
	st.shared.u32 	[%r14+27648], %r134;
	st.shared.u32 	[%r14+28672], %r134;
	st.shared.u32 	[%r14+29696], %r134;
	st.shared.u32 	[%r14+30720], %r134;
	st.shared.u32 	[%r14+31744], %r134;
	st.shared.u32 	[%r14+32768], %r134;
	mov.b64 	%rd88, 1;
	// begin inline asm
	shl.b64 %rd87, %rd88, %r95;
	// end inline asm
	add.s64 	%rd90, %rd87, -1;
	// begin inline asm
	shl.b64 %rd89, %rd90, %r134;
	// end inline asm
	setp.eq.s64 	%p30, %rd156, 9223372036854775807;
	selp.b64 	%rd92, -9223372036854775808, %rd156, %p30;
	// begin inline asm
	shr.b64 %rd91, %rd92, %r105;
	// end inline asm
	cvt.u32.u64 	%r137, %rd91;
	cvt.u32.u64 	%r138, %rd89;
	and.b32  	%r139, %r138, %r137;
	shl.b32 	%r140, %r139, 10;
	not.b32 	%r141, %r140;
	and.b32  	%r142, %r141, 31744;
	add.s32 	%r143, %r14, %r142;
	shr.u32 	%r144, %r139, 4;
	and.b32  	%r145, %r144, 268435454;
	sub.s32 	%r23, %r143, %r145;
	ld.shared.u16 	%rs1, [%r23+2];
	add.s16 	%rs10, %rs1, 1;
	st.shared.u16 	[%r23+2], %rs10;
	setp.eq.s64 	%p31, %rd155, 9223372036854775807;
	selp.b64 	%rd94, -9223372036854775808, %rd155, %p31;
	// begin inline asm
	shr.b64 %rd93, %rd94, %r105;
	// end inline asm
	cvt.u32.u64 	%r146, %rd93;
	and.b32  	%r147, %r138, %r146;
	shl.b32 	%r148, %r147, 10;
	not.b32 	%r149, %r148;
	and.b32  	%r150, %r149, 31744;
	add.s32 	%r151, %r14, %r150;
	shr.u32 	%r152, %r147, 4;
	and.b32  	%r153, %r152, 268435454;
	sub.s32 	%r24, %r151, %r153;
	ld.shared.u16 	%rs2, [%r24+2];
	add.s16 	%rs11, %rs2, 1;
	st.shared.u16 	[%r24+2], %rs11;
	setp.eq.s64 	%p32, %rd154, 9223372036854775807;
	selp.b64 	%rd96, -9223372036854775808, %rd154, %p32;
	// begin inline asm
	shr.b64 %rd95, %rd96, %r105;
	// end inline asm
	cvt.u32.u64 	%r154, %rd95;
	and.b32  	%r155, %r138, %r154;
	shl.b32 	%r156, %r155, 10;
	not.b32 	%r157, %r156;
	and.b32  	%r158, %r157, 31744;
	add.s32 	%r159, %r14, %r158;
	shr.u32 	%r160, %r155, 4;
	and.b32  	%r161, %r160, 268435454;
	sub.s32 	%r25, %r159, %r161;
	ld.shared.u16 	%rs3, [%r25+2];
	add.s16 	%rs12, %rs3, 1;
	st.shared.u16 	[%r25+2], %rs12;
	setp.eq.s64 	%p33, %rd153, 9223372036854775807;
	selp.b64 	%rd98, -9223372036854775808, %rd153, %p33;
	// begin inline asm
	shr.b64 %rd97, %rd98, %r105;
	// end inline asm
	cvt.u32.u64 	%r162, %rd97;
	and.b32  	%r163, %r138, %r162;
	shl.b32 	%r164, %r163, 10;
	not.b32 	%r165, %r164;
	and.b32  	%r166, %r165, 31744;
	add.s32 	%r167, %r14, %r166;
	shr.u32 	%r168, %r163, 4;
	and.b32  	%r169, %r168, 268435454;
	sub.s32 	%r26, %r167, %r169;
	ld.shared.u16 	%rs4, [%r26+2];
	add.s16 	%rs13, %rs4, 1;
	st.shared.u16 	[%r26+2], %rs13;
	setp.eq.s64 	%p34, %rd152, 9223372036854775807;
	selp.b64 	%rd100, -9223372036854775808, %rd152, %p34;
	// begin inline asm
	shr.b64 %rd99, %rd100, %r105;
	// end inline asm
	cvt.u32.u64 	%r170, %rd99;
	and.b32  	%r171, %r138, %r170;
	shl.b32 	%r172, %r171, 10;
	not.b32 	%r173, %r172;
	and.b32  	%r174, %r173, 31744;
	add.s32 	%r175, %r14, %r174;
	shr.u32 	%r176, %r171, 4;
	and.b32  	%r177, %r176, 268435454;
	sub.s32 	%r27, %r175, %r177;
	ld.shared.u16 	%rs5, [%r27+2];
	add.s16 	%rs14, %rs5, 1;
	st.shared.u16 	[%r27+2], %rs14;
	setp.eq.s64 	%p35, %rd151, 9223372036854775807;
	selp.b64 	%rd102, -9223372036854775808, %rd151, %p35;
	// begin inline asm
	shr.b64 %rd101, %rd102, %r105;
	// end inline asm
	cvt.u32.u64 	%r178, %rd101;
	and.b32  	%r179, %r138, %r178;
	shl.b32 	%r180, %r179, 10;
	not.b32 	%r181, %r180;
	and.b32  	%r182, %r181, 31744;
	add.s32 	%r183, %r14, %r182;
	shr.u32 	%r184, %r179, 4;
	and.b32  	%r185, %r184, 268435454;
	sub.s32 	%r28, %r183, %r185;
	ld.shared.u16 	%rs6, [%r28+2];
	add.s16 	%rs15, %rs6, 1;
	st.shared.u16 	[%r28+2], %rs15;
	setp.eq.s64 	%p36, %rd150, 9223372036854775807;
	selp.b64 	%rd104, -9223372036854775808, %rd150, %p36;
	// begin inline asm
	shr.b64 %rd103, %rd104, %r105;
	// end inline asm
	cvt.u32.u64 	%r186, %rd103;
	and.b32  	%r187, %r138, %r186;
	shl.b32 	%r188, %r187, 10;
	not.b32 	%r189, %r188;
	and.b32  	%r190, %r189, 31744;
	add.s32 	%r191, %r14, %r190;
	shr.u32 	%r192, %r187, 4;
	and.b32  	%r193, %r192, 268435454;
	sub.s32 	%r29, %r191, %r193;
	ld.shared.u16 	%rs7, [%r29+2];
	add.s16 	%rs16, %rs7, 1;
	st.shared.u16 	[%r29+2], %rs16;
	setp.eq.s64 	%p37, %rd149, 9223372036854775807;
	selp.b64 	%rd106, -9223372036854775808, %rd149, %p37;
	// begin inline asm
	shr.b64 %rd105, %rd106, %r105;
	// end inline asm
	cvt.u32.u64 	%r194, %rd105;
	and.b32  	%r195, %r138, %r194;
	shl.b32 	%r196, %r195, 10;
	not.b32 	%r197, %r196;
	and.b32  	%r198, %r197, 31744;
	add.s32 	%r199, %r14, %r198;
	shr.u32 	%r200, %r195, 4;
	and.b32  	%r201, %r200, 268435454;
	sub.s32 	%r30, %r199, %r201;
	ld.shared.u16 	%rs8, [%r30+2];
	add.s16 	%rs17, %rs8, 1;
	st.shared.u16 	[%r30+2], %rs17;
	setp.eq.s64 	%p38, %rd148, 9223372036854775807;
	selp.b64 	%rd108, -9223372036854775808, %rd148, %p38;
	// begin inline asm
	shr.b64 %rd107, %rd108, %r105;
	// end inline asm
	cvt.u32.u64 	%r202, %rd107;
	and.b32  	%r203, %r138, %r202;
	shl.b32 	%r204, %r203, 10;
	not.b32 	%r205, %r204;
	and.b32  	%r206, %r205, 31744;
	add.s32 	%r207, %r14, %r206;
	shr.u32 	%r208, %r203, 4;
	and.b32  	%r209, %r208, 268435454;
	sub.s32 	%r31, %r207, %r209;
	ld.shared.u16 	%rs9, [%r31+2];
	add.s16 	%rs18, %rs9, 1;
	st.shared.u16 	[%r31+2], %rs18;
	bar.sync 	0;
	ld.shared.u32 	%r32, [%r15];
	ld.shared.u32 	%r210, [%r15+4];
	ld.shared.u32 	%r211, [%r15+8];
	ld.shared.u32 	%r212, [%r15+12];
	ld.shared.u32 	%r213, [%r15+16];
	ld.shared.u32 	%r214, [%r15+20];
	ld.shared.u32 	%r215, [%r15+24];
	ld.shared.u32 	%r216, [%r15+28];
	ld.shared.u32 	%r217, [%r15+32];
	ld.shared.u32 	%r218, [%r15+36];
	ld.shared.u32 	%r219, [%r15+40];
	ld.shared.u32 	%r220, [%r15+44];
	ld.shared.u32 	%r221, [%r15+48];
	ld.shared.u32 	%r222, [%r15+52];
	ld.shared.u32 	%r223, [%r15+56];
	ld.shared.u32 	%r224, [%r15+60];
	ld.shared.u32 	%r225, [%r15+64];
	ld.shared.u32 	%r226, [%r15+68];
	ld.shared.u32 	%r227, [%r15+72];
	ld.shared.u32 	%r228, [%r15+76];
	ld.shared.u32 	%r229, [%r15+80];
	ld.shared.u32 	%r230, [%r15+84];
	ld.shared.u32 	%r231, [%r15+88];
	ld.shared.u32 	%r232, [%r15+92];
	ld.shared.u32 	%r233, [%r15+96];
	ld.shared.u32 	%r234, [%r15+100];
	ld.shared.u32 	%r235, [%r15+104];
	ld.shared.u32 	%r236, [%r15+108];
	ld.shared.u32 	%r237, [%r15+112];
	ld.shared.u32 	%r238, [%r15+116];
	ld.shared.u32 	%r239, [%r15+120];
	ld.shared.u32 	%r240, [%r15+124];
	ld.shared.u32 	%r241, [%r15+128];
	add.s32 	%r33, %r210, %r32;
	add.s32 	%r34, %r211, %r33;
	add.s32 	%r35, %r212, %r34;
	add.s32 	%r36, %r213, %r35;
	add.s32 	%r37, %r214, %r36;
	add.s32 	%r38, %r215, %r37;
	add.s32 	%r39, %r216, %r38;
	add.s32 	%r40, %r217, %r39;
	add.s32 	%r41, %r218, %r40;
	add.s32 	%r42, %r219, %r41;
	add.s32 	%r43, %r220, %r42;
	add.s32 	%r44, %r221, %r43;
	add.s32 	%r45, %r222, %r44;
	add.s32 	%r46, %r223, %r45;
	add.s32 	%r47, %r224, %r46;
	add.s32 	%r48, %r225, %r47;
	add.s32 	%r49, %r226, %r48;
	add.s32 	%r50, %r227, %r49;
	add.s32 	%r51, %r228, %r50;
	add.s32 	%r52, %r229, %r51;
	add.s32 	%r53, %r230, %r52;
	add.s32 	%r54, %r231, %r53;
	add.s32 	%r55, %r232, %r54;
	add.s32 	%r56, %r233, %r55;
	add.s32 	%r57, %r234, %r56;
	add.s32 	%r58, %r235, %r57;
	add.s32 	%r59, %r236, %r58;
	add.s32 	%r60, %r237, %r59;
	add.s32 	%r61, %r238, %r60;
	add.s32 	%r62, %r239, %r61;
	add.s32 	%r63, %r240, %r62;
	add.s32 	%r111, %r241, %r63;
	// begin inline asm
	mov.u32 %r106, %laneid;
	// end inline asm
	mov.b32 	%r109, 1;
	mov.b32 	%r136, -1;
	// begin inline asm
	{  .reg .u32 r0;  .reg .pred p;  shfl.sync.up.b32 r0|p, %r111, %r109, %r134, %r136;  @p add.u32 r0, r0, %r111;  mov.u32 %r107, r0;}
	// end inline asm
	mov.b32 	%r115, 2;
	// begin inline asm
	{  .reg .u32 r0;  .reg .pred p;  shfl.sync.up.b32 r0|p, %r107, %r115, %r134, %r136;  @p add.u32 r0, r0, %r107;  mov.u32 %r113, r0;}
	// end inline asm
	mov.b32 	%r121, 4;
	// begin inline asm
	{  .reg .u32 r0;  .reg .pred p;  shfl.sync.up.b32 r0|p, %r113, %r121, %r134, %r136;  @p add.u32 r0, r0, %r113;  mov.u32 %r119, r0;}
	// end inline asm
	mov.b32 	%r127, 8;
	// begin inline asm
	{  .reg .u32 r0;  .reg .pred p;  shfl.sync.up.b32 r0|p, %r119, %r127, %r134, %r136;  @p add.u32 r0, r0, %r119;  mov.u32 %r125, r0;}
	// end inline asm
	mov.b32 	%r133, 16;
	// begin inline asm
	{  .reg .u32 r0;  .reg .pred p;  shfl.sync.up.b32 r0|p, %r125, %r133, %r134, %r136;  @p add.u32 r0, r0, %r125;  mov.u32 %r131, r0;}
	// end inline asm
	setp.ne.s32 	%p39, %r106, 31;
	@%p39 bra 	$L__BB9_39;
	st.shared.u32 	[%r16], %r131;
$L__BB9_39:
	sub.s32 	%r242, %r131, %r111;
	setp.gt.u32 	%p40, %r2, 31;
	setp.eq.s32 	%p41, %r13, 7;
	setp.eq.s32 	%p42, %r13, 6;
	setp.eq.s32 	%p43, %r13, 5;
	setp.eq.s32 	%p44, %r13, 4;
	setp.eq.s32 	%p45, %r13, 3;
	setp.eq.s32 	%p46, %r13, 2;
	setp.eq.s32 	%p47, %r13, 1;
	bar.sync 	0;
	ld.shared.v4.u32 	{%r243, %r244, %r245, %r246}, [_ZZN3cub18CUB_300001_SM_10006detail10radix_sort31DeviceRadixSortSingleTileKernelINS1_5radix10policy_hubIddyE10Policy1000ELNS0_9SortOrderE1EddyNS1_21identity_decomposer_tEEEvPKT1_PSA_PKT2_PSE_T3_iiT4_E12temp_storage+33792];
	selp.b32 	%r247, %r243, %r367, %p47;
	add.s32 	%r248, %r244, %r243;
	selp.b32 	%r249, %r248, %r247, %p46;
	add.s32 	%r250, %r248, %r245;
	selp.b32 	%r251, %r250, %r249, %p45;
	add.s32 	%r252, %r250, %r246;
	selp.b32 	%r253, %r252, %r251, %p44;
	ld.shared.v4.u32 	{%r254, %r255, %r256, %r257}, [_ZZN3cub18CUB_300001_SM_10006detail10radix_sort31DeviceRadixSortSingleTileKernelINS1_5radix10policy_hubIddyE10Policy1000ELNS0_9SortOrderE1EddyNS1_21identity_decomposer_tEEEvPKT1_PSA_PKT2_PSE_T3_iiT4_E12temp_storage+33808];
	add.s32 	%r258, %r252, %r254;
	selp.b32 	%r259, %r258, %r253, %p43;
	add.s32 	%r260, %r258, %r255;
	selp.b32 	%r261, %r260, %r259, %p42;
	add.s32 	%r262, %r260, %r256;
	selp.b32 	%r367, %r262, %r261, %p41;
	add.s32 	%r68, %r262, %r257;
	setp.ne.s32 	%p48, %r106, 0;
	selp.b32 	%r263, %r242, 0, %p48;
	add.s32 	%r264, %r367, %r263;
	or.pred  	%p49, %p40, %p48;
	selp.b32 	%r368, %r264, %r242, %p40;
	@%p49 bra 	$L__BB9_41;
	shl.b32 	%r368, %r68, 16;
	st.shared.u32 	[_ZZN3cub18CUB_300001_SM_10006detail10radix_sort31DeviceRadixSortSingleTileKernelINS1_5radix10policy_hubIddyE10Policy1000ELNS0_9SortOrderE1EddyNS1_21identity_decomposer_tEEEvPKT1_PSA_PKT2_PSE_T3_iiT4_E12temp_storage+33832], %r368;
$L__BB9_41:
	setp.eq.s32 	%p50, %r2, 0;
	bar.sync 	0;
	ld.shared.u32 	%r265, [_ZZN3cub18CUB_300001_SM_10006detail10radix_sort31DeviceRadixSortSingleTileKernelINS1_5radix10policy_hubIddyE10Policy1000ELNS0_9SortOrderE1EddyNS1_21identity_decomposer_tEEEvPKT1_PSA_PKT2_PSE_T3_iiT4_E12temp_storage+33832];
	selp.b32 	%r266, 0, %r265, %p50;
	add.s32 	%r267, %r368, %r266;
	add.s32 	%r268, %r32, %r267;
	add.s32 	%r269, %r33, %r267;
	add.s32 	%r270, %r34, %r267;
	add.s32 	%r271, %r35, %r267;
	add.s32 	%r272, %r36, %r267;
	add.s32 	%r273, %r37, %r267;
	add.s32 	%r274, %r38, %r267;
	add.s32 	%r275, %r39, %r267;
	add.s32 	%r276, %r40, %r267;
	add.s32 	%r277, %r41, %r267;
	add.s32 	%r278, %r42, %r267;
	add.s32 	%r279, %r43, %r267;
	add.s32 	%r280, %r44, %r267;
	add.s32 	%r281, %r45, %r267;
	add.s32 	%r282, %r46, %r267;
	add.s32 	%r283, %r47, %r267;
	add.s32 	%r284, %r48, %r267;
	add.s32 	%r285, %r49, %r267;
	add.s32 	%r286, %r50, %r267;
	add.s32 	%r287, %r51, %r267;
	add.s32 	%r288, %r52, %r267;
	add.s32 	%r289, %r53, %r267;
	add.s32 	%r290, %r54, %r267;
	add.s32 	%r291, %r55, %r267;
	add.s32 	%r292, %r56, %r267;
	add.s32 	%r293, %r57, %r267;
	add.s32 	%r294, %r58, %r267;
	add.s32 	%r295, %r59, %r267;
	add.s32 	%r296, %r60, %r267;
	add.s32 	%r297, %r61, %r267;
	add.s32 	%r298, %r62, %r267;
	add.s32 	%r299, %r63, %r267;
	st.shared.u32 	[%r15], %r267;
	st.shared.u32 	[%r15+4], %r268;
	st.shared.u32 	[%r15+8], %r269;
	st.shared.u32 	[%r15+12], %r270;
	st.shared.u32 	[%r15+16], %r271;
	st.shared.u32 	[%r15+20], %r272;
	st.shared.u32 	[%r15+24], %r273;
	st.shared.u32 	[%r15+28], %r274;
	st.shared.u32 	[%r15+32], %r275;
	st.shared.u32 	[%r15+36], %r276;
	st.shared.u32 	[%r15+40], %r277;
	st.shared.u32 	[%r15+44], %r278;
	st.shared.u32 	[%r15+48], %r279;
	st.shared.u32 	[%r15+52], %r280;
	st.shared.u32 	[%r15+56], %r281;
	st.shared.u32 	[%r15+60], %r282;
	st.shared.u32 	[%r15+64], %r283;
	st.shared.u32 	[%r15+68], %r284;
	st.shared.u32 	[%r15+72], %r285;
	st.shared.u32 	[%r15+76], %r286;
	st.shared.u32 	[%r15+80], %r287;
	st.shared.u32 	[%r15+84], %r288;
	st.shared.u32 	[%r15+88], %r289;
	st.shared.u32 	[%r15+92], %r290;
	st.shared.u32 	[%r15+96], %r291;
	st.shared.u32 	[%r15+100], %r292;
	st.shared.u32 	[%r15+104], %r293;
	st.shared.u32 	[%r15+108], %r294;
	st.shared.u32 	[%r15+112], %r295;
	st.shared.u32 	[%r15+116], %r296;
	st.shared.u32 	[%r15+120], %r297;
	st.shared.u32 	[%r15+124], %r298;
	st.shared.u32 	[%r15+128], %r299;
	bar.sync 	0;
	cvt.u32.u16 	%r300, %rs1;
	ld.shared.u16 	%r301, [%r23+2];
	add.s32 	%r72, %r301, %r300;
	cvt.u32.u16 	%r302, %rs2;
	ld.shared.u16 	%r303, [%r24+2];
	add.s32 	%r73, %r303, %r302;
	cvt.u32.u16 	%r304, %rs3;
	ld.shared.u16 	%r305, [%r25+2];
	add.s32 	%r74, %r305, %r304;
	cvt.u32.u16 	%r306, %rs4;
	ld.shared.u16 	%r307, [%r26+2];
	add.s32 	%r75, %r307, %r306;
	cvt.u32.u16 	%r308, %rs5;
	ld.shared.u16 	%r309, [%r27+2];
	add.s32 	%r76, %r309, %r308;
	cvt.u32.u16 	%r310, %rs6;
	ld.shared.u16 	%r311, [%r28+2];
	add.s32 	%r77, %r311, %r310;
	cvt.u32.u16 	%r312, %rs7;
	ld.shared.u16 	%r313, [%r29+2];
	add.s32 	%r78, %r313, %r312;
	cvt.u32.u16 	%r314, %rs8;
	ld.shared.u16 	%r315, [%r30+2];
	add.s32 	%r79, %r315, %r314;
	cvt.u32.u16 	%r316, %rs9;
	ld.shared.u16 	%r317, [%r31+2];
	add.s32 	%r80, %r317, %r316;
	bar.sync 	0;
	setp.lt.s32 	%p51, %r366, %r85;
	@%p51 bra 	$L__BB9_61;
	cvt.u64.u32 	%rd109, %r2;
	shl.b32 	%r318, %r72, 3;
	mov.u32 	%r319, _ZZN3cub18CUB_300001_SM_10006detail10radix_sort31DeviceRadixSortSingleTileKernelINS1_5radix10policy_hubIddyE10Policy1000ELNS0_9SortOrderE1EddyNS1_21identity_decomposer_tEEEvPKT1_PSA_PKT2_PSE_T3_iiT4_E12temp_storage;
	add.s32 	%r320, %r319, %r318;
	st.shared.u64 	[%r320], %rd156;
	shl.b32 	%r321, %r73, 3;
	add.s32 	%r322, %r319, %r321;
	st.shared.u64 	[%r322], %rd155;
	shl.b32 	%r323, %r74, 3;
	add.s32 	%r324, %r319, %r323;
	st.shared.u64 	[%r324], %rd154;
	shl.b32 	%r325, %r75, 3;
	add.s32 	%r326, %r319, %r325;
	st.shared.u64 	[%r326], %rd153;
	shl.b32 	%r327, %r76, 3;
	add.s32 	%r328, %r319, %r327;
	st.shared.u64 	[%r328], %rd152;
	shl.b32 	%r329, %r77, 3;
	add.s32 	%r330, %r319, %r329;
	st.shared.u64 	[%r330], %rd151;
	shl.b32 	%r331, %r78, 3;
	add.s32 	%r332, %r319, %r331;
	st.shared.u64 	[%r332], %rd150;
	shl.b32 	%r333, %r79, 3;
	add.s32 	%r334, %r319, %r333;
	st.shared.u64 	[%r334], %rd149;
	shl.b32 	%r335, %r80, 3;
	add.s32 	%r336, %r319, %r335;
	st.shared.u64 	[%r336], %rd148;
	bar.sync 	0;
	shl.b32 	%r337, %r2, 6;
	sub.s32 	%r81, %r17, %r337;
	ld.shared.u64 	%rd40, [%r81];
	ld.shared.u64 	%rd41, [%r81+2048];
	ld.shared.u64 	%rd42, [%r81+4096];
	ld.shared.u64 	%rd43, [%r81+6144];
	ld.shared.u64 	%rd44, [%r81+8192];
	ld.shared.u64 	%rd45, [%r81+10240];
	ld.shared.u64 	%rd46, [%r81+12288];
	ld.shared.u64 	%rd47, [%r81+14336];
	ld.shared.u64 	%rd48, [%r81+16384];
	bar.sync 	0;
	st.shared.f64 	[%r320], %fd72;
	st.shared.f64 	[%r322], %fd71;
	st.shared.f64 	[%r324], %fd70;
	st.shared.f64 	[%r326], %fd69;
	st.shared.f64 	[%r328], %fd68;
	st.shared.f64 	[%r330], %fd67;
	st.shared.f64 	[%r332], %fd66;
	st.shared.f64 	[%r334], %fd65;
	st.shared.f64 	[%r336], %fd64;
	bar.sync 	0;
	ld.shared.f64 	%fd28, [%r81+2048];
	ld.shared.f64 	%fd29, [%r81+4096];
	ld.shared.f64 	%fd30, [%r81+6144];
	ld.shared.f64 	%fd31, [%r81+8192];
	ld.shared.f64 	%fd32, [%r81+10240];
	ld.shared.f64 	%fd33, [%r81+12288];
	ld.shared.f64 	%fd34, [%r81+14336];
	ld.shared.f64 	%fd35, [%r81+16384];
	setp.gt.u64 	%p52, %rd20, %rd109;
	cvta.to.global.u64 	%rd110, %rd60;
	mul.wide.u32 	%rd111, %r2, 8;
	add.s64 	%rd49, %rd110, %rd111;
	cvta.to.global.u64 	%rd112, %rd62;
	add.s64 	%rd50, %rd112, %rd111;
	@%p52 bra 	$L__BB9_43;
	bra.uni 	$L__BB9_44;
$L__BB9_43:
	ld.shared.f64 	%fd54, [%r81];
	setp.gt.s64 	%p53, %rd40, -1;
	selp.b64 	%rd113, -1, -9223372036854775808, %p53;
	xor.b64  	%rd114, %rd113, %rd40;
	st.global.u64 	[%rd49], %rd114;
	st.global.f64 	[%rd50], %fd54;
$L__BB9_44:
	add.s32 	%r338, %r2, 256;
	cvt.u64.u32 	%rd115, %r338;
	setp.le.u64 	%p54, %rd20, %rd115;
	@%p54 bra 	$L__BB9_46;
	setp.gt.s64 	%p55, %rd41, -1;
	selp.b64 	%rd116, -1, -9223372036854775808, %p55;
	xor.b64  	%rd117, %rd116, %rd41;
	st.global.u64 	[%rd49+2048], %rd117;
	st.global.f64 	[%rd50+2048], %fd28;
$L__BB9_46:
	add.s32 	%r339, %r2, 512;
	cvt.u64.u32 	%rd118, %r339;
	setp.le.u64 	%p56, %rd20, %rd118;
	@%p56 bra 	$L__BB9_48;
	setp.gt.s64 	%p57, %rd42, -1;
	selp.b64 	%rd119, -1, -9223372036854775808, %p57;
	xor.b64  	%rd120, %rd119, %rd42;
	st.global.u64 	[%rd49+4096], %rd120;
	st.global.f64 	[%rd50+4096], %fd29;
$L__BB9_48:
	add.s32 	%r340, %r2, 768;
	cvt.u64.u32 	%rd121, %r340;
	setp.le.u64 	%p58, %rd20, %rd121;
	@%p58 bra 	$L__BB9_50;
	setp.gt.s64 	%p59, %rd43, -1;
	selp.b64 	%rd122, -1, -9223372036854775808, %p59;
	xor.b64  	%rd123, %rd122, %rd43;
	st.global.u64 	[%rd49+6144], %rd123;
	st.global.f64 	[%rd50+6144], %fd30;
$L__BB9_50:
	or.b32  	%r341, %r2, 1024;
	cvt.u64.u32 	%rd124, %r341;
	setp.le.u64 	%p60, %rd20, %rd124;
	@%p60 bra 	$L__BB9_52;
	setp.gt.s64 	%p61, %rd44, -1;
	selp.b64 	%rd125, -1, -9223372036854775808, %p61;
	xor.b64  	%rd126, %rd125, %rd44;
	st.global.u64 	[%rd49+8192], %rd126;
	st.global.f64 	[%rd50+8192], %fd31;
$L__BB9_52:
	add.s32 	%r342, %r2, 1280;
	cvt.u64.u32 	%rd127, %r342;
	setp.le.u64 	%p62, %rd20, %rd127;
	@%p62 bra 	$L__BB9_54;
	setp.gt.s64 	%p63, %rd45, -1;
	selp.b64 	%rd128, -1, -9223372036854775808, %p63;
	xor.b64  	%rd129, %rd128, %rd45;
	st.global.u64 	[%rd49+10240], %rd129;
	st.global.f64 	[%rd50+10240], %fd32;
$L__BB9_54:
	add.s32 	%r343, %r2, 1536;
	cvt.u64.u32 	%rd130, %r343;
	setp.le.u64 	%p64, %rd20, %rd130;
	@%p64 bra 	$L__BB9_56;
	setp.gt.s64 	%p65, %rd46, -1;
	selp.b64 	%rd131, -1, -9223372036854775808, %p65;
	xor.b64  	%rd132, %rd131, %rd46;
	st.global.u64 	[%rd49+12288], %rd132;
	st.global.f64 	[%rd50+12288], %fd33;
$L__BB9_56:
	add.s32 	%r344, %r2, 1792;
	cvt.u64.u32 	%rd133, %r344;
	setp.le.u64 	%p66, %rd20, %rd133;
	@%p66 bra 	$L__BB9_58;
	setp.gt.s64 	%p67, %rd47, -1;
	selp.b64 	%rd134, -1, -9223372036854775808, %p67;
	xor.b64  	%rd135, %rd134, %rd47;
	st.global.u64 	[%rd49+14336], %rd135;
	st.global.f64 	[%rd50+14336], %fd34;
$L__BB9_58:
	or.b32  	%r345, %r2, 2048;
	cvt.u64.u32 	%rd136, %r345;
	setp.le.u64 	%p68, %rd20, %rd136;
	@%p68 bra 	$L__BB9_60;
	setp.gt.s64 	%p69, %rd48, -1;
	selp.b64 	%rd137, -1, -9223372036854775808, %p69;
	xor.b64  	%rd138, %rd137, %rd48;
	st.global.u64 	[%rd49+16384], %rd138;
	st.global.f64 	[%rd50+16384], %fd35;
$L__BB9_60:
	ret;
$L__BB9_61:
	shl.b32 	%r346, %r72, 3;
	mov.u32 	%r347, _ZZN3cub18CUB_300001_SM_10006detail10radix_sort31DeviceRadixSortSingleTileKernelINS1_5radix10policy_hubIddyE10Policy1000ELNS0_9SortOrderE1EddyNS1_21identity_decomposer_tEEEvPKT1_PSA_PKT2_PSE_T3_iiT4_E12temp_storage;
	add.s32 	%r348, %r347, %r346;
	st.shared.u64 	[%r348], %rd156;
	shl.b32 	%r349, %r73, 3;
	add.s32 	%r350, %r347, %r349;
	st.shared.u64 	[%r350], %rd155;
	shl.b32 	%r351, %r74, 3;
	add.s32 	%r352, %r347, %r351;
	st.shared.u64 	[%r352], %rd154;
	shl.b32 	%r353, %r75, 3;
	add.s32 	%r354, %r347, %r353;
	st.shared.u64 	[%r354], %rd153;
	shl.b32 	%r355, %r76, 3;
	add.s32 	%r356, %r347, %r355;
	st.shared.u64 	[%r356], %rd152;
	shl.b32 	%r357, %r77, 3;
	add.s32 	%r358, %r347, %r357;
	st.shared.u64 	[%r358], %rd151;
	shl.b32 	%r359, %r78, 3;
	add.s32 	%r360, %r347, %r359;
	st.shared.u64 	[%r360], %rd150;
	shl.b32 	%r361, %r79, 3;
	add.s32 	%r362, %r347, %r361;
	st.shared.u64 	[%r362], %rd149;
	shl.b32 	%r363, %r80, 3;
	add.s32 	%r364, %r347, %r363;
	st.shared.u64 	[%r364], %rd148;
	bar.sync 	0;
	ld.shared.u64 	%rd156, [%r17];
	ld.shared.u64 	%rd155, [%r17+8];
	ld.shared.u64 	%rd154, [%r17+16];
	ld.shared.u64 	%rd153, [%r17+24];
	ld.shared.u64 	%rd152, [%r17+32];
	ld.shared.u64 	%rd151, [%r17+40];
	ld.shared.u64 	%rd150, [%r17+48];
	ld.shared.u64 	%rd149, [%r17+56];
	ld.shared.u64 	%rd148, [%r17+64];
	bar.sync 	0;
	st.shared.f64 	[%r348], %fd72;
	st.shared.f64 	[%r350], %fd71;
	st.shared.f64 	[%r352], %fd70;
	st.shared.f64 	[%r354], %fd69;
	st.shared.f64 	[%r356], %fd68;
	st.shared.f64 	[%r358], %fd67;
	st.shared.f64 	[%r360], %fd66;
	st.shared.f64 	[%r362], %fd65;
	st.shared.f64 	[%r364], %fd64;
	bar.sync 	0;
	ld.shared.f64 	%fd72, [%r17];
	ld.shared.f64 	%fd71, [%r17+8];
	ld.shared.f64 	%fd70, [%r17+16];
	ld.shared.f64 	%fd69, [%r17+24];
	ld.shared.f64 	%fd68, [%r17+32];
	ld.shared.f64 	%fd67, [%r17+40];
	ld.shared.f64 	%fd66, [%r17+48];
	ld.shared.f64 	%fd65, [%r17+56];
	ld.shared.f64 	%fd64, [%r17+64];
	bar.sync 	0;
	add.s32 	%r366, %r366, 6;
	add.s32 	%r365, %r365, -6;
	bra.uni 	$L__BB9_37;

}
	// .globl	_ZN3cub18CUB_300001_SM_10006detail10radix_sort30DeviceRadixSortHistogramKernelINS1_5radix10policy_hubIddyE10Policy1000ELNS0_9SortOrderE1EdyNS1_21identity_decomposer_tEEEvPT2_PKT1_SA_iiT3_
.visible .entry _ZN3cub18CUB_300001_SM_10006detail10radix_sort30DeviceRadixSortHistogramKernelINS1_5radix10policy_hubIddyE10Policy1000ELNS0_9SortOrderE1EdyNS1_21identity_decomposer_tEEEvPT2_PKT1_SA_iiT3_(
	.param .u64 .ptr .align 1 _ZN3cub18CUB_300001_SM_10006detail10radix_sort30DeviceRadixSortHistogramKernelINS1_5radix10policy_hubIddyE10Policy1000ELNS0_9SortOrderE1EdyNS1_21identity_decomposer_tEEEvPT2_PKT1_SA_iiT3__param_0,
	.param .u64 .ptr .align 1 _ZN3cub18CUB_300001_SM_10006detail10radix_sort30DeviceRadixSortHistogramKernelINS1_5radix10policy_hubIddyE10Policy1000ELNS0_9SortOrderE1EdyNS1_21identity_decomposer_tEEEvPT2_PKT1_SA_iiT3__param_1,
	.param .u64 _ZN3cub18CUB_300001_SM_10006detail10radix_sort30DeviceRadixSortHistogramKernelINS1_5radix10policy_hubIddyE10Policy1000ELNS0_9SortOrderE1EdyNS1_21identity_decomposer_tEEEvPT2_PKT1_SA_iiT3__param_2,
	.param .u32 _ZN3cub18CUB_300001_SM_10006detail10radix_sort30DeviceRadixSortHistogramKernelINS1_5radix10policy_hubIddyE10Policy1000ELNS0_9SortOrderE1EdyNS1_21identity_decomposer_tEEEvPT2_PKT1_SA_iiT3__param_3,
	.param .u32 _ZN3cub18CUB_300001_SM_10006detail10radix_sort30DeviceRadixSortHistogramKernelINS1_5radix10policy_hubIddyE10Policy1000ELNS0_9SortOrderE1EdyNS1_21identity_decomposer_tEEEvPT2_PKT1_SA_iiT3__param_4,
	.param .align 1 .b8 _ZN3cub18CUB_300001_SM_10006detail10radix_sort30DeviceRadixSortHistogramKernelINS1_5radix10policy_hubIddyE10Policy1000ELNS0_9SortOrderE1EdyNS1_21identity_decomposer_tEEEvPT2_PKT1_SA_iiT3__param_5[1]
)
.maxntid 128
{
	.reg .pred 	%p<123>;
	.reg .b32 	%r<362>;
	.reg .b64 	%rd<311>;
	// demoted variable
	.shared .align 4 .b8 _ZZN3cub18CUB_300001_SM_10006detail10radix_sort30DeviceRadixSortHistogramKernelINS1_5radix10policy_hubIddyE10Policy1000ELNS0_9SortOrderE1EdyNS1_21identity_decomposer_tEEEvPT2_PKT1_SA_iiT3_E12temp_storage[8192];
	ld.param.u64 	%rd97, [_ZN3cub18CUB_300001_SM_10006detail10radix_sort30DeviceRadixSortHistogramKernelINS1_5radix10policy_hubIddyE10Policy1000ELNS0_9SortOrderE1EdyNS1_21identity_decomposer_tEEEvPT2_PKT1_SA_iiT3__param_0];
	ld.param.u64 	%rd98, [_ZN3cub18CUB_300001_SM_10006detail10radix_sort30DeviceRadixSortHistogramKernelINS1_5radix10policy_hubIddyE10Policy1000ELNS0_9SortOrderE1EdyNS1_21identity_decomposer_tEEEvPT2_PKT1_SA_iiT3__param_1];
	ld.param.u64 	%rd96, [_ZN3cub18CUB_300001_SM_10006detail10radix_sort30DeviceRadixSortHistogramKernelINS1_5radix10policy_hubIddyE10Policy1000ELNS0_9SortOrderE1EdyNS1_21identity_decomposer_tEEEvPT2_PKT1_SA_iiT3__param_2];
	ld.param.u32 	%r93, [_ZN3cub18CUB_300001_SM_10006detail10radix_sort30DeviceRadixSortHistogramKernelINS1_5radix10policy_hubIddyE10Policy1000ELNS0_9SortOrderE1EdyNS1_21identity_decomposer_tEEEvPT2_PKT1_SA_iiT3__param_3];
	ld.param.u32 	%r94, [_ZN3cub18CUB_300001_SM_10006detail10radix_sort30DeviceRadixSortHistogramKernelINS1_5radix10policy_hubIddyE10Policy1000ELNS0_9SortOrderE1EdyNS1_21identity_decomposer_tEEEvPT2_PKT1_SA_iiT3__param_4];
	cvta.to.global.u64 	%rd1, %rd98;
	cvta.to.global.u64 	%rd2, %rd97;
	setp.eq.s64 	%p2, %rd96, 0;
	@%p2 bra 	$L__BB10_153;
	sub.s32 	%r95, %r94, %r93;
	add.s32 	%r96, %r95, 7;
	shr.s32 	%r97, %r96, 31;
	shr.u32 	%r98, %r97, 29;
	add.s32 	%r99, %r96, %r98;
	shr.s32 	%r100, %r99, 3;
	mov.u32 	%r101, %tid.x;
	setp.gt.u32 	%p3, %r101, 255;
	setp.lt.s32 	%p4, %r96, 8;
	mov.u32 	%r102, %ctaid.x;
	shl.b32 	%r103, %r102, 11;
	cvt.u64.u32 	%rd3, %r103;
	mov.u32 	%r104, %nctaid.x;
	shl.b32 	%r105, %r104, 11;
	cvt.u64.u32 	%rd4, %r105;
	add.s32 	%r1, %r100, -1;
	and.b32  	%r2, %r100, 15;
	and.b32  	%r3, %r100, 7;
	add.s32 	%r4, %r3, -1;
	and.b32  	%r5, %r100, 3;
	or.pred  	%p1, %p3, %p4;
	shl.b32 	%r106, %r101, 2;
	mov.u32 	%r107, _ZZN3cub18CUB_300001_SM_10006detail10radix_sort30DeviceRadixSortHistogramKernelINS1_5radix10policy_hubIddyE10Policy1000ELNS0_9SortOrderE1EdyNS1_21identity_decomposer_tEEEvPT2_PKT1_SA_iiT3_E12temp_storage;
	add.s32 	%r6, %r107, %r106;
	and.b32  	%r7, %r100, 268435440;
	cvt.u64.u32 	%rd5, %r101;
	add.s32 	%r8, %r101, 128;
	add.s32 	%r9, %r101, 256;
	add.s32 	%r10, %r101, 512;
	add.s32 	%r11, %r101, 640;
	add.s32 	%r12, %r101, 768;
	add.s32 	%r13, %r101, 1920;
	and.b32  	%r14, %r100, 268435448;
	and.b32  	%r15, %r100, 1;
	neg.s32 	%r16, %r7;
	add.s32 	%r17, %r6, 8192;
	add.s64 	%rd100, %rd96, -1;
	shr.u64 	%rd101, %rd100, 30;
	add.s64 	%rd102, %rd101, 1;
	min.u64 	%rd6, %rd102, %rd96;
	mov.b64 	%rd278, 0;
$L__BB10_2:
	@%p1 bra 	$L__BB10_30;
	setp.lt.u32 	%p5, %r1, 15;
	mov.b32 	%r346, 0;
	@%p5 bra 	$L__BB10_6;
	mov.u32 	%r343, %r17;
	mov.u32 	%r344, %r16;
$L__BB10_5:
	.pragma "nounroll";
	mov.b32 	%r109, 0;
	st.shared.u32 	[%r343+-8192], %r109;
	st.shared.u32 	[%r343+-7168], %r109;
	st.shared.u32 	[%r343+-6144], %r109;
	st.shared.u32 	[%r343+-5120], %r109;
	st.shared.u32 	[%r343+-4096], %r109;
	st.shared.u32 	[%r343+-3072], %r109;
	st.shared.u32 	[%r343+-2048], %r109;
	st.shared.u32 	[%r343+-1024], %r109;
	st.shared.u32 	[%r343], %r109;
	st.shared.u32 	[%r343+1024], %r109;
	st.shared.u32 	[%r343+2048], %r109;
	st.shared.u32 	[%r343+3072], %r109;
	st.shared.u32 	[%r343+4096], %r109;
	st.shared.u32 	[%r343+5120], %r109;
	st.shared.u32 	[%r343+6144], %r109;
	st.shared.u32 	[%r343+7168], %r109;
	add.s32 	%r344, %r344, 16;
	add.s32 	%r343, %r343, 16384;
	setp.ne.s32 	%p6, %r344, 0;
	mov.u32 	%r346, %r7;
	@%p6 bra 	$L__BB10_5;
$L__BB10_6:
	add.s32 	%r23, %r2, -1;
	setp.eq.s32 	%p7, %r2, 0;
	@%p7 bra 	$L__BB10_16;
	setp.lt.u32 	%p8, %r23, 7;
	@%p8 bra 	$L__BB10_9;
	shl.b32 	%r110, %r346, 10;
	add.s32 	%r111, %r6, %r110;
	mov.b32 	%r112, 0;
	st.shared.u32 	[%r111], %r112;
	st.shared.u32 	[%r111+1024], %r112;
	st.shared.u32 	[%r111+2048], %r112;
	st.shared.u32 	[%r111+3072], %r112;
	st.shared.u32 	[%r111+4096], %r112;
	st.shared.u32 	[%r111+5120], %r112;
	st.shared.u32 	[%r111+6144], %r112;
	st.shared.u32 	[%r111+7168], %r112;
	add.s32 	%r346, %r346, 8;
$L__BB10_9:
	setp.eq.s32 	%p9, %r3, 0;
	@%p9 bra 	$L__BB10_16;
	setp.lt.u32 	%p10, %r4, 3;
	@%p10 bra 	$L__BB10_12;
	shl.b32 	%r113, %r346, 10;
	add.s32 	%r114, %r6, %r113;
	mov.b32 	%r115, 0;
	st.shared.u32 	[%r114], %r115;
	st.shared.u32 	[%r114+1024], %r115;
	st.shared.u32 	[%r114+2048], %r115;
	st.shared.u32 	[%r114+3072], %r115;
	add.s32 	%r346, %r346, 4;
$L__BB10_12:
	setp.eq.s32 	%p11, %r5, 0;
	@%p11 bra 	$L__BB10_16;
	setp.eq.s32 	%p12, %r5, 1;
	shl.b32 	%r116, %r346, 10;
	add.s32 	%r28, %r6, %r116;
	mov.b32 	%r117, 0;
	st.shared.u32 	[%r28], %r117;
	@%p12 bra 	$L__BB10_16;
	setp.eq.s32 	%p13, %r5, 2;
	mov.b32 	%r118, 0;
	st.shared.u32 	[%r28+1024], %r118;
	@%p13 bra 	$L__BB10_16;
	mov.b32 	%r119, 0;
	st.shared.u32 	[%r28+2048], %r119;
$L__BB10_16:
	cvt.u32.u64 	%r120, %rd5;
	setp.gt.u32 	%p14, %r120, 127;
	@%p14 bra 	$L__BB10_30;
	setp.lt.u32 	%p15, %r1, 15;
	mov.b32 	%r350, 0;
	@%p15 bra 	$L__BB10_20;
	mov.b32 	%r348, 0;
$L__BB10_19:
	.pragma "nounroll";
	shl.b32 	%r123, %r348, 10;
	add.s32 	%r124, %r6, %r123;
	mov.b32 	%r125, 0;
	st.shared.u32 	[%r124+512], %r125;
	st.shared.u32 	[%r124+1536], %r125;
	st.shared.u32 	[%r124+2560], %r125;
	st.shared.u32 	[%r124+3584], %r125;
	st.shared.u32 	[%r124+4608], %r125;
	st.shared.u32 	[%r124+5632], %r125;
	st.shared.u32 	[%r124+6656], %r125;
	st.shared.u32 	[%r124+7680], %r125;
	st.shared.u32 	[%r124+8704], %r125;
	st.shared.u32 	[%r124+9728], %r125;
	st.shared.u32 	[%r124+10752], %r125;
	st.shared.u32 	[%r124+11776], %r125;
	st.shared.u32 	[%r124+12800], %r125;
	st.shared.u32 	[%r124+13824], %r125;
	st.shared.u32 	[%r124+14848], %r125;
	st.shared.u32 	[%r124+15872], %r125;
	add.s32 	%r348, %r348, 16;
	setp.ne.s32 	%p16, %r348, %r7;
	mov.u32 	%r350, %r7;
	@%p16 bra 	$L__BB10_19;
$L__BB10_20:
	setp.eq.s32 	%p17, %r2, 0;
	@%p17 bra 	$L__BB10_30;
	setp.lt.u32 	%p18, %r23, 7;
	@%p18 bra 	$L__BB10_23;
	shl.b32 	%r126, %r350, 10;
	add.s32 	%r127, %r6, %r126;
	mov.b32 	%r128, 0;
	st.shared.u32 	[%r127+512], %r128;
	st.shared.u32 	[%r127+1536], %r128;
	st.shared.u32 	[%r127+2560], %r128;
	st.shared.u32 	[%r127+3584], %r128;
	st.shared.u32 	[%r127+4608], %r128;
	st.shared.u32 	[%r127+5632], %r128;
	st.shared.u32 	[%r127+6656], %r128;
	st.shared.u32 	[%r127+7680], %r128;
	add.s32 	%r350, %r350, 8;
$L__BB10_23:
	setp.eq.s32 	%p19, %r3, 0;
	@%p19 bra 	$L__BB10_30;
	setp.lt.u32 	%p20, %r4, 3;
	@%p20 bra 	$L__BB10_26;
	shl.b32 	%r129, %r350, 10;
	add.s32 	%r130, %r6, %r129;
	mov.b32 	%r131, 0;
	st.shared.u32 	[%r130+512], %r131;
	st.shared.u32 	[%r130+1536], %r131;
	st.shared.u32 	[%r130+2560], %r131;
	st.shared.u32 	[%r130+3584], %r131;
	add.s32 	%r350, %r350, 4;
$L__BB10_26:
	setp.eq.s32 	%p21, %r5, 0;
	@%p21 bra 	$L__BB10_30;
	setp.eq.s32 	%p22, %r5, 1;
	shl.b32 	%r132, %r350, 10;
	add.s32 	%r36, %r6, %r132;
	mov.b32 	%r133, 0;
	st.shared.u32 	[%r36+512], %r133;
	@%p22 bra 	$L__BB10_30;
	setp.eq.s32 	%p23, %r5, 2;
	mov.b32 	%r134, 0;
	st.shared.u32 	[%r36+1536], %r134;
	@%p23 bra 	$L__BB10_30;
	mov.b32 	%r135, 0;
	st.shared.u32 	[%r36+2560], %r135;
$L__BB10_30:
	bar.sync 	0;
	bar.sync 	0;
	shl.b64 	%rd8, %rd278, 30;
	sub.s64 	%rd103, %rd96, %rd8;
	min.u64 	%rd9, %rd103, 1073741824;
	setp.le.u64 	%p24, %rd9, %rd3;
	@%p24 bra 	$L__BB10_70;
	mov.u64 	%rd279, %rd3;
$L__BB10_32:
	add.s64 	%rd11, %rd279, %rd8;
	sub.s64 	%rd12, %rd96, %rd11;
	setp.lt.u64 	%p25, %rd12, 2048;
	@%p25 bra 	$L__BB10_34;
	add.s64 	%rd122, %rd11, %rd5;
	shl.b64 	%rd123, %rd122, 3;
	add.s64 	%rd124, %rd1, %rd123;
	ld.global.u64 	%rd310, [%rd124];
	ld.global.u64 	%rd309, [%rd124+1024];
	ld.global.u64 	%rd308, [%rd124+2048];
	ld.global.u64 	%rd307, [%rd124+3072];
	ld.global.u64 	%rd306, [%rd124+4096];
	ld.global.u64 	%rd305, [%rd124+5120];
	ld.global.u64 	%rd304, [%rd124+6144];
	ld.global.u64 	%rd303, [%rd124+7168];
	ld.global.u64 	%rd302, [%rd124+8192];
	ld.global.u64 	%rd301, [%rd124+9216];
	ld.global.u64 	%rd300, [%rd124+10240];
	ld.global.u64 	%rd299, [%rd124+11264];
	ld.global.u64 	%rd298, [%rd124+12288];
	ld.global.u64 	%rd297, [%rd124+13312];
	ld.global.u64 	%rd296, [%rd124+14336];
	ld.global.u64 	%rd295, [%rd124+15360];
	bra.uni 	$L__BB10_66;
$L__BB10_34:
	cvt.u32.u64 	%r136, %rd5;
	cvt.u32.u64 	%r37, %rd12;
	setp.ge.s32 	%p26, %r136, %r37;
	add.s64 	%rd105, %rd11, %rd5;
	shl.b64 	%rd106, %rd105, 3;
	add.s64 	%rd29, %rd1, %rd106;
	mov.b64 	%rd310, -1;
	@%p26 bra 	$L__BB10_36;
	ld.global.u64 	%rd310, [%rd29];
$L__BB10_36:
	setp.ge.s32 	%p27, %r8, %r37;
	mov.b64 	%rd309, -1;
	@%p27 bra 	$L__BB10_38;
	ld.global.u64 	%rd309, [%rd29+1024];
$L__BB10_38:
	setp.ge.s32 	%p28, %r9, %r37;
	mov.b64 	%rd308, -1;
	@%p28 bra 	$L__BB10_40;
	ld.global.u64 	%rd308, [%rd29+2048];
$L__BB10_40:
	mov.u32 	%r137, %tid.x;
	add.s32 	%r138, %r137, 384;
	setp.ge.s32 	%p29, %r138, %r37;
	mov.b64 	%rd307, -1;
	@%p29 bra 	$L__BB10_42;
	ld.global.u64 	%rd307, [%rd29+3072];
$L__BB10_42:
	setp.ge.s32 	%p30, %r10, %r37;
	mov.b64 	%rd306, -1;
	@%p30 bra 	$L__BB10_44;
	ld.global.u64 	%rd306, [%rd29+4096];
$L__BB10_44:
	setp.ge.s32 	%p31, %r11, %r37;
	mov.b64 	%rd305, -1;
	@%p31 bra 	$L__BB10_46;
	ld.global.u64 	%rd305, [%rd29+5120];
$L__BB10_46:
	setp.ge.s32 	%p32, %r12, %r37;
	mov.b64 	%rd304, -1;
	@%p32 bra 	$L__BB10_48;
	ld.global.u64 	%rd304, [%rd29+6144];
$L__BB10_48:
	add.s32 	%r140, %r137, 896;
	setp.ge.s32 	%p33, %r140, %r37;
	mov.b64 	%rd303, -1;
	@%p33 bra 	$L__BB10_50;
	ld.global.u64 	%rd303, [%rd29+7168];
$L__BB10_50:
	or.b32  	%r142, %r137, 1024;
	setp.ge.s32 	%p34, %r142, %r37;
	mov.b64 	%rd302, -1;
	@%p34 bra 	$L__BB10_52;
	ld.global.u64 	%rd302, [%rd29+8192];
$L__BB10_52:
	add.s32 	%r144, %r137, 1152;
	setp.ge.s32 	%p35, %r144, %r37;
	mov.b64 	%rd301, -1;
	@%p35 bra 	$L__BB10_54;
	ld.global.u64 	%rd301, [%rd29+9216];
$L__BB10_54:
	add.s32 	%r146, %r137, 1280;
	setp.ge.s32 	%p36, %r146, %r37;
	mov.b64 	%rd300, -1;
	@%p36 bra 	$L__BB10_56;
	ld.global.u64 	%rd300, [%rd29+10240];
$L__BB10_56:
	add.s32 	%r148, %r137, 1408;
	setp.ge.s32 	%p37, %r148, %r37;
	mov.b64 	%rd299, -1;
	@%p37 bra 	$L__BB10_58;
	ld.global.u64 	%rd299, [%rd29+11264];
$L__BB10_58:
	add.s32 	%r150, %r137, 1536;
	setp.ge.s32 	%p38, %r150, %r37;
	mov.b64 	%rd298, -1;
	@%p38 bra 	$L__BB10_60;
	ld.global.u64 	%rd298, [%rd29+12288];
$L__BB10_60:
	add.s32 	%r152, %r137, 1664;
	setp.ge.s32 	%p39, %r152, %r37;
	mov.b64 	%rd297, -1;
	@%p39 bra 	$L__BB10_62;
	ld.global.u64 	%rd297, [%rd29+13312];
$L__BB10_62:
	add.s32 	%r154, %r137, 1792;
	setp.ge.s32 	%p40, %r154, %r37;
	mov.b64 	%rd296, -1;
	@%p40 bra 	$L__BB10_64;
	ld.global.u64 	%rd296, [%rd29+14336];
$L__BB10_64:
	setp.ge.s32 	%p41, %r13, %r37;
	mov.b64 	%rd295, -1;
	@%p41 bra 	$L__BB10_66;
	ld.global.u64 	%rd295, [%rd29+15360];
$L__BB10_66:
	setp.le.s32 	%p42, %r94, %r93;
	@%p42 bra 	$L__BB10_69;
	setp.lt.s64 	%p43, %rd310, 0;
	selp.b64 	%rd125, 0, 9223372036854775807, %p43;
	xor.b64  	%rd126, %rd125, %rd310;
	setp.lt.s64 	%p44, %rd309, 0;
	selp.b64 	%rd127, 0, 9223372036854775807, %p44;
	xor.b64  	%rd128, %rd127, %rd309;
	setp.lt.s64 	%p45, %rd308, 0;
	selp.b64 	%rd129, 0, 9223372036854775807, %p45;
	xor.b64  	%rd130, %rd129, %rd308;
	setp.lt.s64 	%p46, %rd307, 0;
	selp.b64 	%rd131, 0, 9223372036854775807, %p46;
	xor.b64  	%rd132, %rd131, %rd307;
	setp.lt.s64 	%p47, %rd306, 0;
	selp.b64 	%rd133, 0, 9223372036854775807, %p47;
	xor.b64  	%rd134, %rd133, %rd306;
	setp.lt.s64 	%p48, %rd305, 0;
	selp.b64 	%rd135, 0, 9223372036854775807, %p48;
	xor.b64  	%rd136, %rd135, %rd305;
	setp.lt.s64 	%p49, %rd304, 0;
	selp.b64 	%rd137, 0, 9223372036854775807, %p49;
	xor.b64  	%rd138, %rd137, %rd304;
	setp.lt.s64 	%p50, %rd303, 0;
	selp.b64 	%rd139, 0, 9223372036854775807, %p50;
	xor.b64  	%rd140, %rd139, %rd303;
	setp.lt.s64 	%p51, %rd302, 0;
	selp.b64 	%rd141, 0, 9223372036854775807, %p51;
	xor.b64  	%rd142, %rd141, %rd302;
	setp.lt.s64 	%p52, %rd301, 0;
	selp.b64 	%rd143, 0, 9223372036854775807, %p52;
	xor.b64  	%rd144, %rd143, %rd301;
	setp.lt.s64 	%p53, %rd300, 0;
	selp.b64 	%rd145, 0, 9223372036854775807, %p53;
	xor.b64  	%rd146, %rd145, %rd300;
	setp.lt.s64 	%p54, %rd299, 0;
	selp.b64 	%rd147, 0, 9223372036854775807, %p54;
	xor.b64  	%rd148, %rd147, %rd299;
	setp.lt.s64 	%p55, %rd298, 0;
	selp.b64 	%rd149, 0, 9223372036854775807, %p55;
	xor.b64  	%rd150, %rd149, %rd298;
	setp.lt.s64 	%p56, %rd297, 0;
	selp.b64 	%rd151, 0, 9223372036854775807, %p56;
	xor.b64  	%rd152, %rd151, %rd297;
	setp.lt.s64 	%p57, %rd296, 0;
	selp.b64 	%rd153, 0, 9223372036854775807, %p57;
	xor.b64  	%rd154, %rd153, %rd296;
	setp.lt.s64 	%p58, %rd295, 0;
	selp.b64 	%rd155, 0, 9223372036854775807, %p58;
	xor.b64  	%rd156, %rd155, %rd295;
	setp.eq.s64 	%p59, %rd126, 9223372036854775807;
	selp.b64 	%rd77, -9223372036854775808, %rd126, %p59;
	setp.eq.s64 	%p60, %rd128, 9223372036854775807;
	selp.b64 	%rd78, -9223372036854775808, %rd128, %p60;
	setp.eq.s64 	%p61, %rd130, 9223372036854775807;
	selp.b64 	%rd79, -9223372036854775808, %rd130, %p61;
	setp.eq.s64 	%p62, %rd132, 9223372036854775807;
	selp.b64 	%rd80, -9223372036854775808, %rd132, %p62;
	setp.eq.s64 	%p63, %rd134, 9223372036854775807;
	selp.b64 	%rd81, -9223372036854775808, %rd134, %p63;
	setp.eq.s64 	%p64, %rd136, 9223372036854775807;
	selp.b64 	%rd82, -9223372036854775808, %rd136, %p64;
	setp.eq.s64 	%p65, %rd138, 9223372036854775807;
	selp.b64 	%rd83, -9223372036854775808, %rd138, %p65;
	setp.eq.s64 	%p66, %rd140, 9223372036854775807;
	selp.b64 	%rd84, -9223372036854775808, %rd140, %p66;
	setp.eq.s64 	%p67, %rd142, 9223372036854775807;
	selp.b64 	%rd85, -9223372036854775808, %rd142, %p67;
	setp.eq.s64 	%p68, %rd144, 9223372036854775807;
	selp.b64 	%rd86, -9223372036854775808, %rd144, %p68;
	setp.eq.s64 	%p69, %rd146, 9223372036854775807;
	selp.b64 	%rd87, -9223372036854775808, %rd146, %p69;
	setp.eq.s64 	%p70, %rd148, 9223372036854775807;
	selp.b64 	%rd88, -9223372036854775808, %rd148, %p70;
	setp.eq.s64 	%p71, %rd150, 9223372036854775807;
	selp.b64 	%rd89, -9223372036854775808, %rd150, %p71;
	setp.eq.s64 	%p72, %rd152, 9223372036854775807;
	selp.b64 	%rd90, -9223372036854775808, %rd152, %p72;
	setp.eq.s64 	%p73, %rd154, 9223372036854775807;
	selp.b64 	%rd91, -9223372036854775808, %rd154, %p73;
	setp.eq.s64 	%p74, %rd156, 9223372036854775807;
	selp.b64 	%rd92, -9223372036854775808, %rd156, %p74;
	mov.b32 	%r352, 0;
	mov.u32 	%r353, %r93;
$L__BB10_68:
	sub.s32 	%r156, %r94, %r353;
	shl.b32 	%r157, %r352, 10;
	mov.u32 	%r158, _ZZN3cub18CUB_300001_SM_10006detail10radix_sort30DeviceRadixSortHistogramKernelINS1_5radix10policy_hubIddyE10Policy1000ELNS0_9SortOrderE1EdyNS1_21identity_decomposer_tEEEvPT2_PKT1_SA_iiT3_E12temp_storage;
	add.s32 	%r159, %r158, %r157;
	min.s32 	%r160, %r156, 8;
	mov.b32 	%r161, -1;
	shl.b32 	%r162, %r161, %r160;
	not.b32 	%r163, %r162;
	shr.u64 	%rd157, %rd77, %r353;
	cvt.u32.u64 	%r164, %rd157;
	and.b32  	%r165, %r164, %r163;
	shl.b32 	%r166, %r165, 2;
	add.s32 	%r167, %r159, %r166;
	atom.shared.add.u32 	%r168, [%r167], 1;
	shr.u64 	%rd158, %rd78, %r353;
	cvt.u32.u64 	%r169, %rd158;
	and.b32  	%r170, %r169, %r163;
	shl.b32 	%r171, %r170, 2;
	add.s32 	%r172, %r159, %r171;
	atom.shared.add.u32 	%r173, [%r172], 1;
	shr.u64 	%rd159, %rd79, %r353;
	cvt.u32.u64 	%r174, %rd159;
	and.b32  	%r175, %r174, %r163;
	shl.b32 	%r176, %r175, 2;
	add.s32 	%r177, %r159, %r176;
	atom.shared.add.u32 	%r178, [%r177], 1;
	shr.u64 	%rd160, %rd80, %r353;
	cvt.u32.u64 	%r179, %rd160;
	and.b32  	%r180, %r179, %r163;
	shl.b32 	%r181, %r180, 2;
	add.s32 	%r182, %r159, %r181;
	atom.shared.add.u32 	%r183, [%r182], 1;
	shr.u64 	%rd161, %rd81, %r353;
	cvt.u32.u64 	%r184, %rd161;
	and.b32  	%r185, %r184, %r163;
	shl.b32 	%r186, %r185, 2;
	add.s32 	%r187, %r159, %r186;
	atom.shared.add.u32 	%r188, [%r187], 1;
	shr.u64 	%rd162, %rd82, %r353;
	cvt.u32.u64 	%r189, %rd162;
	and.b32  	%r190, %r189, %r163;
	shl.b32 	%r191, %r190, 2;
	add.s32 	%r192, %r159, %r191;
	atom.shared.add.u32 	%r193, [%r192], 1;
	shr.u64 	%rd163, %rd83, %r353;
	cvt.u32.u64 	%r194, %rd163;
	and.b32  	%r195, %r194, %r163;
	shl.b32 	%r196, %r195, 2;
	add.s32 	%r197, %r159, %r196;
	atom.shared.add.u32 	%r198, [%r197], 1;
	shr.u64 	%rd164, %rd84, %r353;
	cvt.u32.u64 	%r199, %rd164;
	and.b32  	%r200, %r199, %r163;
	shl.b32 	%r201, %r200, 2;
	add.s32 	%r202, %r159, %r201;
	atom.shared.add.u32 	%r203, [%r202], 1;
	shr.u64 	%rd165, %rd85, %r353;
	cvt.u32.u64 	%r204, %rd165;
	and.b32  	%r205, %r204, %r163;
	shl.b32 	%r206, %r205, 2;
	add.s32 	%r207, %r159, %r206;
	atom.shared.add.u32 	%r208, [%r207], 1;
	shr.u64 	%rd166, %rd86, %r353;
	cvt.u32.u64 	%r209, %rd166;
	and.b32  	%r210, %r209, %r163;
	shl.b32 	%r211, %r210, 2;
	add.s32 	%r212, %r159, %r211;
	atom.shared.add.u32 	%r213, [%r212], 1;
	shr.u64 	%rd167, %rd87, %r353;
	cvt.u32.u64 	%r214, %rd167;
	and.b32  	%r215, %r214, %r163;
	shl.b32 	%r216, %r215, 2;
	add.s32 	%r217, %r159, %r216;
	atom.shared.add.u32 	%r218, [%r217], 1;
	shr.u64 	%rd168, %rd88, %r353;
	cvt.u32.u64 	%r219, %rd168;
	and.b32  	%r220, %r219, %r163;
	shl.b32 	%r221, %r220, 2;
	add.s32 	%r222, %r159, %r221;
	atom.shared.add.u32 	%r223, [%r222], 1;
	shr.u64 	%rd169, %rd89, %r353;
	cvt.u32.u64 	%r224, %rd169;
	and.b32  	%r225, %r224, %r163;
	shl.b32 	%r226, %r225, 2;
	add.s32 	%r227, %r159, %r226;
	atom.shared.add.u32 	%r228, [%r227], 1;
	shr.u64 	%rd170, %rd90, %r353;
	cvt.u32.u64 	%r229, %rd170;
	and.b32  	%r230, %r229, %r163;
	shl.b32 	%r231, %r230, 2;
	add.s32 	%r232, %r159, %r231;
	atom.shared.add.u32 	%r233, [%r232], 1;
	shr.u64 	%rd171, %rd91, %r353;
	cvt.u32.u64 	%r234, %rd171;
	and.b32  	%r235, %r234, %r163;
	shl.b32 	%r236, %r235, 2;
	add.s32 	%r237, %r159, %r236;
	atom.shared.add.u32 	%r238, [%r237], 1;
	shr.u64 	%rd172, %rd92, %r353;
	cvt.u32.u64 	%r239, %rd172;
	and.b32  	%r240, %r239, %r163;
	shl.b32 	%r241, %r240, 2;
	add.s32 	%r242, %r159, %r241;
	atom.shared.add.u32 	%r243, [%r242], 1;
	add.s32 	%r353, %r353, 8;
	add.s32 	%r352, %r352, 1;
	setp.lt.s32 	%p75, %r353, %r94;
	@%p75 bra 	$L__BB10_68;
$L__BB10_69:
	add.s64 	%rd279, %rd279, %rd4;
	setp.lt.u64 	%p76, %rd279, %rd9;
	@%p76 bra 	$L__BB10_32;
$L__BB10_70:
	bar.sync 	0;
	@%p1 bra 	$L__BB10_152;
	setp.lt.u32 	%p77, %r1, 7;
	mov.b32 	%r356, 0;
	@%p77 bra 	$L__BB10_90;
	mov.b32 	%r354, 0;
$L__BB10_73:
	.pragma "nounroll";
	shl.b32 	%r246, %r354, 10;
	add.s32 	%r43, %r6, %r246;
	ld.shared.u32 	%r44, [%r43];
	setp.eq.s32 	%p78, %r44, 0;
	@%p78 bra 	$L__BB10_75;
	cvt.u32.u64 	%r247, %rd5;
	shl.b32 	%r248, %r354, 8;
	add.s32 	%r249, %r248, %r247;
	mul.wide.u32 	%rd173, %r249, 8;
	add.s64 	%rd174, %rd2, %rd173;
	cvt.u64.u32 	%rd175, %r44;
	atom.global.add.u64 	%rd176, [%rd174], %rd175;
$L__BB10_75:
	ld.shared.u32 	%r45, [%r43+1024];
	setp.eq.s32 	%p79, %r45, 0;
	@%p79 bra 	$L__BB10_77;
	cvt.u32.u64 	%r250, %rd5;
	shl.b32 	%r251, %r354, 8;
	add.s32 	%r252, %r251, %r250;
	add.s32 	%r253, %r252, 256;
	mul.wide.u32 	%rd177, %r253, 8;
	add.s64 	%rd178, %rd2, %rd177;
	cvt.u64.u32 	%rd179, %r45;
	atom.global.add.u64 	%rd180, [%rd178], %rd179;
$L__BB10_77:
	ld.shared.u32 	%r46, [%r43+2048];
	setp.eq.s32 	%p80, %r46, 0;
	@%p80 bra 	$L__BB10_79;
	cvt.u32.u64 	%r254, %rd5;
	shl.b32 	%r255, %r354, 8;
	add.s32 	%r256, %r255, %r254;
	add.s32 	%r257, %r256, 512;
	mul.wide.u32 	%rd181, %r257, 8;
	add.s64 	%rd182, %rd2, %rd181;
	cvt.u64.u32 	%rd183, %r46;
	atom.global.add.u64 	%rd184, [%rd182], %rd183;
$L__BB10_79:
	ld.shared.u32 	%r47, [%r43+3072];
	setp.eq.s32 	%p81, %r47, 0;
	@%p81 bra 	$L__BB10_81;
	cvt.u32.u64 	%r258, %rd5;
	shl.b32 	%r259, %r354, 8;
	add.s32 	%r260, %r259, %r258;
	add.s32 	%r261, %r260, 768;
	mul.wide.u32 	%rd185, %r261, 8;
	add.s64 	%rd186, %rd2, %rd185;
	cvt.u64.u32 	%rd187, %r47;
	atom.global.add.u64 	%rd188, [%rd186], %rd187;
$L__BB10_81:
	ld.shared.u32 	%r48, [%r43+4096];
	setp.eq.s32 	%p82, %r48, 0;
	@%p82 bra 	$L__BB10_83;
	cvt.u32.u64 	%r262, %rd5;
	shl.b32 	%r263, %r354, 8;
	add.s32 	%r264, %r263, %r262;
	add.s32 	%r265, %r264, 1024;
	mul.wide.u32 	%rd189, %r265, 8;
	add.s64 	%rd190, %rd2, %rd189;
	cvt.u64.u32 	%rd191, %r48;
	atom.global.add.u64 	%rd192, [%rd190], %rd191;
$L__BB10_83:
	ld.shared.u32 	%r49, [%r43+5120];
	setp.eq.s32 	%p83, %r49, 0;
	@%p83 bra 	$L__BB10_85;
	cvt.u32.u64 	%r266, %rd5;
	shl.b32 	%r267, %r354, 8;
	add.s32 	%r268, %r267, %r266;
	add.s32 	%r269, %r268, 1280;
	mul.wide.u32 	%rd193, %r269, 8;
	add.s64 	%rd194, %rd2, %rd193;
	cvt.u64.u32 	%rd195, %r49;
	atom.global.add.u64 	%rd196, [%rd194], %rd195;
$L__BB10_85:
	ld.shared.u32 	%r50, [%r43+6144];
	setp.eq.s32 	%p84, %r50, 0;
	@%p84 bra 	$L__BB10_87;
	cvt.u32.u64 	%r270, %rd5;
	shl.b32 	%r271, %r354, 8;
	add.s32 	%r272, %r271, %r270;
	add.s32 	%r273, %r272, 1536;
	mul.wide.u32 	%rd197, %r273, 8;
	add.s64 	%rd198, %rd2, %rd197;
	cvt.u64.u32 	%rd199, %r50;
	atom.global.add.u64 	%rd200, [%rd198], %rd199;
$L__BB10_87:
	ld.shared.u32 	%r51, [%r43+7168];
	setp.eq.s32 	%p85, %r51, 0;
	@%p85 bra 	$L__BB10_89;
	cvt.u32.u64 	%r274, %rd5;
	shl.b32 	%r275, %r354, 8;
	add.s32 	%r276, %r275, %r274;
	add.s32 	%r277, %r276, 1792;
	mul.wide.u32 	%rd201, %r277, 8;
	add.s64 	%rd202, %rd2, %rd201;
	cvt.u64.u32 	%rd203, %r51;
	atom.global.add.u64 	%rd204, [%rd202], %rd203;
$L__BB10_89:
	add.s32 	%r354, %r354, 8;
	setp.ne.s32 	%p86, %r354, %r14;
	mov.u32 	%r356, %r14;
	@%p86 bra 	$L__BB10_73;
$L__BB10_90:
	add.s32 	%r54, %r5, -1;
	setp.eq.s32 	%p87, %r3, 0;
	@%p87 bra 	$L__BB10_111;
	setp.lt.u32 	%p88, %r4, 3;
	@%p88 bra 	$L__BB10_101;
	shl.b32 	%r278, %r356, 10;
	add.s32 	%r55, %r6, %r278;
	ld.shared.u32 	%r56, [%r55];
	setp.eq.s32 	%p89, %r56, 0;
	@%p89 bra 	$L__BB10_94;
	cvt.u32.u64 	%r279, %rd5;
	shl.b32 	%r280, %r356, 8;
	add.s32 	%r281, %r280, %r279;
	mul.wide.u32 	%rd205, %r281, 8;
	add.s64 	%rd206, %rd2, %rd205;
	cvt.u64.u32 	%rd207, %r56;
	atom.global.add.u64 	%rd208, [%rd206], %rd207;
$L__BB10_94:
	ld.shared.u32 	%r57, [%r55+1024];
	setp.eq.s32 	%p90, %r57, 0;
	@%p90 bra 	$L__BB10_96;
	cvt.u32.u64 	%r282, %rd5;
	shl.b32 	%r283, %r356, 8;
	add.s32 	%r284, %r283, %r282;
	add.s32 	%r285, %r284, 256;
	mul.wide.u32 	%rd209, %r285, 8;
	add.s64 	%rd210, %rd2, %rd209;
	cvt.u64.u32 	%rd211, %r57;
	atom.global.add.u64 	%rd212, [%rd210], %rd211;
$L__BB10_96:
	ld.shared.u32 	%r58, [%r55+2048];
	setp.eq.s32 	%p91, %r58, 0;
	@%p91 bra 	$L__BB10_98;
	cvt.u32.u64 	%r286, %rd5;
	shl.b32 	%r287, %r356, 8;
	add.s32 	%r288, %r287, %r286;
	add.s32 	%r289, %r288, 512;
	mul.wide.u32 	%rd213, %r289, 8;
	add.s64 	%rd214, %rd2, %rd213;
	cvt.u64.u32 	%rd215, %r58;
	atom.global.add.u64 	%rd216, [%rd214], %rd215;
$L__BB10_98:
	ld.shared.u32 	%r59, [%r55+3072];
	setp.eq.s32 	%p92, %r59, 0;
	@%p92 bra 	$L__BB10_100;
	cvt.u32.u64 	%r290, %rd5;
	shl.b32 	%r291, %r356, 8;
	add.s32 	%r292, %r291, %r290;
	add.s32 	%r293, %r292, 768;
	mul.wide.u32 	%rd217, %r293, 8;
	add.s64 	%rd218, %rd2, %rd217;
	cvt.u64.u32 	%rd219, %r59;
	atom.global.add.u64 	%rd220, [%rd218], %rd219;
$L__BB10_100:
	add.s32 	%r356, %r356, 4;
$L__BB10_101:
	setp.eq.s32 	%p93, %r5, 0;
	@%p93 bra 	$L__BB10_111;
	setp.eq.s32 	%p94, %r54, 0;
	@%p94 bra 	$L__BB10_108;
	shl.b32 	%r294, %r356, 10;
	add.s32 	%r62, %r6, %r294;
	ld.shared.u32 	%r63, [%r62];
	setp.eq.s32 	%p95, %r63, 0;
	@%p95 bra 	$L__BB10_105;
	cvt.u32.u64 	%r295, %rd5;
	shl.b32 	%r296, %r356, 8;
	add.s32 	%r297, %r296, %r295;
	mul.wide.u32 	%rd221, %r297, 8;
	add.s64 	%rd222, %rd2, %rd221;
	cvt.u64.u32 	%rd223, %r63;
	atom.global.add.u64 	%rd224, [%rd222], %rd223;
$L__BB10_105:
	ld.shared.u32 	%r64, [%r62+1024];
	setp.eq.s32 	%p96, %r64, 0;
	@%p96 bra 	$L__BB10_107;
	cvt.u32.u64 	%r298, %rd5;
	shl.b32 	%r299, %r356, 8;
	add.s32 	%r300, %r299, %r298;
	add.s32 	%r301, %r300, 256;
	mul.wide.u32 	%rd225, %r301, 8;
	add.s64 	%rd226, %rd2, %rd225;
	cvt.u64.u32 	%rd227, %r64;
	atom.global.add.u64 	%rd228, [%rd226], %rd227;
$L__BB10_107:
	add.s32 	%r356, %r356, 2;
$L__BB10_108:
	setp.eq.s32 	%p97, %r15, 0;
	@%p97 bra 	$L__BB10_111;
	shl.b32 	%r302, %r356, 10;
	add.s32 	%r303, %r6, %r302;
	ld.shared.u32 	%r67, [%r303];
	setp.eq.s32 	%p98, %r67, 0;
	@%p98 bra 	$L__BB10_111;
	cvt.u32.u64 	%r304, %rd5;
	shl.b32 	%r305, %r356, 8;
	add.s32 	%r306, %r305, %r304;
	mul.wide.u32 	%rd229, %r306, 8;
	add.s64 	%rd230, %rd2, %rd229;
	cvt.u64.u32 	%rd231, %r67;
	atom.global.add.u64 	%rd232, [%rd230], %rd231;
$L__BB10_111:
	cvt.u32.u64 	%r307, %rd5;
	setp.gt.u32 	%p99, %r307, 127;
	@%p99 bra 	$L__BB10_152;
	setp.lt.u32 	%p100, %r1, 7;
	mov.b32 	%r360, 0;
	@%p100 bra 	$L__BB10_131;
	mov.b32 	%r358, 0;
$L__BB10_114:
	.pragma "nounroll";
	shl.b32 	%r311, %r358, 10;
	add.s32 	%r69, %r6, %r311;
	ld.shared.u32 	%r70, [%r69+512];
	setp.eq.s32 	%p101, %r70, 0;
	shl.b32 	%r312, %r358, 8;
	add.s32 	%r313, %r312, %r307;
	mul.wide.u32 	%rd233, %r313, 8;
	add.s64 	%rd94, %rd2, %rd233;
	@%p101 bra 	$L__BB10_116;
	cvt.u64.u32 	%rd234, %r70;
	atom.global.add.u64 	%rd235, [%rd94+1024], %rd234;
$L__BB10_116:
	ld.shared.u32 	%r71, [%r69+1536];
	setp.eq.s32 	%p102, %r71, 0;
	@%p102 bra 	$L__BB10_118;
	cvt.u64.u32 	%rd236, %r71;
	atom.global.add.u64 	%rd237, [%rd94+3072], %rd236;
$L__BB10_118:
	ld.shared.u32 	%r72, [%r69+2560];
	setp.eq.s32 	%p103, %r72, 0;
	@%p103 bra 	$L__BB10_120;
	cvt.u64.u32 	%rd238, %r72;
	atom.global.add.u64 	%rd239, [%rd94+5120], %rd238;
$L__BB10_120:
	ld.shared.u32 	%r73, [%r69+3584];
	setp.eq.s32 	%p104, %r73, 0;
	@%p104 bra 	$L__BB10_122;
	cvt.u64.u32 	%rd240, %r73;
	atom.global.add.u64 	%rd241, [%rd94+7168], %rd240;
$L__BB10_122:
	ld.shared.u32 	%r74, [%r69+4608];
	setp.eq.s32 	%p105, %r74, 0;
	@%p105 bra 	$L__BB10_124;
	cvt.u64.u32 	%rd242, %r74;
	atom.global.add.u64 	%rd243, [%rd94+9216], %rd242;
$L__BB10_124:
	ld.shared.u32 	%r75, [%r69+5632];
	setp.eq.s32 	%p106, %r75, 0;
	@%p106 bra 	$L__BB10_126;
	cvt.u64.u32 	%rd244, %r75;
	atom.global.add.u64 	%rd245, [%rd94+11264], %rd244;
$L__BB10_126:
	ld.shared.u32 	%r76, [%r69+6656];
	setp.eq.s32 	%p107, %r76, 0;
	@%p107 bra 	$L__BB10_128;
	cvt.u64.u32 	%rd246, %r76;
	atom.global.add.u64 	%rd247, [%rd94+13312], %rd246;
$L__BB10_128:
	ld.shared.u32 	%r77, [%r69+7680];
	setp.eq.s32 	%p108, %r77, 0;
	@%p108 bra 	$L__BB10_130;
	cvt.u64.u32 	%rd248, %r77;
	atom.global.add.u64 	%rd249, [%rd94+15360], %rd248;
$L__BB10_130:
	add.s32 	%r358, %r358, 8;
	setp.ne.s32 	%p109, %r358, %r14;
	mov.u32 	%r360, %r14;
	@%p109 bra 	$L__BB10_114;
$L__BB10_131:
	setp.eq.s32 	%p110, %r3, 0;
	@%p110 bra 	$L__BB10_152;
	setp.lt.u32 	%p111, %r4, 3;
	@%p111 bra 	$L__BB10_142;
	shl.b32 	%r314, %r360, 10;
	add.s32 	%r80, %r6, %r314;
	ld.shared.u32 	%r81, [%r80+512];
	setp.eq.s32 	%p112, %r81, 0;
	@%p112 bra 	$L__BB10_135;
	shl.b32 	%r316, %r360, 8;
	add.s32 	%r317, %r316, %r307;
	mul.wide.u32 	%rd250, %r317, 8;
	add.s64 	%rd251, %rd2, %rd250;
	cvt.u64.u32 	%rd252, %r81;
	atom.global.add.u64 	%rd253, [%rd251+1024], %rd252;
$L__BB10_135:
	ld.shared.u32 	%r82, [%r80+1536];
	setp.eq.s32 	%p113, %r82, 0;
	@%p113 bra 	$L__BB10_137;
	shl.b32 	%r319, %r360, 8;
	add.s32 	%r320, %r319, %r307;
	add.s32 	%r321, %r320, 256;
	mul.wide.u32 	%rd254, %r321, 8;
	add.s64 	%rd255, %rd2, %rd254;
	cvt.u64.u32 	%rd256, %r82;
	atom.global.add.u64 	%rd257, [%rd255+1024], %rd256;
$L__BB10_137:
	ld.shared.u32 	%r83, [%r80+2560];
	setp.eq.s32 	%p114, %r83, 0;
	@%p114 bra 	$L__BB10_139;
	shl.b32 	%r323, %r360, 8;
	add.s32 	%r324, %r323, %r307;
	add.s32 	%r325, %r324, 512;
	mul.wide.u32 	%rd258, %r325, 8;
	add.s64 	%rd259, %rd2, %rd258;
	cvt.u64.u32 	%rd260, %r83;
	atom.global.add.u64 	%rd261, [%rd259+1024], %rd260;
$L__BB10_139:
	ld.shared.u32 	%r84, [%r80+3584];
	setp.eq.s32 	%p115, %r84, 0;
	@%p115 bra 	$L__BB10_141;
	shl.b32 	%r327, %r360, 8;
	add.s32 	%r328, %r327, %r307;
	add.s32 	%r329, %r328, 768;
	mul.wide.u32 	%rd262, %r329, 8;
	add.s64 	%rd263, %rd2, %rd262;
	cvt.u64.u32 	%rd264, %r84;
	atom.global.add.u64 	%rd265, [%rd263+1024], %rd264;
$L__BB10_141:
	add.s32 	%r360, %r360, 4;
$L__BB10_142:
	setp.eq.s32 	%p116, %r5, 0;
	@%p116 bra 	$L__BB10_152;
	setp.eq.s32 	%p117, %r54, 0;
	@%p117 bra 	$L__BB10_149;
	shl.b32 	%r330, %r360, 10;
	add.s32 	%r87, %r6, %r330;
	ld.shared.u32 	%r88, [%r87+512];
	setp.eq.s32 	%p118, %r88, 0;
	@%p118 bra 	$L__BB10_146;
	shl.b32 	%r332, %r360, 8;
	add.s32 	%r333, %r332, %r307;
	mul.wide.u32 	%rd266, %r333, 8;
	add.s64 	%rd267, %rd2, %rd266;
	cvt.u64.u32 	%rd268, %r88;
	atom.global.add.u64 	%rd269, [%rd267+1024], %rd268;
$L__BB10_146:
	ld.shared.u32 	%r89, [%r87+1536];
	setp.eq.s32 	%p119, %r89, 0;
	@%p119 bra 	$L__BB10_148;
	shl.b32 	%r335, %r360, 8;
	add.s32 	%r336, %r335, %r307;
	add.s32 	%r337, %r336, 256;
	mul.wide.u32 	%rd270, %r337, 8;
	add.s64 	%rd271, %rd2, %rd270;
	cvt.u64.u32 	%rd272, %r89;
	atom.global.add.u64 	%rd273, [%rd271+1024], %rd272;
$L__BB10_148:
	add.s32 	%r360, %r360, 2;
$L__BB10_149:
	setp.eq.s32 	%p120, %r15, 0;
	@%p120 bra 	$L__BB10_152;
	shl.b32 	%r338, %r360, 10;
	add.s32 	%r339, %r6, %r338;
	ld.shared.u32 	%r92, [%r339+512];
	setp.eq.s32 	%p121, %r92, 0;
	@%p121 bra 	$L__BB10_152;
	shl.b32 	%r341, %r360, 8;
	add.s32 	%r342, %r341, %r307;
	mul.wide.u32 	%rd274, %r342, 8;
	add.s64 	%rd275, %rd2, %rd274;
	cvt.u64.u32 	%rd276, %r92;
	atom.global.add.u64 	%rd277, [%rd275+1024], %rd276;
$L__BB10_152:
	bar.sync 	0;
	add.s64 	%rd278, %rd278, 1;
	setp.ne.s64 	%p122, %rd278, %rd6;
	@%p122 bra 	$L__BB10_2;
$L__BB10_153:
	ret;

}
	// .globl	_ZN3cub18CUB_300001_SM_10006detail10radix_sort33DeviceRadixSortExclusiveSumKernelINS1_5radix10policy_hubIddyE10Policy1000EyEEvPT0_
.visible .entry _ZN3cub18CUB_300001_SM_10006detail10radix_sort33DeviceRadixSortExclusiveSumKernelINS1_5radix10policy_hubIddyE10Policy1000EyEEvPT0_(
	.param .u64 .ptr .align 1 _ZN3cub18CUB_300001_SM_10006detail10radix_sort33DeviceRadixSortExclusiveSumKernelINS1_5radix10policy_hubIddyE10Policy1000EyEEvPT0__param_0
)
{
	.reg .pred 	%p<4>;
	.reg .b32 	%r<28>;
	.reg .b64 	%rd<54>;
	// demoted variable
	.shared .align 16 .b8 _ZZN3cub18CUB_300001_SM_10006detail10radix_sort33DeviceRadixSortExclusiveSumKernelINS1_5radix10policy_hubIddyE10Policy1000EyEEvPT0_E12temp_storage[2336];
	ld.param.u64 	%rd5, [_ZN3cub18CUB_300001_SM_10006detail10radix_sort33DeviceRadixSortExclusiveSumKernelINS1_5radix10policy_hubIddyE10Policy1000EyEEvPT0__param_0];
	cvta.to.global.u64 	%rd6, %rd5;
	mov.u32 	%r3, %ctaid.x;
	shl.b32 	%r4, %r3, 8;
	mov.u32 	%r1, %tid.x;
	setp.gt.u32 	%p1, %r1, 255;
	add.s32 	%r5, %r4, %r1;
	mul.wide.s32 	%rd7, %r5, 8;
	add.s64 	%rd1, %rd6, %rd7;
	@%p1 bra 	$L__BB11_2;
	ld.global.u64 	%rd53, [%rd1];
$L__BB11_2:
	shr.u32 	%r6, %r1, 3;
	add.s32 	%r7, %r6, %r1;
	shl.b32 	%r8, %r7, 3;
	mov.u32 	%r9, _ZZN3cub18CUB_300001_SM_10006detail10radix_sort33DeviceRadixSortExclusiveSumKernelINS1_5radix10policy_hubIddyE10Policy1000EyEEvPT0_E12temp_storage;
	add.s32 	%r10, %r9, %r8;
	add.s32 	%r2, %r10, 16;
	st.shared.u64 	[%r10+16], %rd53;
	bar.sync 	0;
	setp.gt.u32 	%p2, %r1, 31;
	@%p2 bra 	$L__BB11_4;
	mad.lo.s32 	%r27, %r1, 72, %r9;
	ld.shared.u64 	%rd23, [%r27+16];
	ld.shared.u64 	%rd24, [%r27+24];
	ld.shared.u64 	%rd25, [%r27+32];
	ld.shared.u64 	%rd26, [%r27+40];
	ld.shared.u64 	%rd27, [%r27+48];
	ld.shared.u64 	%rd28, [%r27+56];
	ld.shared.u64 	%rd29, [%r27+64];
	ld.shared.u64 	%rd30, [%r27+72];
	add.s64 	%rd31, %rd24, %rd23;
	add.s64 	%rd32, %rd31, %rd25;
	add.s64 	%rd33, %rd32, %rd26;
	add.s64 	%rd34, %rd33, %rd27;
	add.s64 	%rd35, %rd34, %rd28;
	add.s64 	%rd36, %rd35, %rd29;
	add.s64 	%rd10, %rd36, %rd30;
	mov.b32 	%r11, 1;
	mov.b32 	%r24, 0;
	mov.b32 	%r25, -1;
	// begin inline asm
	{  .reg .u64 r0;  .reg .u32 lo;  .reg .u32 hi;  .reg .pred p;  mov.b64 {lo, hi}, %rd10;  shfl.sync.up.b32 lo|p, lo, %r11, %r24, %r25;  shfl.sync.up.b32 hi|p, hi, %r11, %r24, %r25;  mov.b64 r0, {lo, hi};  @p add.u64 r0, r0, %rd10;  mov.u64 %rd8, r0;}
	// end inline asm
	mov.b32 	%r14, 2;
	// begin inline asm
	{  .reg .u64 r0;  .reg .u32 lo;  .reg .u32 hi;  .reg .pred p;  mov.b64 {lo, hi}, %rd8;  shfl.sync.up.b32 lo|p, lo, %r14, %r24, %r25;  shfl.sync.up.b32 hi|p, hi, %r14, %r24, %r25;  mov.b64 r0, {lo, hi};  @p add.u64 r0, r0, %rd8;  mov.u64 %rd11, r0;}
	// end inline asm
	mov.b32 	%r17, 4;
	// begin inline asm
	{  .reg .u64 r0;  .reg .u32 lo;  .reg .u32 hi;  .reg .pred p;  mov.b64 {lo, hi}, %rd11;  shfl.sync.up.b32 lo|p, lo, %r17, %r24, %r25;  shfl.sync.up.b32 hi|p, hi, %r17, %r24, %r25;  mov.b64 r0, {lo, hi};  @p add.u64 r0, r0, %rd11;  mov.u64 %rd14, r0;}
	// end inline asm
	mov.b32 	%r20, 8;
	// begin inline asm
	{  .reg .u64 r0;  .reg .u32 lo;  .reg .u32 hi;  .reg .pred p;  mov.b64 {lo, hi}, %rd14;  shfl.sync.up.b32 lo|p, lo, %r20, %r24, %r25;  shfl.sync.up.b32 hi|p, hi, %r20, %r24, %r25;  mov.b64 r0, {lo, hi};  @p add.u64 r0, r0, %rd14;  mov.u64 %rd17, r0;}
	// end inline asm
	mov.b32 	%r23, 16;
	// begin inline asm
	{  .reg .u64 r0;  .reg .u32 lo;  .reg .u32 hi;  .reg .pred p;  mov.b64 {lo, hi}, %rd17;  shfl.sync.up.b32 lo|p, lo, %r23, %r24, %r25;  shfl.sync.up.b32 hi|p, hi, %r23, %r24, %r25;  mov.b64 r0, {lo, hi};  @p add.u64 r0, r0, %rd17;  mov.u64 %rd20, r0;}
	// end inline asm
	sub.s64 	%rd37, %rd20, %rd10;
	ld.shared.u64 	%rd38, [%r27+16];
	ld.shared.u64 	%rd39, [%r27+24];
	ld.shared.u64 	%rd40, [%r27+32];
	ld.shared.u64 	%rd41, [%r27+40];
	ld.shared.u64 	%rd42, [%r27+48];
	ld.shared.u64 	%rd43, [%r27+56];
	ld.shared.u64 	%rd44, [%r27+64];
	add.s64 	%rd45, %rd38, %rd37;
	add.s64 	%rd46, %rd39, %rd45;
	add.s64 	%rd47, %rd40, %rd46;
	add.s64 	%rd48, %rd41, %rd47;
	add.s64 	%rd49, %rd42, %rd48;
	add.s64 	%rd50, %rd43, %rd49;
	add.s64 	%rd51, %rd44, %rd50;
	st.shared.u64 	[%r27+16], %rd37;
	st.shared.u64 	[%r27+24], %rd45;
	st.shared.u64 	[%r27+32], %rd46;
	st.shared.u64 	[%r27+40], %rd47;
	st.shared.u64 	[%r27+48], %rd48;
	st.shared.u64 	[%r27+56], %rd49;
	st.shared.u64 	[%r27+64], %rd50;
	st.shared.u64 	[%r27+72], %rd51;
$L__BB11_4:
	setp.gt.u32 	%p3, %r1, 255;
	bar.sync 	0;
	@%p3 bra 	$L__BB11_6;
	ld.shared.u64 	%rd52, [%r2];
	st.global.u64 	[%rd1], %rd52;
$L__BB11_6:
	ret;

}
	// .globl	_ZN3cub18CUB_300001_SM_10006detail10radix_sort29DeviceRadixSortOnesweepKernelINS1_5radix10policy_hubIddyE10Policy1000ELNS0_9SortOrderE1EddyiiNS1_21identity_decomposer_tEEEvPT5_SB_PT3_PKSC_PT1_PKSG_PT2_PKSK_T4_iiT6_
.visible .entry _ZN3cub18CUB_300001_SM_10006detail10radix_sort29DeviceRadixSortOnesweepKernelINS1_5radix10policy_hubIddyE10Policy1000ELNS0_9SortOrderE1EddyiiNS1_21identity_decomposer_tEEEvPT5_SB_PT3_PKSC_PT1_PKSG_PT2_PKSK_T4_iiT6_(
	.param .u64 .ptr .align 1 _ZN3cub18CUB_300001_SM_10006detail10radix_sort29DeviceRadixSortOnesweepKernelINS1_5radix10policy_hubIddyE10Policy1000ELNS0_9SortOrderE1EddyiiNS1_21identity_decomposer_tEEEvPT5_SB_PT3_PKSC_PT1_PKSG_PT2_PKSK_T4_iiT6__param_0,
	.param .u64 .ptr .align 1 _ZN3cub18CUB_300001_SM_10006detail10radix_sort29DeviceRadixSortOnesweepKernelINS1_5radix10policy_hubIddyE10Policy1000ELNS0_9SortOrderE1EddyiiNS1_21identity_decomposer_tEEEvPT5_SB_PT3_PKSC_PT1_PKSG_PT2_PKSK_T4_iiT6__param_1,
	.param .u64 .ptr .align 1 _ZN3cub18CUB_300001_SM_10006detail10radix_sort29DeviceRadixSortOnesweepKernelINS1_5radix10policy_hubIddyE10Policy1000ELNS0_9SortOrderE1EddyiiNS1_21identity_decomposer_tEEEvPT5_SB_PT3_PKSC_PT1_PKSG_PT2_PKSK_T4_iiT6__param_2,
	.param .u64 .ptr .align 1 _ZN3cub18CUB_300001_SM_10006detail10radix_sort29DeviceRadixSortOnesweepKernelINS1_5radix10policy_hubIddyE10Policy1000ELNS0_9SortOrderE1EddyiiNS1_21identity_decomposer_tEEEvPT5_SB_PT3_PKSC_PT1_PKSG_PT2_PKSK_T4_iiT6__param_3,
	.param .u64 .ptr .align 1 _ZN3cub18CUB_300001_SM_10006detail10radix_sort29DeviceRadixSortOnesweepKernelINS1_5radix10policy_hubIddyE10Policy1000ELNS0_9SortOrderE1EddyiiNS1_21identity_decomposer_tEEEvPT5_SB_PT3_PKSC_PT1_PKSG_PT2_PKSK_T4_iiT6__param_4,
	.param .u64 .ptr .align 1 _ZN3cub18CUB_300001_SM_10006detail10radix_sort29DeviceRadixSortOnesweepKernelINS1_5radix10policy_hubIddyE10Policy1000ELNS0_9SortOrderE1EddyiiNS1_21identity_decomposer_tEEEvPT5_SB_PT3_PKSC_PT1_PKSG_PT2_PKSK_T4_iiT6__param_5,
	.param .u64 .ptr .align 1 _ZN3cub18CUB_300001_SM_10006detail10radix_sort29DeviceRadixSortOnesweepKernelINS1_5radix10policy_hubIddyE10Policy1000ELNS0_9SortOrderE1EddyiiNS1_21identity_decomposer_tEEEvPT5_SB_PT3_PKSC_PT1_PKSG_PT2_PKSK_T4_iiT6__param_6,
	.param .u64 .ptr .align 1 _ZN3cub18CUB_300001_SM_10006detail10radix_sort29DeviceRadixSortOnesweepKernelINS1_5radix10policy_hubIddyE10Policy1000ELNS0_9SortOrderE1EddyiiNS1_21identity_decomposer_tEEEvPT5_SB_PT3_PKSC_PT1_PKSG_PT2_PKSK_T4_iiT6__param_7,
	.param .u32 _ZN3cub18CUB_300001_SM_10006detail10radix_sort29DeviceRadixSortOnesweepKernelINS1_5radix10policy_hubIddyE10Policy1000ELNS0_9SortOrderE1EddyiiNS1_21identity_decomposer_tEEEvPT5_SB_PT3_PKSC_PT1_PKSG_PT2_PKSK_T4_iiT6__param_8,
	.param .u32 _ZN3cub18CUB_300001_SM_10006detail10radix_sort29DeviceRadixSortOnesweepKernelINS1_5radix10policy_hubIddyE10Policy1000ELNS0_9SortOrderE1EddyiiNS1_21identity_decomposer_tEEEvPT5_SB_PT3_PKSC_PT1_PKSG_PT2_PKSK_T4_iiT6__param_9,
	.param .u32 _ZN3cub18CUB_300001_SM_10006detail10radix_sort29DeviceRadixSortOnesweepKernelINS1_5radix10policy_hubIddyE10Policy1000ELNS0_9SortOrderE1EddyiiNS1_21identity_decomposer_tEEEvPT5_SB_PT3_PKSC_PT1_PKSG_PT2_PKSK_T4_iiT6__param_10,
	.param .align 1 .b8 _ZN3cub18CUB_300001_SM_10006detail10radix_sort29DeviceRadixSortOnesweepKernelINS1_5radix10policy_hubIddyE10Policy1000ELNS0_9SortOrderE1EddyiiNS1_21identity_decomposer_tEEEvPT5_SB_PT3_PKSC_PT1_PKSG_PT2_PKSK_T4_iiT6__param_11[1]
)
.maxntid 384
{
	.reg .pred 	%p<261>;
	.reg .b32 	%r<1251>;
	.reg .b64 	%rd<627>;
	.reg .b64 	%fd<189>;
	// demoted variable
	.shared .align 16 .b8 _ZZN3cub18CUB_300001_SM_10006detail10radix_sort29DeviceRadixSortOnesweepKernelINS1_5radix10policy_hubIddyE10Policy1000ELNS0_9SortOrderE1EddyiiNS1_21identity_decomposer_tEEEvPT5_SB_PT3_PKSC_PT1_PKSG_PT2_PKSK_T4_iiT6_E1s[38912];
	ld.param.u64 	%rd114, [_ZN3cub18CUB_300001_SM_10006detail10radix_sort29DeviceRadixSortOnesweepKernelINS1_5radix10policy_hubIddyE10Policy1000ELNS0_9SortOrderE1EddyiiNS1_21identity_decomposer_tEEEvPT5_SB_PT3_PKSC_PT1_PKSG_PT2_PKSK_T4_iiT6__param_0];
	ld.param.u64 	%rd110, [_ZN3cub18CUB_300001_SM_10006detail10radix_sort29DeviceRadixSortOnesweepKernelINS1_5radix10policy_hubIddyE10Policy1000ELNS0_9SortOrderE1EddyiiNS1_21identity_decomposer_tEEEvPT5_SB_PT3_PKSC_PT1_PKSG_PT2_PKSK_T4_iiT6__param_1];
	ld.param.u64 	%rd115, [_ZN3cub18CUB_300001_SM_10006detail10radix_sort29DeviceRadixSortOnesweepKernelINS1_5radix10policy_hubIddyE10Policy1000ELNS0_9SortOrderE1EddyiiNS1_21identity_decomposer_tEEEvPT5_SB_PT3_PKSC_PT1_PKSG_PT2_PKSK_T4_iiT6__param_4];
	ld.param.u64 	%rd116, [_ZN3cub18CUB_300001_SM_10006detail10radix_sort29DeviceRadixSortOnesweepKernelINS1_5radix10policy_hubIddyE10Policy1000ELNS0_9SortOrderE1EddyiiNS1_21identity_decomposer_tEEEvPT5_SB_PT3_PKSC_PT1_PKSG_PT2_PKSK_T4_iiT6__param_5];
	ld.param.u64 	%rd117, [_ZN3cub18CUB_300001_SM_10006detail10radix_sort29DeviceRadixSortOnesweepKernelINS1_5radix10policy_hubIddyE10Policy1000ELNS0_9SortOrderE1EddyiiNS1_21identity_decomposer_tEEEvPT5_SB_PT3_PKSC_PT1_PKSG_PT2_PKSK_T4_iiT6__param_6];
	ld.param.u32 	%r158, [_ZN3cub18CUB_300001_SM_10006detail10radix_sort29DeviceRadixSortOnesweepKernelINS1_5radix10policy_hubIddyE10Policy1000ELNS0_9SortOrderE1EddyiiNS1_21identity_decomposer_tEEEvPT5_SB_PT3_PKSC_PT1_PKSG_PT2_PKSK_T4_iiT6__param_8];
	ld.param.u32 	%r160, [_ZN3cub18CUB_300001_SM_10006detail10radix_sort29DeviceRadixSortOnesweepKernelINS1_5radix10policy_hubIddyE10Policy1000ELNS0_9SortOrderE1EddyiiNS1_21identity_decomposer_tEEEvPT5_SB_PT3_PKSC_PT1_PKSG_PT2_PKSK_T4_iiT6__param_10];
	cvta.to.global.u64 	%rd1, %rd117;
	cvta.to.global.u64 	%rd2, %rd115;
	cvta.to.global.u64 	%rd3, %rd114;
	cvta.to.global.u64 	%rd4, %rd116;
	mov.u32 	%r1, %tid.x;
	shr.u32 	%r2, %r1, 5;
	// begin inline asm
	mov.u32 %r161, %laneid;
	// end inline asm
	setp.ne.s32 	%p1, %r1, 0;
	@%p1 bra 	$L__BB12_2;
	cvta.to.global.u64 	%rd118, %rd110;
	atom.global.add.u32 	%r162, [%rd118], 1;
	st.shared.u32 	[_ZZN3cub18CUB_300001_SM_10006detail10radix_sort29DeviceRadixSortOnesweepKernelINS1_5radix10policy_hubIddyE10Policy1000ELNS0_9SortOrderE1EddyiiNS1_21identity_decomposer_tEEEvPT5_SB_PT3_PKSC_PT1_PKSG_PT2_PKSK_T4_iiT6_E1s+36864], %r162;
$L__BB12_2:
	bar.sync 	0;
	ld.shared.u32 	%r4, [_ZZN3cub18CUB_300001_SM_10006detail10radix_sort29DeviceRadixSortOnesweepKernelINS1_5radix10policy_hubIddyE10Policy1000ELNS0_9SortOrderE1EddyiiNS1_21identity_decomposer_tEEEvPT5_SB_PT3_PKSC_PT1_PKSG_PT2_PKSK_T4_iiT6_E1s+36864];
	mul.lo.s32 	%r163, %r4, 4608;
	add.s32 	%r5, %r163, 4608;
	setp.gt.s32 	%p2, %r5, %r158;
	cvt.s64.s32 	%rd5, %r163;
	@%p2 bra 	$L__BB12_4;
	and.b32  	%r164, %r1, 31;
	and.b32  	%r165, %r1, 992;
	mul.lo.s32 	%r166, %r165, 12;
	or.b32  	%r167, %r166, %r164;
	cvt.u64.u32 	%rd119, %r167;
	add.s64 	%rd120, %rd119, %rd5;
	shl.b64 	%rd121, %rd120, 3;
	add.s64 	%rd122, %rd4, %rd121;
	ld.global.u64 	%rd612, [%rd122];
	ld.global.u64 	%rd611, [%rd122+256];
	ld.global.u64 	%rd610, [%rd122+512];
	ld.global.u64 	%rd609, [%rd122+768];
	ld.global.u64 	%rd608, [%rd122+1024];
	ld.global.u64 	%rd607, [%rd122+1280];
	ld.global.u64 	%rd606, [%rd122+1536];
	ld.global.u64 	%rd605, [%rd122+1792];
	ld.global.u64 	%rd604, [%rd122+2048];
	ld.global.u64 	%rd603, [%rd122+2304];
	ld.global.u64 	%rd602, [%rd122+2560];
	ld.global.u64 	%rd601, [%rd122+2816];
	bra.uni 	$L__BB12_28;
$L__BB12_4:
	cvt.u32.u64 	%r168, %rd5;
	sub.s32 	%r6, %r158, %r168;
	and.b32  	%r169, %r1, 31;
	and.b32  	%r170, %r1, 992;
	mul.lo.s32 	%r171, %r170, 12;
	or.b32  	%r7, %r171, %r169;
	setp.ge.s32 	%p3, %r7, %r6;
	cvt.u64.u32 	%rd124, %r7;
	add.s64 	%rd125, %rd124, %rd5;
	shl.b64 	%rd126, %rd125, 3;
	add.s64 	%rd18, %rd4, %rd126;
	mov.b64 	%rd612, -1;
	@%p3 bra 	$L__BB12_6;
	ld.global.u64 	%rd612, [%rd18];
$L__BB12_6:
	add.s32 	%r172, %r7, 32;
	setp.ge.s32 	%p4, %r172, %r6;
	mov.b64 	%rd611, -1;
	@%p4 bra 	$L__BB12_8;
	ld.global.u64 	%rd611, [%rd18+256];
$L__BB12_8:
	add.s32 	%r173, %r7, 64;
	setp.ge.s32 	%p5, %r173, %r6;
	mov.b64 	%rd610, -1;
	@%p5 bra 	$L__BB12_10;
	ld.global.u64 	%rd610, [%rd18+512];
$L__BB12_10:
	add.s32 	%r174, %r7, 96;
	setp.ge.s32 	%p6, %r174, %r6;
	mov.b64 	%rd609, -1;
	@%p6 bra 	$L__BB12_12;
	ld.global.u64 	%rd609, [%rd18+768];
$L__BB12_12:
	add.s32 	%r175, %r7, 128;
	setp.ge.s32 	%p7, %r175, %r6;
	mov.b64 	%rd608, -1;
	@%p7 bra 	$L__BB12_14;
	ld.global.u64 	%rd608, [%rd18+1024];
$L__BB12_14:
	add.s32 	%r176, %r7, 160;
	setp.ge.s32 	%p8, %r176, %r6;
	mov.b64 	%rd607, -1;
	@%p8 bra 	$L__BB12_16;
	ld.global.u64 	%rd607, [%rd18+1280];
$L__BB12_16:
	add.s32 	%r177, %r7, 192;
	setp.ge.s32 	%p9, %r177, %r6;
	mov.b64 	%rd606, -1;
	@%p9 bra 	$L__BB12_18;
	ld.global.u64 	%rd606, [%rd18+1536];
$L__BB12_18:
	add.s32 	%r178, %r7, 224;
	setp.ge.s32 	%p10, %r178, %r6;
	mov.b64 	%rd605, -1;
	@%p10 bra 	$L__BB12_20;
	ld.global.u64 	%rd605, [%rd18+1792];
$L__BB12_20:
	add.s32 	%r179, %r7, 256;
	setp.ge.s32 	%p11, %r179, %r6;
	mov.b64 	%rd604, -1;
	@%p11 bra 	$L__BB12_22;
	ld.global.u64 	%rd604, [%rd18+2048];
$L__BB12_22:
	add.s32 	%r180, %r7, 288;
	setp.ge.s32 	%p12, %r180, %r6;
	mov.b64 	%rd603, -1;
	@%p12 bra 	$L__BB12_24;
	ld.global.u64 	%rd603, [%rd18+2304];
$L__BB12_24:
	add.s32 	%r181, %r7, 320;
	setp.ge.s32 	%p13, %r181, %r6;
	mov.b64 	%rd602, -1;
	@%p13 bra 	$L__BB12_26;
	ld.global.u64 	%rd602, [%rd18+2560];
$L__BB12_26:
	add.s32 	%r182, %r7, 352;
	setp.ge.s32 	%p14, %r182, %r6;
	mov.b64 	%rd601, -1;
	@%p14 bra 	$L__BB12_28;
	ld.global.u64 	%rd601, [%rd18+2816];
$L__BB12_28:
	setp.lt.s64 	%p15, %rd612, 0;
	selp.b64 	%rd138, 0, 9223372036854775807, %p15;
	xor.b64  	%rd625, %rd138, %rd612;
	setp.lt.s64 	%p16, %rd606, 0;
	selp.b64 	%rd139, 0, 9223372036854775807, %p16;
	xor.b64  	%rd619, %rd139, %rd606;
	setp.lt.s64 	%p17, %rd605, 0;
	selp.b64 	%rd140, 0, 9223372036854775807, %p17;
	xor.b64  	%rd618, %rd140, %rd605;
	setp.lt.s64 	%p18, %rd604, 0;
	selp.b64 	%rd141, 0, 9223372036854775807, %p18;
	xor.b64  	%rd617, %rd141, %rd604;
	setp.lt.s64 	%p19, %rd603, 0;
	selp.b64 	%rd142, 0, 9223372036854775807, %p19;
	xor.b64  	%rd616, %rd142, %rd603;
	setp.lt.s64 	%p20, %rd601, 0;
	selp.b64 	%rd143, 0, 9223372036854775807, %p20;
	xor.b64  	%rd614, %rd143, %rd601;
	mov.b32 	%r183, -1;
	shl.b32 	%r184, %r183, %r160;
	not.b32 	%r8, %r184;
	shl.b32 	%r185, %r2, 10;
	mov.u32 	%r186, _ZZN3cub18CUB_300001_SM_10006detail10radix_sort29DeviceRadixSortOnesweepKernelINS1_5radix10policy_hubIddyE10Policy1000ELNS0_9SortOrderE1EddyiiNS1_21identity_decomposer_tEEEvPT5_SB_PT3_PKSC_PT1_PKSG_PT2_PKSK_T4_iiT6_E1s;
	add.s32 	%r9, %r186, %r185;
	setp.gt.s32 	%p21, %r161, 255;
	@%p21 bra 	$L__BB12_41;
	max.s32 	%r187, %r161, 224;
	sub.s32 	%r188, %r187, %r161;
	add.s32 	%r189, %r188, 31;
	shr.u32 	%r190, %r189, 5;
	add.s32 	%r10, %r190, 1;
	and.b32  	%r11, %r10, 15;
	setp.lt.u32 	%p22, %r189, 480;
	mov.u32 	%r1225, %r161;
	@%p22 bra 	$L__BB12_32;
	and.b32  	%r191, %r10, 268435440;
	neg.s32 	%r1223, %r191;
	shl.b32 	%r193, %r161, 2;
	add.s32 	%r194, %r185, %r193;
	add.s32 	%r196, %r194, %r186;
	add.s32 	%r1222, %r196, 1024;
	mov.u32 	%r1225, %r161;
$L__BB12_31:
	.pragma "nounroll";
	mov.b32 	%r197, 0;
	st.shared.u32 	[%r1222+-1024], %r197;
	st.shared.u32 	[%r1222+-896], %r197;
	st.shared.u32 	[%r1222+-768], %r197;
	st.shared.u32 	[%r1222+-640], %r197;
	st.shared.u32 	[%r1222+-512], %r197;
	st.shared.u32 	[%r1222+-384], %r197;
	st.shared.u32 	[%r1222+-256], %r197;
	st.shared.u32 	[%r1222+-128], %r197;
	st.shared.u32 	[%r1222], %r197;
	st.shared.u32 	[%r1222+128], %r197;
	st.shared.u32 	[%r1222+256], %r197;
	st.shared.u32 	[%r1222+384], %r197;
	st.shared.u32 	[%r1222+512], %r197;
	st.shared.u32 	[%r1222+640], %r197;
	st.shared.u32 	[%r1222+768], %r197;
	st.shared.u32 	[%r1222+896], %r197;
	add.s32 	%r1225, %r1225, 512;
	add.s32 	%r1223, %r1223, 16;
	add.s32 	%r1222, %r1222, 2048;
	setp.ne.s32 	%p23, %r1223, 0;
	@%p23 bra 	$L__BB12_31;
$L__BB12_32:
	setp.eq.s32 	%p24, %r11, 0;
	@%p24 bra 	$L__BB12_41;
	and.b32  	%r21, %r10, 7;
	setp.lt.u32 	%p25, %r11, 8;
	@%p25 bra 	$L__BB12_35;
	shl.b32 	%r198, %r1225, 2;
	add.s32 	%r199, %r9, %r198;
	mov.b32 	%r200, 0;
	st.shared.u32 	[%r199], %r200;
	st.shared.u32 	[%r199+128], %r200;
	st.shared.u32 	[%r199+256], %r200;
	st.shared.u32 	[%r199+384], %r200;
	st.shared.u32 	[%r199+512], %r200;
	st.shared.u32 	[%r199+640], %r200;
	st.shared.u32 	[%r199+768], %r200;
	st.shared.u32 	[%r199+896], %r200;
	add.s32 	%r1225, %r1225, 256;
$L__BB12_35:
	setp.eq.s32 	%p26, %r21, 0;
	@%p26 bra 	$L__BB12_41;
	and.b32  	%r24, %r10, 3;
	setp.lt.u32 	%p27, %r21, 4;
	@%p27 bra 	$L__BB12_38;
	shl.b32 	%r201, %r1225, 2;
	add.s32 	%r202, %r9, %r201;
	mov.b32 	%r203, 0;
	st.shared.u32 	[%r202], %r203;
	st.shared.u32 	[%r202+128], %r203;
	st.shared.u32 	[%r202+256], %r203;
	st.shared.u32 	[%r202+384], %r203;
	add.s32 	%r1225, %r1225, 128;
$L__BB12_38:
	setp.eq.s32 	%p28, %r24, 0;
	@%p28 bra 	$L__BB12_41;
	shl.b32 	%r205, %r1225, 2;
	add.s32 	%r206, %r185, %r205;
	add.s32 	%r1229, %r186, %r206;
	neg.s32 	%r1228, %r24;
$L__BB12_40:
	.pragma "nounroll";
	mov.b32 	%r208, 0;
	st.shared.u32 	[%r1229], %r208;
	add.s32 	%r1229, %r1229, 128;
	add.s32 	%r1228, %r1228, 1;
	setp.ne.s32 	%p29, %r1228, 0;
	@%p29 bra 	$L__BB12_40;
$L__BB12_41:
	ld.param.u32 	%r1221, [_ZN3cub18CUB_300001_SM_10006detail10radix_sort29DeviceRadixSortOnesweepKernelINS1_5radix10policy_hubIddyE10Policy1000ELNS0_9SortOrderE1EddyiiNS1_21identity_decomposer_tEEEvPT5_SB_PT3_PKSC_PT1_PKSG_PT2_PKSK_T4_iiT6__param_9];
	bar.warp.sync 	-1;
	cvt.u64.u32 	%rd60, %r1221;
	setp.eq.s64 	%p30, %rd625, 9223372036854775807;
	selp.b64 	%rd144, -9223372036854775808, %rd625, %p30;
	shr.u64 	%rd145, %rd144, %r1221;
	cvt.u32.u64 	%r210, %rd145;
	and.b32  	%r33, %r210, %r8;
	shl.b32 	%r211, %r33, 2;
	add.s32 	%r212, %r9, %r211;
	atom.shared.add.u32 	%r213, [%r212], 1;
	setp.lt.s64 	%p31, %rd611, 0;
	selp.b64 	%rd146, 0, 9223372036854775807, %p31;
	xor.b64  	%rd147, %rd146, %rd611;
	setp.eq.s64 	%p32, %rd147, 9223372036854775807;
	selp.b64 	%rd148, -9223372036854775808, %rd147, %p32;
	shr.u64 	%rd149, %rd148, %r1221;
	cvt.u32.u64 	%r214, %rd149;
	and.b32  	%r215, %r214, %r8;
	shl.b32 	%r216, %r215, 2;
	add.s32 	%r217, %r9, %r216;
	atom.shared.add.u32 	%r218, [%r217], 1;
	setp.lt.s64 	%p33, %rd610, 0;
	selp.b64 	%rd150, 0, 9223372036854775807, %p33;
	xor.b64  	%rd151, %rd150, %rd610;
	setp.eq.s64 	%p34, %rd151, 9223372036854775807;
	selp.b64 	%rd152, -9223372036854775808, %rd151, %p34;
	shr.u64 	%rd153, %rd152, %r1221;
	cvt.u32.u64 	%r219, %rd153;
	and.b32  	%r220, %r219, %r8;
	shl.b32 	%r221, %r220, 2;
	add.s32 	%r222, %r9, %r221;
	atom.shared.add.u32 	%r223, [%r222], 1;
	setp.lt.s64 	%p35, %rd609, 0;
	selp.b64 	%rd154, 0, 9223372036854775807, %p35;
	xor.b64  	%rd155, %rd154, %rd609;
	setp.eq.s64 	%p36, %rd155, 9223372036854775807;
	selp.b64 	%rd156, -9223372036854775808, %rd155, %p36;
	shr.u64 	%rd157, %rd156, %r1221;
	cvt.u32.u64 	%r224, %rd157;
	and.b32  	%r225, %r224, %r8;
	shl.b32 	%r226, %r225, 2;
	add.s32 	%r227, %r9, %r226;
	atom.shared.add.u32 	%r228, [%r227], 1;
	setp.lt.s64 	%p37, %rd608, 0;
	selp.b64 	%rd158, 0, 9223372036854775807, %p37;
	xor.b64  	%rd159, %rd158, %rd608;
	setp.eq.s64 	%p38, %rd159, 9223372036854775807;
	selp.b64 	%rd160, -9223372036854775808, %rd159, %p38;
	shr.u64 	%rd161, %rd160, %r1221;
	cvt.u32.u64 	%r229, %rd161;
	and.b32  	%r230, %r229, %r8;
	shl.b32 	%r231, %r230, 2;
	add.s32 	%r232, %r9, %r231;
	atom.shared.add.u32 	%r233, [%r232], 1;
	setp.lt.s64 	%p39, %rd607, 0;
	selp.b64 	%rd162, 0, 9223372036854775807, %p39;
	xor.b64  	%rd163, %rd162, %rd607;
	setp.eq.s64 	%p40, %rd163, 9223372036854775807;
	selp.b64 	%rd164, -9223372036854775808, %rd163, %p40;
	shr.u64 	%rd165, %rd164, %r1221;
	cvt.u32.u64 	%r234, %rd165;
	and.b32  	%r235, %r234, %r8;
	shl.b32 	%r236, %r235, 2;
	add.s32 	%r237, %r9, %r236;
	atom.shared.add.u32 	%r238, [%r237], 1;
	setp.eq.s64 	%p41, %rd619, 9223372036854775807;
	selp.b64 	%rd166, -9223372036854775808, %rd619, %p41;
	shr.u64 	%rd167, %rd166, %r1221;
	cvt.u32.u64 	%r239, %rd167;
	and.b32  	%r240, %r239, %r8;
	shl.b32 	%r241, %r240, 2;
	add.s32 	%r242, %r9, %r241;
	atom.shared.add.u32 	%r243, [%r242], 1;
	setp.eq.s64 	%p42, %rd618, 9223372036854775807;
	selp.b64 	%rd168, -9223372036854775808, %rd618, %p42;
	shr.u64 	%rd169, %rd168, %r1221;
	cvt.u32.u64 	%r244, %rd169;
	and.b32  	%r245, %r244, %r8;
	shl.b32 	%r246, %r245, 2;
	add.s32 	%r247, %r9, %r246;
	atom.shared.add.u32 	%r248, [%r247], 1;
	setp.eq.s64 	%p43, %rd617, 9223372036854775807;
	selp.b64 	%rd170, -9223372036854775808, %rd617, %p43;
	shr.u64 	%rd171, %rd170, %r1221;
	cvt.u32.u64 	%r249, %rd171;
	and.b32  	%r250, %r249, %r8;
	shl.b32 	%r251, %r250, 2;
	add.s32 	%r252, %r9, %r251;
	atom.shared.add.u32 	%r253, [%r252], 1;
	setp.eq.s64 	%p44, %rd616, 9223372036854775807;
	selp.b64 	%rd172, -9223372036854775808, %rd616, %p44;
	shr.u64 	%rd173, %rd172, %r1221;
	cvt.u32.u64 	%r254, %rd173;
	and.b32  	%r255, %r254, %r8;
	shl.b32 	%r256, %r255, 2;
	add.s32 	%r257, %r9, %r256;
	atom.shared.add.u32 	%r258, [%r257], 1;
	setp.lt.s64 	%p45, %rd602, 0;
	selp.b64 	%rd174, 0, 9223372036854775807, %p45;
	xor.b64  	%rd175, %rd174, %rd602;
	setp.eq.s64 	%p46, %rd175, 9223372036854775807;
	selp.b64 	%rd176, -9223372036854775808, %rd175, %p46;
	shr.u64 	%rd177, %rd176, %r1221;
	cvt.u32.u64 	%r259, %rd177;
	and.b32  	%r260, %r259, %r8;
	shl.b32 	%r261, %r260, 2;
	add.s32 	%r262, %r9, %r261;
	atom.shared.add.u32 	%r263, [%r262], 1;
	setp.eq.s64 	%p47, %rd614, 9223372036854775807;
	selp.b64 	%rd178, -9223372036854775808, %rd614, %p47;
	shr.u64 	%rd179, %rd178, %r1221;
	cvt.u32.u64 	%r264, %rd179;
	and.b32  	%r265, %r264, %r8;
	shl.b32 	%r266, %r265, 2;
	add.s32 	%r267, %r9, %r266;
	atom.shared.add.u32 	%r268, [%r267], 1;
	bar.sync 	0;
	setp.gt.u32 	%p48, %r1, 255;
	mov.b32 	%r1230, 0;
	@%p48 bra 	$L__BB12_43;
	shl.b32 	%r269, %r1, 2;
	add.s32 	%r271, %r186, %r269;
	ld.shared.u32 	%r272, [%r271];
	mov.b32 	%r273, 0;
	st.shared.u32 	[%r271], %r273;
	ld.shared.u32 	%r274, [%r271+1024];
	st.shared.u32 	[%r271+1024], %r272;
	add.s32 	%r275, %r274, %r272;
	ld.shared.u32 	%r276, [%r271+2048];
	st.shared.u32 	[%r271+2048], %r275;
	add.s32 	%r277, %r276, %r275;
	ld.shared.u32 	%r278, [%r271+3072];
	st.shared.u32 	[%r271+3072], %r277;
	add.s32 	%r279, %r278, %r277;
	ld.shared.u32 	%r280, [%r271+4096];
	st.shared.u32 	[%r271+4096], %r279;
	add.s32 	%r281, %r280, %r279;
	ld.shared.u32 	%r282, [%r271+5120];
	st.shared.u32 	[%r271+5120], %r281;
	add.s32 	%r283, %r282, %r281;
	ld.shared.u32 	%r284, [%r271+6144];
	st.shared.u32 	[%r271+6144], %r283;
	add.s32 	%r285, %r284, %r283;
	ld.shared.u32 	%r286, [%r271+7168];
	st.shared.u32 	[%r271+7168], %r285;
	add.s32 	%r287, %r286, %r285;
	ld.shared.u32 	%r288, [%r271+8192];
	st.shared.u32 	[%r271+8192], %r287;
	add.s32 	%r289, %r288, %r287;
	ld.shared.u32 	%r290, [%r271+9216];
	st.shared.u32 	[%r271+9216], %r289;
	add.s32 	%r291, %r290, %r289;
	ld.shared.u32 	%r292, [%r271+10240];
	st.shared.u32 	[%r271+10240], %r291;
	add.s32 	%r293, %r292, %r291;
	ld.shared.u32 	%r294, [%r271+11264];
	st.shared.u32 	[%r271+11264], %r293;
	add.s32 	%r1230, %r294, %r293;
$L__BB12_43:
	setp.gt.u32 	%p49, %r1, 255;
	shl.b32 	%r295, %r4, 8;
	add.s32 	%r296, %r295, %r1;
	mul.wide.s32 	%rd180, %r296, 4;
	add.s64 	%rd61, %rd3, %rd180;
	@%p49 bra 	$L__BB12_45;
	or.b32  	%r297, %r1230, 1073741824;
	st.volatile.global.u32 	[%rd61], %r297;
$L__BB12_45:
	ld.param.u64 	%rd589, [_ZN3cub18CUB_300001_SM_10006detail10radix_sort29DeviceRadixSortOnesweepKernelINS1_5radix10policy_hubIddyE10Policy1000ELNS0_9SortOrderE1EddyiiNS1_21identity_decomposer_tEEEvPT5_SB_PT3_PKSC_PT1_PKSG_PT2_PKSK_T4_iiT6__param_7];
	ld.param.u64 	%rd588, [_ZN3cub18CUB_300001_SM_10006detail10radix_sort29DeviceRadixSortOnesweepKernelINS1_5radix10policy_hubIddyE10Policy1000ELNS0_9SortOrderE1EddyiiNS1_21identity_decomposer_tEEEvPT5_SB_PT3_PKSC_PT1_PKSG_PT2_PKSK_T4_iiT6__param_3];
	ld.param.u64 	%rd584, [_ZN3cub18CUB_300001_SM_10006detail10radix_sort29DeviceRadixSortOnesweepKernelINS1_5radix10policy_hubIddyE10Policy1000ELNS0_9SortOrderE1EddyiiNS1_21identity_decomposer_tEEEvPT5_SB_PT3_PKSC_PT1_PKSG_PT2_PKSK_T4_iiT6__param_2];
	setp.lt.s64 	%p50, %rd602, 0;
	selp.b64 	%rd181, 0, 9223372036854775807, %p50;
	xor.b64  	%rd615, %rd181, %rd602;
	setp.lt.s64 	%p51, %rd611, 0;
	selp.b64 	%rd182, 0, 9223372036854775807, %p51;
	xor.b64  	%rd624, %rd182, %rd611;
	setp.lt.s64 	%p52, %rd609, 0;
	selp.b64 	%rd183, 0, 9223372036854775807, %p52;
	xor.b64  	%rd622, %rd183, %rd609;
	setp.lt.s64 	%p53, %rd610, 0;
	selp.b64 	%rd184, 0, 9223372036854775807, %p53;
	xor.b64  	%rd623, %rd184, %rd610;
	setp.lt.s64 	%p54, %rd607, 0;
	selp.b64 	%rd185, 0, 9223372036854775807, %p54;
	xor.b64  	%rd620, %rd185, %rd607;
	setp.lt.s64 	%p55, %rd608, 0;
	selp.b64 	%rd186, 0, 9223372036854775807, %p55;
	xor.b64  	%rd621, %rd186, %rd608;
	setp.lt.u32 	%p56, %r1, 256;
	setp.eq.s32 	%p57, %r1230, 4608;
	and.pred  	%p58, %p56, %p57;
	selp.u32 	%r298, 1, 0, %p58;
	{ 
	.reg .pred 	%p1; 
	.reg .pred 	%p2; 
	setp.ne.u32 	%p1, %r298, 0; 
	bar.red.or.pred 	%p2, 0, %p1; 
	selp.u32 	%r299, 1, 0, %p2; 
	}
	setp.eq.s32 	%p59, %r299, 0;
	and.b32  	%r300, %r1, 992;
	and.b32  	%r301, %r1, 31;
	mul.lo.s32 	%r302, %r300, 12;
	or.b32  	%r303, %r302, %r301;
	cvt.u64.u32 	%rd68, %r303;
	add.s64 	%rd187, %rd68, %rd5;
	cvta.to.global.u64 	%rd188, %rd589;
	shl.b64 	%rd189, %rd187, 3;
	add.s64 	%rd69, %rd188, %rd189;
	cvt.u64.u32 	%rd70, %r1;
	cvta.to.global.u64 	%rd190, %rd584;
	mul.wide.u32 	%rd191, %r1, 8;
	add.s64 	%rd71, %rd190, %rd191;
	cvta.to.global.u64 	%rd192, %rd588;
	add.s64 	%rd72, %rd192, %rd191;
	@%p59 bra 	$L__BB12_135;
	setp.gt.u32 	%p60, %r1, 255;
	setp.gt.u32 	%p61, %r1, %r33;
	selp.b32 	%r36, 4608, 0, %p61;
	shl.b32 	%r304, %r1, 3;
	mov.u32 	%r305, _ZZN3cub18CUB_300001_SM_10006detail10radix_sort29DeviceRadixSortOnesweepKernelINS1_5radix10policy_hubIddyE10Policy1000ELNS0_9SortOrderE1EddyiiNS1_21identity_decomposer_tEEEvPT5_SB_PT3_PKSC_PT1_PKSG_PT2_PKSK_T4_iiT6_E1s;
	add.s32 	%r306, %r305, %r304;
	add.s32 	%r37, %r306, 36864;
	@%p60 bra 	$L__BB12_54;
	ld.global.u64 	%rd193, [%rd72];
	cvt.u64.u32 	%rd194, %r36;
	sub.s64 	%rd613, %rd193, %rd194;
	st.shared.u64 	[%r37], %rd613;
	setp.lt.s32 	%p62, %r4, 1;
	mov.u32 	%r1234, %r1230;
	@%p62 bra 	$L__BB12_53;
	mov.b32 	%r1232, -1;
	mov.u32 	%r1231, %r4;
	mov.u32 	%r1234, %r1230;
$L__BB12_49:
	add.s32 	%r41, %r1231, -1;
	shl.b32 	%r308, %r41, 8;
	add.s32 	%r309, %r308, %r1;
	mul.wide.s32 	%rd195, %r309, 4;
	add.s64 	%rd74, %rd3, %rd195;
$L__BB12_50:
	membar.cta;
	ld.volatile.global.u32 	%r42, [%rd74];
	setp.eq.s32 	%p63, %r42, 0;
	@%p63 bra 	$L__BB12_50;
	and.b32  	%r310, %r42, 1073741823;
	add.s32 	%r1234, %r310, %r1234;
	setp.gt.s32 	%p64, %r42, -1;
	vote.sync.ballot.b32 	%r1232, %p64, %r1232;
	setp.gt.u32 	%p66, %r1231, 1;
	and.pred  	%p67, %p64, %p66;
	mov.u32 	%r1231, %r41;
	@%p67 bra 	$L__BB12_49;
	ld.shared.u64 	%rd613, [%r37];
$L__BB12_53:
	or.b32  	%r311, %r1234, -2147483648;
	st.volatile.global.u32 	[%rd61], %r311;
	sub.s32 	%r312, %r1234, %r1230;
	cvt.s64.s32 	%rd196, %r312;
	add.s64 	%rd197, %rd613, %rd196;
	st.shared.u64 	[%r37], %rd197;
$L__BB12_54:
	ld.param.u64 	%rd585, [_ZN3cub18CUB_300001_SM_10006detail10radix_sort29DeviceRadixSortOnesweepKernelINS1_5radix10policy_hubIddyE10Policy1000ELNS0_9SortOrderE1EddyiiNS1_21identity_decomposer_tEEEvPT5_SB_PT3_PKSC_PT1_PKSG_PT2_PKSK_T4_iiT6__param_2];
	setp.gt.u32 	%p68, %r1, 255;
	setp.lt.s32 	%p69, %r5, %r158;
	setp.eq.s64 	%p70, %rd585, 0;
	or.pred  	%p71, %p70, %p69;
	or.pred  	%p72, %p68, %p71;
	@%p72 bra 	$L__BB12_56;
	ld.shared.u64 	%rd198, [%r37];
	cvt.u64.u32 	%rd199, %r36;
	cvt.s64.s32 	%rd200, %r1230;
	add.s64 	%rd201, %rd199, %rd200;
	add.s64 	%rd202, %rd201, %rd198;
	st.global.u64 	[%rd71], %rd202;
$L__BB12_56:
	setp.gt.s32 	%p73, %r5, %r158;
	bar.sync 	0;
	shl.b32 	%r313, %r33, 3;
	add.s32 	%r315, %r305, %r313;
	ld.shared.u64 	%rd77, [%r315+36864];
	@%p73 bra 	$L__BB12_58;
	add.s64 	%rd203, %rd77, %rd68;
	shl.b64 	%rd204, %rd203, 3;
	add.s64 	%rd205, %rd2, %rd204;
	st.global.u64 	[%rd205], %rd612;
	st.global.u64 	[%rd205+256], %rd611;
	st.global.u64 	[%rd205+512], %rd610;
	st.global.u64 	[%rd205+768], %rd609;
	st.global.u64 	[%rd205+1024], %rd608;
	st.global.u64 	[%rd205+1280], %rd607;
	st.global.u64 	[%rd205+1536], %rd606;
	st.global.u64 	[%rd205+1792], %rd605;
	st.global.u64 	[%rd205+2048], %rd604;
	st.global.u64 	[%rd205+2304], %rd603;
	st.global.u64 	[%rd205+2560], %rd602;
	st.global.u64 	[%rd205+2816], %rd601;
	bra.uni 	$L__BB12_82;
$L__BB12_58:
	cvt.u32.u64 	%r316, %rd68;
	mad.lo.s32 	%r46, %r4, -4608, %r158;
	setp.ge.s32 	%p74, %r316, %r46;
	add.s64 	%rd206, %rd77, %rd68;
	shl.b64 	%rd207, %rd206, 3;
	add.s64 	%rd78, %rd2, %rd207;
	@%p74 bra 	$L__BB12_60;
	st.global.u64 	[%rd78], %rd612;
$L__BB12_60:
	add.s32 	%r318, %r316, 32;
	setp.ge.s32 	%p75, %r318, %r46;
	@%p75 bra 	$L__BB12_62;
	st.global.u64 	[%rd78+256], %rd611;
$L__BB12_62:
	add.s32 	%r320, %r316, 64;
	setp.ge.s32 	%p76, %r320, %r46;
	@%p76 bra 	$L__BB12_64;
	st.global.u64 	[%rd78+512], %rd610;
$L__BB12_64:
	add.s32 	%r322, %r316, 96;
	setp.ge.s32 	%p77, %r322, %r46;
	@%p77 bra 	$L__BB12_66;
	st.global.u64 	[%rd78+768], %rd609;
$L__BB12_66:
	add.s32 	%r324, %r316, 128;
	setp.ge.s32 	%p78, %r324, %r46;
	@%p78 bra 	$L__BB12_68;
	st.global.u64 	[%rd78+1024], %rd608;
$L__BB12_68:
	add.s32 	%r326, %r316, 160;
	setp.ge.s32 	%p79, %r326, %r46;
	@%p79 bra 	$L__BB12_70;
	st.global.u64 	[%rd78+1280], %rd607;
$L__BB12_70:
	add.s32 	%r328, %r316, 192;
	setp.ge.s32 	%p80, %r328, %r46;
	@%p80 bra 	$L__BB12_72;
	st.global.u64 	[%rd78+1536], %rd606;
$L__BB12_72:
	add.s32 	%r330, %r316, 224;
	setp.ge.s32 	%p81, %r330, %r46;
	@%p81 bra 	$L__BB12_74;
	st.global.u64 	[%rd78+1792], %rd605;
$L__BB12_74:
	add.s32 	%r332, %r316, 256;
	setp.ge.s32 	%p82, %r332, %r46;
	@%p82 bra 	$L__BB12_76;
	st.global.u64 	[%rd78+2048], %rd604;
$L__BB12_76:
	add.s32 	%r334, %r316, 288;
	setp.ge.s32 	%p83, %r334, %r46;
	@%p83 bra 	$L__BB12_78;
	st.global.u64 	[%rd78+2304], %rd603;
$L__BB12_78:
	add.s32 	%r336, %r316, 320;
	setp.ge.s32 	%p84, %r336, %r46;
	@%p84 bra 	$L__BB12_80;
	st.global.u64 	[%rd78+2560], %rd602;
$L__BB12_80:
	add.s32 	%r338, %r316, 352;
	setp.ge.s32 	%p85, %r338, %r46;
	@%p85 bra 	$L__BB12_82;
	st.global.u64 	[%rd78+2816], %rd601;
$L__BB12_82:
	setp.gt.s32 	%p86, %r5, %r158;
	@%p86 bra 	$L__BB12_84;
	ld.global.f64 	%fd165, [%rd69];
	ld.global.f64 	%fd164, [%rd69+256];
	ld.global.f64 	%fd163, [%rd69+512];
	ld.global.f64 	%fd162, [%rd69+768];
	ld.global.f64 	%fd161, [%rd69+1024];
	ld.global.f64 	%fd160, [%rd69+1280];
	ld.global.f64 	%fd159, [%rd69+1536];
	ld.global.f64 	%fd158, [%rd69+1792];
	ld.global.f64 	%fd157, [%rd69+2048];
	ld.global.f64 	%fd156, [%rd69+2304];
	ld.global.f64 	%fd155, [%rd69+2560];
	ld.global.f64 	%fd154, [%rd69+2816];
	bra.uni 	$L__BB12_108;
$L__BB12_84:
	cvt.u32.u64 	%r339, %rd68;
	cvt.u32.u64 	%r340, %rd5;
	sub.s32 	%r47, %r158, %r340;
	setp.ge.s32 	%p87, %r339, %r47;
	@%p87 bra 	$L__BB12_86;
	ld.global.f64 	%fd165, [%rd69];
$L__BB12_86:
	add.s32 	%r342, %r339, 32;
	setp.ge.s32 	%p88, %r342, %r47;
	@%p88 bra 	$L__BB12_88;
	ld.global.f64 	%fd164, [%rd69+256];
$L__BB12_88:
	add.s32 	%r344, %r339, 64;
	setp.ge.s32 	%p89, %r344, %r47;
	@%p89 bra 	$L__BB12_90;
	ld.global.f64 	%fd163, [%rd69+512];
$L__BB12_90:
	add.s32 	%r346, %r339, 96;
	setp.ge.s32 	%p90, %r346, %r47;
	@%p90 bra 	$L__BB12_92;
	ld.global.f64 	%fd162, [%rd69+768];
$L__BB12_92:
	add.s32 	%r348, %r339, 128;
	setp.ge.s32 	%p91, %r348, %r47;
	@%p91 bra 	$L__BB12_94;
	ld.global.f64 	%fd161, [%rd69+1024];
$L__BB12_94:
	add.s32 	%r350, %r339, 160;
	setp.ge.s32 	%p92, %r350, %r47;
	@%p92 bra 	$L__BB12_96;
	ld.global.f64 	%fd160, [%rd69+1280];
$L__BB12_96:
	add.s32 	%r352, %r339, 192;
	setp.ge.s32 	%p93, %r352, %r47;
	@%p93 bra 	$L__BB12_98;
	ld.global.f64 	%fd159, [%rd69+1536];
$L__BB12_98:
	add.s32 	%r354, %r339, 224;
	setp.ge.s32 	%p94, %r354, %r47;
	@%p94 bra 	$L__BB12_100;
	ld.global.f64 	%fd158, [%rd69+1792];
$L__BB12_100:
	add.s32 	%r356, %r339, 256;
	setp.ge.s32 	%p95, %r356, %r47;
	@%p95 bra 	$L__BB12_102;
	ld.global.f64 	%fd157, [%rd69+2048];
$L__BB12_102:
	add.s32 	%r358, %r339, 288;
	setp.ge.s32 	%p96, %r358, %r47;
	@%p96 bra 	$L__BB12_104;
	ld.global.f64 	%fd156, [%rd69+2304];
$L__BB12_104:
	add.s32 	%r360, %r339, 320;
	setp.ge.s32 	%p97, %r360, %r47;
	@%p97 bra 	$L__BB12_106;
	ld.global.f64 	%fd155, [%rd69+2560];
$L__BB12_106:
	add.s32 	%r362, %r339, 352;
	setp.ge.s32 	%p98, %r362, %r47;
	@%p98 bra 	$L__BB12_108;
	ld.global.f64 	%fd154, [%rd69+2816];
$L__BB12_108:
	setp.gt.s32 	%p99, %r5, %r158;
	@%p99 bra 	$L__BB12_110;
	add.s64 	%rd208, %rd77, %rd68;
	shl.b64 	%rd209, %rd208, 3;
	add.s64 	%rd210, %rd1, %rd209;
	st.global.f64 	[%rd210], %fd165;
	st.global.f64 	[%rd210+256], %fd164;
	st.global.f64 	[%rd210+512], %fd163;
	st.global.f64 	[%rd210+768], %fd162;
	st.global.f64 	[%rd210+1024], %fd161;
	st.global.f64 	[%rd210+1280], %fd160;
	st.global.f64 	[%rd210+1536], %fd159;
	st.global.f64 	[%rd210+1792], %fd158;
	st.global.f64 	[%rd210+2048], %fd157;
	st.global.f64 	[%rd210+2304], %fd156;
	st.global.f64 	[%rd210+2560], %fd155;
	st.global.f64 	[%rd210+2816], %fd154;
	bra.uni 	$L__BB12_134;
$L__BB12_110:
	cvt.u32.u64 	%r363, %rd68;
	mad.lo.s32 	%r48, %r4, -4608, %r158;
	setp.ge.s32 	%p100, %r363, %r48;
	add.s64 	%rd211, %rd77, %rd68;
	shl.b64 	%rd212, %rd211, 3;
	add.s64 	%rd79, %rd1, %rd212;
	@%p100 bra 	$L__BB12_112;
	st.global.f64 	[%rd79], %fd165;
$L__BB12_112:
	add.s32 	%r365, %r363, 32;
	setp.ge.s32 	%p101, %r365, %r48;
	@%p101 bra 	$L__BB12_114;
	st.global.f64 	[%rd79+256], %fd164;
$L__BB12_114:
	add.s32 	%r367, %r363, 64;
	setp.ge.s32 	%p102, %r367, %r48;
	@%p102 bra 	$L__BB12_116;
	st.global.f64 	[%rd79+512], %fd163;
$L__BB12_116:
	add.s32 	%r369, %r363, 96;
	setp.ge.s32 	%p103, %r369, %r48;
	@%p103 bra 	$L__BB12_118;
	st.global.f64 	[%rd79+768], %fd162;
$L__BB12_118:
	add.s32 	%r371, %r363, 128;
	setp.ge.s32 	%p104, %r371, %r48;
	@%p104 bra 	$L__BB12_120;
	st.global.f64 	[%rd79+1024], %fd161;
$L__BB12_120:
	add.s32 	%r373, %r363, 160;
	setp.ge.s32 	%p105, %r373, %r48;
	@%p105 bra 	$L__BB12_122;
	st.global.f64 	[%rd79+1280], %fd160;
$L__BB12_122:
	add.s32 	%r375, %r363, 192;
	setp.ge.s32 	%p106, %r375, %r48;
	@%p106 bra 	$L__BB12_124;
	st.global.f64 	[%rd79+1536], %fd159;
$L__BB12_124:
	add.s32 	%r377, %r363, 224;
	setp.ge.s32 	%p107, %r377, %r48;
	@%p107 bra 	$L__BB12_126;
	st.global.f64 	[%rd79+1792], %fd158;
$L__BB12_126:
	add.s32 	%r379, %r363, 256;
	setp.ge.s32 	%p108, %r379, %r48;
	@%p108 bra 	$L__BB12_128;
	st.global.f64 	[%rd79+2048], %fd157;
$L__BB12_128:
	add.s32 	%r381, %r363, 288;
	setp.ge.s32 	%p109, %r381, %r48;
	@%p109 bra 	$L__BB12_130;
	st.global.f64 	[%rd79+2304], %fd156;
$L__BB12_130:
	add.s32 	%r383, %r363, 320;
	setp.ge.s32 	%p110, %r383, %r48;
	@%p110 bra 	$L__BB12_132;
	st.global.f64 	[%rd79+2560], %fd155;
$L__BB12_132:
	add.s32 	%r385, %r363, 352;
	setp.ge.s32 	%p111, %r385, %r48;
	@%p111 bra 	$L__BB12_134;
	st.global.f64 	[%rd79+2816], %fd154;
$L__BB12_134:
	// begin inline asm
	exit;
	// end inline asm
	mov.u64 	%rd614, %rd601;
	mov.u64 	%rd615, %rd602;
	mov.u64 	%rd616, %rd603;
	mov.u64 	%rd617, %rd604;
	mov.u64 	%rd618, %rd605;
	mov.u64 	%rd619, %rd606;
	mov.u64 	%rd620, %rd607;
	mov.u64 	%rd621, %rd608;
	mov.u64 	%rd622, %rd609;
	mov.u64 	%rd623, %rd610;
	mov.u64 	%rd624, %rd611;
	mov.u64 	%rd625, %rd612;
$L__BB12_135:
	mul.hi.u32 	%r386, %r1, 357913942;
	add.s32 	%r387, %r386, %r1;
	shl.b32 	%r388, %r387, 2;
	mov.u32 	%r389, _ZZN3cub18CUB_300001_SM_10006detail10radix_sort29DeviceRadixSortOnesweepKernelINS1_5radix10policy_hubIddyE10Policy1000ELNS0_9SortOrderE1EddyiiNS1_21identity_decomposer_tEEEvPT5_SB_PT3_PKSC_PT1_PKSG_PT2_PKSK_T4_iiT6_E1s;
	add.s32 	%r390, %r389, %r388;
	add.s32 	%r49, %r390, 13328;
	st.shared.u32 	[%r390+13328], %r1230;
	bar.sync 	0;
	setp.gt.u32 	%p112, %r1, 31;
	@%p112 bra 	$L__BB12_137;
	mad.lo.s32 	%r422, %r1, 52, %r389;
	ld.shared.u32 	%r423, [%r422+13328];
	ld.shared.u32 	%r424, [%r422+13332];
	ld.shared.u32 	%r425, [%r422+13336];
	ld.shared.u32 	%r426, [%r422+13340];
	ld.shared.u32 	%r427, [%r422+13344];
	ld.shared.u32 	%r428, [%r422+13348];
	ld.shared.u32 	%r429, [%r422+13352];
	ld.shared.u32 	%r430, [%r422+13356];
	ld.shared.u32 	%r431, [%r422+13360];
	ld.shared.u32 	%r432, [%r422+13364];
	ld.shared.u32 	%r433, [%r422+13368];
	ld.shared.u32 	%r434, [%r422+13372];
	add.s32 	%r435, %r424, %r423;
	add.s32 	%r436, %r435, %r425;
	add.s32 	%r437, %r436, %r426;
	add.s32 	%r438, %r437, %r427;
	add.s32 	%r439, %r438, %r428;
	add.s32 	%r440, %r439, %r429;
	add.s32 	%r441, %r440, %r430;
	add.s32 	%r442, %r441, %r431;
	add.s32 	%r443, %r442, %r432;
	add.s32 	%r444, %r443, %r433;
	add.s32 	%r395, %r444, %r434;
	mov.b32 	%r393, 1;
	mov.b32 	%r418, 0;
	mov.b32 	%r420, -1;
	// begin inline asm
	{  .reg .s32 r0;  .reg .pred p;  shfl.sync.up.b32 r0|p, %r395, %r393, %r418, %r420;  @p add.s32 r0, r0, %r395;  mov.s32 %r391, r0;}
	// end inline asm
	mov.b32 	%r399, 2;
	// begin inline asm
	{  .reg .s32 r0;  .reg .pred p;  shfl.sync.up.b32 r0|p, %r391, %r399, %r418, %r420;  @p add.s32 r0, r0, %r391;  mov.s32 %r397, r0;}
	// end inline asm
	mov.b32 	%r405, 4;
	// begin inline asm
	{  .reg .s32 r0;  .reg .pred p;  shfl.sync.up.b32 r0|p, %r397, %r405, %r418, %r420;  @p add.s32 r0, r0, %r397;  mov.s32 %r403, r0;}
	// end inline asm
	mov.b32 	%r411, 8;
	// begin inline asm
	{  .reg .s32 r0;  .reg .pred p;  shfl.sync.up.b32 r0|p, %r403, %r411, %r418, %r420;  @p add.s32 r0, r0, %r403;  mov.s32 %r409, r0;}
	// end inline asm
	mov.b32 	%r417, 16;
	// begin inline asm
	{  .reg .s32 r0;  .reg .pred p;  shfl.sync.up.b32 r0|p, %r409, %r417, %r418, %r420;  @p add.s32 r0, r0, %r409;  mov.s32 %r415, r0;}
	// end inline asm
	sub.s32 	%r445, %r415, %r395;
	add.s32 	%r446, %r423, %r445;
	add.s32 	%r447, %r424, %r446;
	add.s32 	%r448, %r425, %r447;
	add.s32 	%r449, %r426, %r448;
	add.s32 	%r450, %r427, %r449;
	add.s32 	%r451, %r428, %r450;
	add.s32 	%r452, %r429, %r451;
	add.s32 	%r453, %r430, %r452;
	add.s32 	%r454, %r431, %r453;
	add.s32 	%r455, %r432, %r454;
	add.s32 	%r456, %r433, %r455;
	st.shared.u32 	[%r422+13328], %r445;
	st.shared.u32 	[%r422+13332], %r446;
	st.shared.u32 	[%r422+13336], %r447;
	st.shared.u32 	[%r422+13340], %r448;
	st.shared.u32 	[%r422+13344], %r449;
	st.shared.u32 	[%r422+13348], %r450;
	st.shared.u32 	[%r422+13352], %r451;
	st.shared.u32 	[%r422+13356], %r452;
	st.shared.u32 	[%r422+13360], %r453;
	st.shared.u32 	[%r422+13364], %r454;
	st.shared.u32 	[%r422+13368], %r455;
	st.shared.u32 	[%r422+13372], %r456;
$L__BB12_137:
	setp.gt.u32 	%p113, %r1, 255;
	bar.sync 	0;
	ld.shared.s32 	%rd93, [%r49];
	@%p113 bra 	$L__BB12_139;
	cvt.u32.u64 	%r457, %rd93;
	shl.b32 	%r459, %r1, 2;
	add.s32 	%r461, %r389, %r459;
	ld.shared.u32 	%r462, [%r461];
	add.s32 	%r463, %r462, %r457;
	st.shared.u32 	[%r461], %r463;
	ld.shared.u32 	%r464, [%r461+1024];
	add.s32 	%r465, %r464, %r457;
	st.shared.u32 	[%r461+1024], %r465;
	ld.shared.u32 	%r466, [%r461+2048];
	add.s32 	%r467, %r466, %r457;
	st.shared.u32 	[%r461+2048], %r467;
	ld.shared.u32 	%r468, [%r461+3072];
	add.s32 	%r469, %r468, %r457;
	st.shared.u32 	[%r461+3072], %r469;
	ld.shared.u32 	%r470, [%r461+4096];
	add.s32 	%r471, %r470, %r457;
	st.shared.u32 	[%r461+4096], %r471;
	ld.shared.u32 	%r472, [%r461+5120];
	add.s32 	%r473, %r472, %r457;
	st.shared.u32 	[%r461+5120], %r473;
	ld.shared.u32 	%r474, [%r461+6144];
	add.s32 	%r475, %r474, %r457;
	st.shared.u32 	[%r461+6144], %r475;
	ld.shared.u32 	%r476, [%r461+7168];
	add.s32 	%r477, %r476, %r457;
	st.shared.u32 	[%r461+7168], %r477;
	ld.shared.u32 	%r478, [%r461+8192];
	add.s32 	%r479, %r478, %r457;
	st.shared.u32 	[%r461+8192], %r479;
	ld.shared.u32 	%r480, [%r461+9216];
	add.s32 	%r481, %r480, %r457;
	st.shared.u32 	[%r461+9216], %r481;
	ld.shared.u32 	%r482, [%r461+10240];
	add.s32 	%r483, %r482, %r457;
	st.shared.u32 	[%r461+10240], %r483;
	ld.shared.u32 	%r484, [%r461+11264];
	add.s32 	%r485, %r484, %r457;
	st.shared.u32 	[%r461+11264], %r485;
$L__BB12_139:
	bar.sync 	0;
	// begin inline asm
	mov.u32 %r486, %lanemask_le;
	// end inline asm
	setp.eq.s64 	%p114, %rd625, 9223372036854775807;
	selp.b64 	%rd213, -9223372036854775808, %rd625, %p114;
	cvt.u32.u64 	%r512, %rd60;
	shr.u64 	%rd214, %rd213, %r512;
	cvt.u32.u64 	%r513, %rd214;
	and.b32  	%r509, %r513, %r8;
	mov.b32 	%r489, 1;
	// begin inline asm
	{
    .reg .pred p;
    and.b32 %r487, %r509, %r489;    setp.ne.u32 p, %r487, 0;
    vote.ballot.sync.b32 %r487, p, 0xffffffff;
    @!p not.b32 %r487, %r487;
}

	// end inline asm
	mov.b32 	%r492, 2;
	// begin inline asm
	{
    .reg .pred p;
    and.b32 %r490, %r509, %r492;    setp.ne.u32 p, %r490, 0;
    vote.ballot.sync.b32 %r490, p, 0xffffffff;
    @!p not.b32 %r490, %r490;
}

	// end inline asm
	and.b32  	%r514, %r490, %r487;
	mov.b32 	%r495, 4;
	// begin inline asm
	{
    .reg .pred p;
    and.b32 %r493, %r509, %r495;    setp.ne.u32 p, %r493, 0;
    vote.ballot.sync.b32 %r493, p, 0xffffffff;
    @!p not.b32 %r493, %r493;
}

	// end inline asm
	and.b32  	%r515, %r493, %r514;
	mov.b32 	%r498, 8;
	// begin inline asm
	{
    .reg .pred p;
    and.b32 %r496, %r509, %r498;    setp.ne.u32 p, %r496, 0;
    vote.ballot.sync.b32 %r496, p, 0xffffffff;
    @!p not.b32 %r496, %r496;
}

	// end inline asm
	and.b32  	%r516, %r496, %r515;
	mov.b32 	%r501, 16;
	// begin inline asm
	{
    .reg .pred p;
    and.b32 %r499, %r509, %r501;    setp.ne.u32 p, %r499, 0;
    vote.ballot.sync.b32 %r499, p, 0xffffffff;
    @!p not.b32 %r499, %r499;
}

	// end inline asm
	and.b32  	%r517, %r499, %r516;
	mov.b32 	%r504, 32;
	// begin inline asm
	{
    .reg .pred p;
    and.b32 %r502, %r509, %r504;    setp.ne.u32 p, %r502, 0;
    vote.ballot.sync.b32 %r502, p, 0xffffffff;
    @!p not.b32 %r502, %r502;
}

	// end inline asm
	and.b32  	%r518, %r502, %r517;
	mov.b32 	%r507, 64;
	// begin inline asm
	{
    .reg .pred p;
    and.b32 %r505, %r509, %r507;    setp.ne.u32 p, %r505, 0;
    vote.ballot.sync.b32 %r505, p, 0xffffffff;
    @!p not.b32 %r505, %r505;
}

	// end inline asm
	and.b32  	%r519, %r505, %r518;
	mov.b32 	%r510, 128;
	// begin inline asm
	{
    .reg .pred p;
    and.b32 %r508, %r509, %r510;    setp.ne.u32 p, %r508, 0;
    vote.ballot.sync.b32 %r508, p, 0xffffffff;
    @!p not.b32 %r508, %r508;
}

	// end inline asm
	and.b32  	%r520, %r508, %r519;
	clz.b32 	%r521, %r520;
	sub.s32 	%r52, 31, %r521;
	and.b32  	%r522, %r486, %r520;
	popc.b32 	%r53, %r522;
	setp.ne.s32 	%p115, %r161, %r52;
	mov.b32 	%r1235, 0;
	@%p115 bra 	$L__BB12_141;
	shl.b32 	%r523, %r509, 2;
	add.s32 	%r524, %r9, %r523;
	atom.shared.add.u32 	%r1235, [%r524], %r53;
$L__BB12_141:
	shfl.sync.idx.b32	%r550|%p116, %r1235, %r52, 31, -1;
	add.s32 	%r56, %r53, %r550;
	setp.eq.s64 	%p117, %rd624, 9223372036854775807;
	selp.b64 	%rd215, -9223372036854775808, %rd624, %p117;
	shr.u64 	%rd216, %rd215, %r512;
	cvt.u32.u64 	%r552, %rd216;
	and.b32  	%r547, %r552, %r8;
	mov.b32 	%r527, 1;
	// begin inline asm
	{
    .reg .pred p;
    and.b32 %r525, %r547, %r527;    setp.ne.u32 p, %r525, 0;
    vote.ballot.sync.b32 %r525, p, 0xffffffff;
    @!p not.b32 %r525, %r525;
}

	// end inline asm
	mov.b32 	%r530, 2;
	// begin inline asm
	{
    .reg .pred p;
    and.b32 %r528, %r547, %r530;    setp.ne.u32 p, %r528, 0;
    vote.ballot.sync.b32 %r528, p, 0xffffffff;
    @!p not.b32 %r528, %r528;
}

	// end inline asm
	and.b32  	%r553, %r528, %r525;
	mov.b32 	%r533, 4;
	// begin inline asm
	{
    .reg .pred p;
    and.b32 %r531, %r547, %r533;    setp.ne.u32 p, %r531, 0;
    vote.ballot.sync.b32 %r531, p, 0xffffffff;
    @!p not.b32 %r531, %r531;
}

	// end inline asm
	and.b32  	%r554, %r531, %r553;
	mov.b32 	%r536, 8;
	// begin inline asm
	{
    .reg .pred p;
    and.b32 %r534, %r547, %r536;    setp.ne.u32 p, %r534, 0;
    vote.ballot.sync.b32 %r534, p, 0xffffffff;
    @!p not.b32 %r534, %r534;
}

	// end inline asm
	and.b32  	%r555, %r534, %r554;
	mov.b32 	%r539, 16;
	// begin inline asm
	{
    .reg .pred p;
    and.b32 %r537, %r547, %r539;    setp.ne.u32 p, %r537, 0;
    vote.ballot.sync.b32 %r537, p, 0xffffffff;
    @!p not.b32 %r537, %r537;
}

	// end inline asm
	and.b32  	%r556, %r537, %r555;
	mov.b32 	%r542, 32;
	// begin inline asm
	{
    .reg .pred p;
    and.b32 %r540, %r547, %r542;    setp.ne.u32 p, %r540, 0;
    vote.ballot.sync.b32 %r540, p, 0xffffffff;
    @!p not.b32 %r540, %r540;
}

	// end inline asm
	and.b32  	%r557, %r540, %r556;
	mov.b32 	%r545, 64;
	// begin inline asm
	{
    .reg .pred p;
    and.b32 %r543, %r547, %r545;    setp.ne.u32 p, %r543, 0;
    vote.ballot.sync.b32 %r543, p, 0xffffffff;
    @!p not.b32 %r543, %r543;
}

	// end inline asm
	and.b32  	%r558, %r543, %r557;
	mov.b32 	%r548, 128;
	// begin inline asm
	{
    .reg .pred p;
    and.b32 %r546, %r547, %r548;    setp.ne.u32 p, %r546, 0;
    vote.ballot.sync.b32 %r546, p, 0xffffffff;
    @!p not.b32 %r546, %r546;
}

	// end inline asm
	and.b32  	%r559, %r546, %r558;
	clz.b32 	%r560, %r559;
	sub.s32 	%r58, 31, %r560;
	and.b32  	%r561, %r486, %r559;
	popc.b32 	%r59, %r561;
	setp.ne.s32 	%p118, %r161, %r58;
	mov.b32 	%r1236, 0;
	@%p118 bra 	$L__BB12_143;
	shl.b32 	%r562, %r547, 2;
	add.s32 	%r563, %r9, %r562;
	atom.shared.add.u32 	%r1236, [%r563], %r59;
$L__BB12_143:
	shfl.sync.idx.b32	%r589|%p119, %r1236, %r58, 31, -1;
	add.s32 	%r62, %r59, %r589;
	setp.eq.s64 	%p120, %rd623, 9223372036854775807;
	selp.b64 	%rd217, -9223372036854775808, %rd623, %p120;
	shr.u64 	%rd218, %rd217, %r512;
	cvt.u32.u64 	%r591, %rd218;
	and.b32  	%r586, %r591, %r8;
	mov.b32 	%r566, 1;
	// begin inline asm
	{
    .reg .pred p;
    and.b32 %r564, %r586, %r566;    setp.ne.u32 p, %r564, 0;
    vote.ballot.sync.b32 %r564, p, 0xffffffff;
    @!p not.b32 %r564, %r564;
}

	// end inline asm
	mov.b32 	%r569, 2;
	// begin inline asm
	{
    .reg .pred p;
    and.b32 %r567, %r586, %r569;    setp.ne.u32 p, %r567, 0;
    vote.ballot.sync.b32 %r567, p, 0xffffffff;
    @!p not.b32 %r567, %r567;
}

	// end inline asm
	and.b32  	%r592, %r567, %r564;
	mov.b32 	%r572, 4;
	// begin inline asm
	{
    .reg .pred p;
    and.b32 %r570, %r586, %r572;    setp.ne.u32 p, %r570, 0;
    vote.ballot.sync.b32 %r570, p, 0xffffffff;
    @!p not.b32 %r570, %r570;
}

	// end inline asm
	and.b32  	%r593, %r570, %r592;
	mov.b32 	%r575, 8;
	// begin inline asm
	{
    .reg .pred p;
    and.b32 %r573, %r586, %r575;    setp.ne.u32 p, %r573, 0;
    vote.ballot.sync.b32 %r573, p, 0xffffffff;
    @!p not.b32 %r573, %r573;
}

	// end inline asm
	and.b32  	%r594, %r573, %r593;
	mov.b32 	%r578, 16;
	// begin inline asm
	{
    .reg .pred p;
    and.b32 %r576, %r586, %r578;    setp.ne.u32 p, %r576, 0;
    vote.ballot.sync.b32 %r576, p, 0xffffffff;
    @!p not.b32 %r576, %r576;
}

	// end inline asm
	and.b32  	%r595, %r576, %r594;
	mov.b32 	%r581, 32;
	// begin inline asm
	{
    .reg .pred p;
    and.b32 %r579, %r586, %r581;    setp.ne.u32 p, %r579, 0;
    vote.ballot.sync.b32 %r579, p, 0xffffffff;
    @!p not.b32 %r579, %r579;
}

	// end inline asm
	and.b32  	%r596, %r579, %r595;
	mov.b32 	%r584, 64;
	// begin inline asm
	{
    .reg .pred p;
    and.b32 %r582, %r586, %r584;    setp.ne.u32 p, %r582, 0;
    vote.ballot.sync.b32 %r582, p, 0xffffffff;
    @!p not.b32 %r582, %r582;
}

	// end inline asm
	and.b32  	%r597, %r582, %r596;
	mov.b32 	%r587, 128;
	// begin inline asm
	{
    .reg .pred p;
    and.b32 %r585, %r586, %r587;    setp.ne.u32 p, %r585, 0;
    vote.ballot.sync.b32 %r585, p, 0xffffffff;
    @!p not.b32 %r585, %r585;
}

	// end inline asm
	and.b32  	%r598, %r585, %r597;
	clz.b32 	%r599, %r598;
	sub.s32 	%r64, 31, %r599;
	and.b32  	%r600, %r486, %r598;
	popc.b32 	%r65, %r600;
	setp.ne.s32 	%p121, %r161, %r64;
	mov.b32 	%r1237, 0;
	@%p121 bra 	$L__BB12_145;
	shl.b32 	%r601, %r586, 2;
	add.s32 	%r602, %r9, %r601;
	atom.shared.add.u32 	%r1237, [%r602], %r65;
$L__BB12_145:
	shfl.sync.idx.b32	%r628|%p122, %r1237, %r64, 31, -1;
	add.s32 	%r68, %r65, %r628;
	setp.eq.s64 	%p123, %rd622, 9223372036854775807;
	selp.b64 	%rd219, -9223372036854775808, %rd622, %p123;
	shr.u64 	%rd220, %rd219, %r512;
	cvt.u32.u64 	%r630, %rd220;
	and.b32  	%r625, %r630, %r8;
	mov.b32 	%r605, 1;
	// begin inline asm
	{
    .reg .pred p;
    and.b32 %r603, %r625, %r605;    setp.ne.u32 p, %r603, 0;
    vote.ballot.sync.b32 %r603, p, 0xffffffff;
    @!p not.b32 %r603, %r603;
}

	// end inline asm
	mov.b32 	%r608, 2;
	// begin inline asm
	{
    .reg .pred p;
    and.b32 %r606, %r625, %r608;    setp.ne.u32 p, %r606, 0;
    vote.ballot.sync.b32 %r606, p, 0xffffffff;
    @!p not.b32 %r606, %r606;
}

	// end inline asm
	and.b32  	%r631, %r606, %r603;
	mov.b32 	%r611, 4;
	// begin inline asm
	{
    .reg .pred p;
    and.b32 %r609, %r625, %r611;    setp.ne.u32 p, %r609, 0;
    vote.ballot.sync.b32 %r609, p, 0xffffffff;
    @!p not.b32 %r609, %r609;
}

	// end inline asm
	and.b32  	%r632, %r609, %r631;
	mov.b32 	%r614, 8;
	// begin inline asm
	{
    .reg .pred p;
    and.b32 %r612, %r625, %r614;    setp.ne.u32 p, %r612, 0;
    vote.ballot.sync.b32 %r612, p, 0xffffffff;
    @!p not.b32 %r612, %r612;
}

	// end inline asm
	and.b32  	%r633, %r612, %r632;
	mov.b32 	%r617, 16;
	// begin inline asm
	{
    .reg .pred p;
    and.b32 %r615, %r625, %r617;    setp.ne.u32 p, %r615, 0;
    vote.ballot.sync.b32 %r615, p, 0xffffffff;
    @!p not.b32 %r615, %r615;
}

	// end inline asm
	and.b32  	%r634, %r615, %r633;
	mov.b32 	%r620, 32;
	// begin inline asm
	{
    .reg .pred p;
    and.b32 %r618, %r625, %r620;    setp.ne.u32 p, %r618, 0;
    vote.ballot.sync.b32 %r618, p, 0xffffffff;
    @!p not.b32 %r618, %r618;
}

	// end inline asm
	and.b32  	%r635, %r618, %r634;
	mov.b32 	%r623, 64;
	// begin inline asm
	{
    .reg .pred p;
    and.b32 %r621, %r625, %r623;    setp.ne.u32 p, %r621, 0;
    vote.ballot.sync.b32 %r621, p, 0xffffffff;
    @!p not.b32 %r621, %r621;
}

	// end inline asm
	and.b32  	%r636, %r621, %r635;
	mov.b32 	%r626, 128;
	// begin inline asm
	{
    .reg .pred p;
    and.b32 %r624, %r625, %r626;    setp.ne.u32 p, %r624, 0;
    vote.ballot.sync.b32 %r624, p, 0xffffffff;
    @!p not.b32 %r624, %r624;
}

	// end inline asm
	and.b32  	%r637, %r624, %r636;
	clz.b32 	%r638, %r637;
	sub.s32 	%r70, 31, %r638;
	and.b32  	%r639, %r486, %r637;
	popc.b32 	%r71, %r639;
	setp.ne.s32 	%p124, %r161, %r70;
	mov.b32 	%r1238, 0;
	@%p124 bra 	$L__BB12_147;
	shl.b32 	%r640, %r625, 2;
	add.s32 	%r641, %r9, %r640;
	atom.shared.add.u32 	%r1238, [%r641], %r71;
$L__BB12_147:
	shfl.sync.idx.b32	%r667|%p125, %r1238, %r70, 31, -1;
	add.s32 	%r74, %r71, %r667;
	setp.eq.s64 	%p126, %rd621, 9223372036854775807;
	selp.b64 	%rd221, -9223372036854775808, %rd621, %p126;
	shr.u64 	%rd222, %rd221, %r512;
	cvt.u32.u64 	%r669, %rd222;
	and.b32  	%r664, %r669, %r8;
	mov.b32 	%r644, 1;
	// begin inline asm
	{
    .reg .pred p;
    and.b32 %r642, %r664, %r644;    setp.ne.u32 p, %r642, 0;
    vote.ballot.sync.b32 %r642, p, 0xffffffff;
    @!p not.b32 %r642, %r642;
}

	// end inline asm
	mov.b32 	%r647, 2;
	// begin inline asm
	{
    .reg .pred p;
    and.b32 %r645, %r664, %r647;    setp.ne.u32 p, %r645, 0;
    vote.ballot.sync.b32 %r645, p, 0xffffffff;
    @!p not.b32 %r645, %r645;
}

	// end inline asm
	and.b32  	%r670, %r645, %r642;
	mov.b32 	%r650, 4;
	// begin inline asm
	{
    .reg .pred p;
    and.b32 %r648, %r664, %r650;    setp.ne.u32 p, %r648, 0;
    vote.ballot.sync.b32 %r648, p, 0xffffffff;
    @!p not.b32 %r648, %r648;
}

	// end inline asm
	and.b32  	%r671, %r648, %r670;
	mov.b32 	%r653, 8;
	// begin inline asm
	{
    .reg .pred p;
    and.b32 %r651, %r664, %r653;    setp.ne.u32 p, %r651, 0;
    vote.ballot.sync.b32 %r651, p, 0xffffffff;
    @!p not.b32 %r651, %r651;
}

	// end inline asm
	and.b32  	%r672, %r651, %r671;
	mov.b32 	%r656, 16;
	// begin inline asm
	{
    .reg .pred p;
    and.b32 %r654, %r664, %r656;    setp.ne.u32 p, %r654, 0;
    vote.ballot.sync.b32 %r654, p, 0xffffffff;
    @!p not.b32 %r654, %r654;
}

	// end inline asm
	and.b32  	%r673, %r654, %r672;
	mov.b32 	%r659, 32;
	// begin inline asm
	{
    .reg .pred p;
    and.b32 %r657, %r664, %r659;    setp.ne.u32 p, %r657, 0;
    vote.ballot.sync.b32 %r657, p, 0xffffffff;
    @!p not.b32 %r657, %r657;
}

	// end inline asm
	and.b32  	%r674, %r657, %r673;
	mov.b32 	%r662, 64;
	// begin inline asm
	{
    .reg .pred p;
    and.b32 %r660, %r664, %r662;    setp.ne.u32 p, %r660, 0;
    vote.ballot.sync.b32 %r660, p, 0xffffffff;
    @!p not.b32 %r660, %r660;
}

	// end inline asm
	and.b32  	%r675, %r660, %r674;
	mov.b32 	%r665, 128;
	// begin inline asm
	{
    .reg .pred p;
    and.b32 %r663, %r664, %r665;    setp.ne.u32 p, %r663, 0;
    vote.ballot.sync.b32 %r663, p, 0xffffffff;
    @!p not.b32 %r663, %r663;
}

	// end inline asm
	and.b32  	%r676, %r663, %r675;
	clz.b32 	%r677, %r676;
	sub.s32 	%r76, 31, %r677;
	and.b32  	%r678, %r486, %r676;
	popc.b32 	%r77, %r678;
	setp.ne.s32 	%p127, %r161, %r76;
	mov.b32 	%r1239, 0;
	@%p127 bra 	$L__BB12_149;
	shl.b32 	%r679, %r664, 2;
	add.s32 	%r680, %r9, %r679;
	atom.shared.add.u32 	%r1239, [%r680], %r77;
$L__BB12_149:
	shfl.sync.idx.b32	%r706|%p128, %r1239, %r76, 31, -1;
	add.s32 	%r80, %r77, %r706;
	setp.eq.s64 	%p129, %rd620, 9223372036854775807;
	selp.b64 	%rd223, -9223372036854775808, %rd620, %p129;
	shr.u64 	%rd224, %rd223, %r512;
	cvt.u32.u64 	%r708, %rd224;
	and.b32  	%r703, %r708, %r8;
	mov.b32 	%r683, 1;
	// begin inline asm
	{
    .reg .pred p;
    and.b32 %r681, %r703, %r683;    setp.ne.u32 p, %r681, 0;
    vote.ballot.sync.b32 %r681, p, 0xffffffff;
    @!p not.b32 %r681, %r681;
}

	// end inline asm
	mov.b32 	%r686, 2;
	// begin inline asm
	{
    .reg .pred p;
    and.b32 %r684, %r703, %r686;    setp.ne.u32 p, %r684, 0;
    vote.ballot.sync.b32 %r684, p, 0xffffffff;
    @!p not.b32 %r684, %r684;
}

	// end inline asm
	and.b32  	%r709, %r684, %r681;
	mov.b32 	%r689, 4;
	// begin inline asm
	{
    .reg .pred p;
    and.b32 %r687, %r703, %r689;    setp.ne.u32 p, %r687, 0;
    vote.ballot.sync.b32 %r687, p, 0xffffffff;
    @!p not.b32 %r687, %r687;
}

	// end inline asm
	and.b32  	%r710, %r687, %r709;
	mov.b32 	%r692, 8;
	// begin inline asm
	{
    .reg .pred p;
    and.b32 %r690, %r703, %r692;    setp.ne.u32 p, %r690, 0;
    vote.ballot.sync.b32 %r690, p, 0xffffffff;
    @!p not.b32 %r690, %r690;
}

	// end inline asm
	and.b32  	%r711, %r690, %r710;
	mov.b32 	%r695, 16;
	// begin inline asm
	{
    .reg .pred p;
    and.b32 %r693, %r703, %r695;    setp.ne.u32 p, %r693, 0;
    vote.ballot.sync.b32 %r693, p, 0xffffffff;
    @!p not.b32 %r693, %r693;
}

	// end inline asm
	and.b32  	%r712, %r693, %r711;
	mov.b32 	%r698, 32;
	// begin inline asm
	{
    .reg .pred p;
    and.b32 %r696, %r703, %r698;    setp.ne.u32 p, %r696, 0;
    vote.ballot.sync.b32 %r696, p, 0xffffffff;
    @!p not.b32 %r696, %r696;
}

	// end inline asm
	and.b32  	%r713, %r696, %r712;
	mov.b32 	%r701, 64;
	// begin inline asm
	{
    .reg .pred p;
    and.b32 %r699, %r703, %r701;    setp.ne.u32 p, %r699, 0;
    vote.ballot.sync.b32 %r699, p, 0xffffffff;
    @!p not.b32 %r699, %r699;
}

	// end inline asm
	and.b32  	%r714, %r699, %r713;
	mov.b32 	%r704, 128;
	// begin inline asm
	{
    .reg .pred p;
    and.b32 %r702, %r703, %r704;    setp.ne.u32 p, %r702, 0;
    vote.ballot.sync.b32 %r702, p, 0xffffffff;
    @!p not.b32 %r702, %r702;
}

	// end inline asm
	and.b32  	%r715, %r702, %r714;
	clz.b32 	%r716, %r715;
	sub.s32 	%r82, 31, %r716;
	and.b32  	%r717, %r486, %r715;
	popc.b32 	%r83, %r717;
	setp.ne.s32 	%p130, %r161, %r82;
	mov.b32 	%r1240, 0;
	@%p130 bra 	$L__BB12_151;
	shl.b32 	%r718, %r703, 2;
	add.s32 	%r719, %r9, %r718;
	atom.shared.add.u32 	%r1240, [%r719], %r83;
$L__BB12_151:
	shfl.sync.idx.b32	%r745|%p131, %r1240, %r82, 31, -1;
	add.s32 	%r86, %r83, %r745;
	setp.eq.s64 	%p132, %rd619, 9223372036854775807;
	selp.b64 	%rd225, -9223372036854775808, %rd619, %p132;
	shr.u64 	%rd226, %rd225, %r512;
	cvt.u32.u64 	%r747, %rd226;
	and.b32  	%r742, %r747, %r8;
	mov.b32 	%r722, 1;
	// begin inline asm
	{
    .reg .pred p;
    and.b32 %r720, %r742, %r722;    setp.ne.u32 p, %r720, 0;
    vote.ballot.sync.b32 %r720, p, 0xffffffff;
    @!p not.b32 %r720, %r720;
}

	// end inline asm
	mov.b32 	%r725, 2;
	// begin inline asm
	{
    .reg .pred p;
    and.b32 %r723, %r742, %r725;    setp.ne.u32 p, %r723, 0;
    vote.ballot.sync.b32 %r723, p, 0xffffffff;
    @!p not.b32 %r723, %r723;
}

	// end inline asm
	and.b32  	%r748, %r723, %r720;
	mov.b32 	%r728, 4;
	// begin inline asm
	{
    .reg .pred p;
    and.b32 %r726, %r742, %r728;    setp.ne.u32 p, %r726, 0;
    vote.ballot.sync.b32 %r726, p, 0xffffffff;
    @!p not.b32 %r726, %r726;
}

	// end inline asm
	and.b32  	%r749, %r726, %r748;
	mov.b32 	%r731, 8;
	// begin inline asm
	{
    .reg .pred p;
    and.b32 %r729, %r742, %r731;    setp.ne.u32 p, %r729, 0;
    vote.ballot.sync.b32 %r729, p, 0xffffffff;
    @!p not.b32 %r729, %r729;
}

	// end inline asm
	and.b32  	%r750, %r729, %r749;
	mov.b32 	%r734, 16;
	// begin inline asm
	{
    .reg .pred p;
    and.b32 %r732, %r742, %r734;    setp.ne.u32 p, %r732, 0;
    vote.ballot.sync.b32 %r732, p, 0xffffffff;
    @!p not.b32 %r732, %r732;
}

	// end inline asm
	and.b32  	%r751, %r732, %r750;
	mov.b32 	%r737, 32;
	// begin inline asm
	{
    .reg .pred p;
    and.b32 %r735, %r742, %r737;    setp.ne.u32 p, %r735, 0;
    vote.ballot.sync.b32 %r735, p, 0xffffffff;
    @!p not.b32 %r735, %r735;
}

	// end inline asm
	and.b32  	%r752, %r735, %r751;
	mov.b32 	%r740, 64;
	// begin inline asm
	{
    .reg .pred p;
    and.b32 %r738, %r742, %r740;    setp.ne.u32 p, %r738, 0;
    vote.ballot.sync.b32 %r738, p, 0xffffffff;
    @!p not.b32 %r738, %r738;
}

	// end inline asm
	and.b32  	%r753, %r738, %r752;
	mov.b32 	%r743, 128;
	// begin inline asm
	{
    .reg .pred p;
    and.b32 %r741, %r742, %r743;    setp.ne.u32 p, %r741, 0;
    vote.ballot.sync.b32 %r741, p, 0xffffffff;
    @!p not.b32 %r741, %r741;
}

	// end inline asm
	and.b32  	%r754, %r741, %r753;
	clz.b32 	%r755, %r754;
	sub.s32 	%r88, 31, %r755;
	and.b32  	%r756, %r486, %r754;
	popc.b32 	%r89, %r756;
	setp.ne.s32 	%p133, %r161, %r88;
	mov.b32 	%r1241, 0;
	@%p133 bra 	$L__BB12_153;
	shl.b32 	%r757, %r742, 2;
	add.s32 	%r758, %r9, %r757;
	atom.shared.add.u32 	%r1241, [%r758], %r89;
$L__BB12_153:
	shfl.sync.idx.b32	%r784|%p134, %r1241, %r88, 31, -1;
	add.s32 	%r92, %r89, %r784;
	setp.eq.s64 	%p135, %rd618, 9223372036854775807;
	selp.b64 	%rd227, -9223372036854775808, %rd618, %p135;
	shr.u64 	%rd228, %rd227, %r512;
	cvt.u32.u64 	%r786, %rd228;
	and.b32  	%r781, %r786, %r8;
	mov.b32 	%r761, 1;
	// begin inline asm
	{
    .reg .pred p;
    and.b32 %r759, %r781, %r761;    setp.ne.u32 p, %r759, 0;
    vote.ballot.sync.b32 %r759, p, 0xffffffff;
    @!p not.b32 %r759, %r759;
}

	// end inline asm
	mov.b32 	%r764, 2;
	// begin inline asm
	{
    .reg .pred p;
    and.b32 %r762, %r781, %r764;    setp.ne.u32 p, %r762, 0;
    vote.ballot.sync.b32 %r762, p, 0xffffffff;
    @!p not.b32 %r762, %r762;
}

	// end inline asm
	and.b32  	%r787, %r762, %r759;
	mov.b32 	%r767, 4;
	// begin inline asm
	{
    .reg .pred p;
    and.b32 %r765, %r781, %r767;    setp.ne.u32 p, %r765, 0;
    vote.ballot.sync.b32 %r765, p, 0xffffffff;
    @!p not.b32 %r765, %r765;
}

	// end inline asm
	and.b32  	%r788, %r765, %r787;
	mov.b32 	%r770, 8;
	// begin inline asm
	{
    .reg .pred p;
    and.b32 %r768, %r781, %r770;    setp.ne.u32 p, %r768, 0;
    vote.ballot.sync.b32 %r768, p, 0xffffffff;
    @!p not.b32 %r768, %r768;
}

	// end inline asm
	and.b32  	%r789, %r768, %r788;
	mov.b32 	%r773, 16;
	// begin inline asm
	{
    .reg .pred p;
    and.b32 %r771, %r781, %r773;    setp.ne.u32 p, %r771, 0;
    vote.ballot.sync.b32 %r771, p, 0xffffffff;
    @!p not.b32 %r771, %r771;
}

	// end inline asm
	and.b32  	%r790, %r771, %r789;
	mov.b32 	%r776, 32;
	// begin inline asm
	{
    .reg .pred p;
    and.b32 %r774, %r781, %r776;    setp.ne.u32 p, %r774, 0;
    vote.ballot.sync.b32 %r774, p, 0xffffffff;
    @!p not.b32 %r774, %r774;
}

	// end inline asm
	and.b32  	%r791, %r774, %r790;
	mov.b32 	%r779, 64;
	// begin inline asm
	{
    .reg .pred p;
    and.b32 %r777, %r781, %r779;    setp.ne.u32 p, %r777, 0;
    vote.ballot.sync.b32 %r777, p, 0xffffffff;
    @!p not.b32 %r777, %r777;
}

	// end inline asm
	and.b32  	%r792, %r777, %r791;
	mov.b32 	%r782, 128;
	// begin inline asm
	{
    .reg .pred p;
    and.b32 %r780, %r781, %r782;    setp.ne.u32 p, %r780, 0;
    vote.ballot.sync.b32 %r780, p, 0xffffffff;
    @!p not.b32 %r780, %r780;
}

	// end inline asm
	and.b32  	%r793, %r780, %r792;
	clz.b32 	%r794, %r793;
	sub.s32 	%r94, 31, %r794;
	and.b32  	%r795, %r486, %r793;
	popc.b32 	%r95, %r795;
	setp.ne.s32 	%p136, %r161, %r94;
	mov.b32 	%r1242, 0;
	@%p136 bra 	$L__BB12_155;
	shl.b32 	%r796, %r781, 2;
	add.s32 	%r797, %r9, %r796;
	atom.shared.add.u32 	%r1242, [%r797], %r95;
$L__BB12_155:
	shfl.sync.idx.b32	%r823|%p137, %r1242, %r94, 31, -1;
	add.s32 	%r98, %r95, %r823;
	setp.eq.s64 	%p138, %rd617, 9223372036854775807;
	selp.b64 	%rd229, -9223372036854775808, %rd617, %p138;
	shr.u64 	%rd230, %rd229, %r512;
	cvt.u32.u64 	%r825, %rd230;
	and.b32  	%r820, %r825, %r8;
	mov.b32 	%r800, 1;
	// begin inline asm
	{
    .reg .pred p;
    and.b32 %r798, %r820, %r800;    setp.ne.u32 p, %r798, 0;
    vote.ballot.sync.b32 %r798, p, 0xffffffff;
    @!p not.b32 %r798, %r798;
}

	// end inline asm
	mov.b32 	%r803, 2;
	// begin inline asm
	{
    .reg .pred p;
    and.b32 %r801, %r820, %r803;    setp.ne.u32 p, %r801, 0;
    vote.ballot.sync.b32 %r801, p, 0xffffffff;
    @!p not.b32 %r801, %r801;
}

	// end inline asm
	and.b32  	%r826, %r801, %r798;
	mov.b32 	%r806, 4;
	// begin inline asm
	{
    .reg .pred p;
    and.b32 %r804, %r820, %r806;    setp.ne.u32 p, %r804, 0;
    vote.ballot.sync.b32 %r804, p, 0xffffffff;
    @!p not.b32 %r804, %r804;
}

	// end inline asm
	and.b32  	%r827, %r804, %r826;
	mov.b32 	%r809, 8;
	// begin inline asm
	{
    .reg .pred p;
    and.b32 %r807, %r820, %r809;    setp.ne.u32 p, %r807, 0;
    vote.ballot.sync.b32 %r807, p, 0xffffffff;
    @!p not.b32 %r807, %r807;
}

	// end inline asm
	and.b32  	%r828, %r807, %r827;
	mov.b32 	%r812, 16;
	// begin inline asm
	{
    .reg .pred p;
    and.b32 %r810, %r820, %r812;    setp.ne.u32 p, %r810, 0;
    vote.ballot.sync.b32 %r810, p, 0xffffffff;
    @!p not.b32 %r810, %r810;
}

	// end inline asm
	and.b32  	%r829, %r810, %r828;
	mov.b32 	%r815, 32;
	// begin inline asm
	{
    .reg .pred p;
    and.b32 %r813, %r820, %r815;    setp.ne.u32 p, %r813, 0;
    vote.ballot.sync.b32 %r813, p, 0xffffffff;
    @!p not.b32 %r813, %r813;
}

	// end inline asm
	and.b32  	%r830, %r813, %r829;
	mov.b32 	%r818, 64;
	// begin inline asm
	{
    .reg .pred p;
    and.b32 %r816, %r820, %r818;    setp.ne.u32 p, %r816, 0;
    vote.ballot.sync.b32 %r816, p, 0xffffffff;
    @!p not.b32 %r816, %r816;
}

	// end inline asm
	and.b32  	%r831, %r816, %r830;
	mov.b32 	%r821, 128;
	// begin inline asm
	{
    .reg .pred p;
    and.b32 %r819, %r820, %r821;    setp.ne.u32 p, %r819, 0;
    vote.ballot.sync.b32 %r819, p, 0xffffffff;
    @!p not.b32 %r819, %r819;
}

	// end inline asm
	and.b32  	%r832, %r819, %r831;
	clz.b32 	%r833, %r832;
	sub.s32 	%r100, 31, %r833;
	and.b32  	%r834, %r486, %r832;
	popc.b32 	%r101, %r834;
	setp.ne.s32 	%p139, %r161, %r100;
	mov.b32 	%r1243, 0;
	@%p139 bra 	$L__BB12_157;
	shl.b32 	%r835, %r820, 2;
	add.s32 	%r836, %r9, %r835;
	atom.shared.add.u32 	%r1243, [%r836], %r101;
$L__BB12_157:
	shfl.sync.idx.b32	%r862|%p140, %r1243, %r100, 31, -1;
	add.s32 	%r104, %r101, %r862;
	setp.eq.s64 	%p141, %rd616, 9223372036854775807;
	selp.b64 	%rd231, -9223372036854775808, %rd616, %p141;
	shr.u64 	%rd232, %rd231, %r512;
	cvt.u32.u64 	%r864, %rd232;
	and.b32  	%r859, %r864, %r8;
	mov.b32 	%r839, 1;
	// begin inline asm
	{
    .reg .pred p;
    and.b32 %r837, %r859, %r839;    setp.ne.u32 p, %r837, 0;
    vote.ballot.sync.b32 %r837, p, 0xffffffff;
    @!p not.b32 %r837, %r837;
}

	// end inline asm
	mov.b32 	%r842, 2;
	// begin inline asm
	{
    .reg .pred p;
    and.b32 %r840, %r859, %r842;    setp.ne.u32 p, %r840, 0;
    vote.ballot.sync.b32 %r840, p, 0xffffffff;
    @!p not.b32 %r840, %r840;
}

	// end inline asm
	and.b32  	%r865, %r840, %r837;
	mov.b32 	%r845, 4;
	// begin inline asm
	{
    .reg .pred p;
    and.b32 %r843, %r859, %r845;    setp.ne.u32 p, %r843, 0;
    vote.ballot.sync.b32 %r843, p, 0xffffffff;
    @!p not.b32 %r843, %r843;
}

	// end inline asm
	and.b32  	%r866, %r843, %r865;
	mov.b32 	%r848, 8;
	// begin inline asm
	{
    .reg .pred p;
    and.b32 %r846, %r859, %r848;    setp.ne.u32 p, %r846, 0;
    vote.ballot.sync.b32 %r846, p, 0xffffffff;
    @!p not.b32 %r846, %r846;
}

	// end inline asm
	and.b32  	%r867, %r846, %r866;
	mov.b32 	%r851, 16;
	// begin inline asm
	{
    .reg .pred p;
    and.b32 %r849, %r859, %r851;    setp.ne.u32 p, %r849, 0;
    vote.ballot.sync.b32 %r849, p, 0xffffffff;
    @!p not.b32 %r849, %r849;
}

	// end inline asm
	and.b32  	%r868, %r849, %r867;
	mov.b32 	%r854, 32;
	// begin inline asm
	{
    .reg .pred p;
    and.b32 %r852, %r859, %r854;    setp.ne.u32 p, %r852, 0;
    vote.ballot.sync.b32 %r852, p, 0xffffffff;
    @!p not.b32 %r852, %r852;
}

	// end inline asm
	and.b32  	%r869, %r852, %r868;
	mov.b32 	%r857, 64;
	// begin inline asm
	{
    .reg .pred p;
    and.b32 %r855, %r859, %r857;    setp.ne.u32 p, %r855, 0;
    vote.ballot.sync.b32 %r855, p, 0xffffffff;
    @!p not.b32 %r855, %r855;
}

	// end inline asm
	and.b32  	%r870, %r855, %r869;
	mov.b32 	%r860, 128;
	// begin inline asm
	{
    .reg .pred p;
    and.b32 %r858, %r859, %r860;    setp.ne.u32 p, %r858, 0;
    vote.ballot.sync.b32 %r858, p, 0xffffffff;
    @!p not.b32 %r858, %r858;
}

	// end inline asm
	and.b32  	%r871, %r858, %r870;
	clz.b32 	%r872, %r871;
	sub.s32 	%r106, 31, %r872;
	and.b32  	%r873, %r486, %r871;
	popc.b32 	%r107, %r873;
	setp.ne.s32 	%p142, %r161, %r106;
	mov.b32 	%r1244, 0;
	@%p142 bra 	$L__BB12_159;
	shl.b32 	%r874, %r859, 2;
	add.s32 	%r875, %r9, %r874;
	atom.shared.add.u32 	%r1244, [%r875], %r107;
$L__BB12_159:
	shfl.sync.idx.b32	%r901|%p143, %r1244, %r106, 31, -1;
	add.s32 	%r110, %r107, %r901;
	setp.eq.s64 	%p144, %rd615, 9223372036854775807;
	selp.b64 	%rd233, -9223372036854775808, %rd615, %p144;
	shr.u64 	%rd234, %rd233, %r512;
	cvt.u32.u64 	%r903, %rd234;
	and.b32  	%r898, %r903, %r8;
	mov.b32 	%r878, 1;
	// begin inline asm
	{
    .reg .pred p;
    and.b32 %r876, %r898, %r878;    setp.ne.u32 p, %r876, 0;
    vote.ballot.sync.b32 %r876, p, 0xffffffff;
    @!p not.b32 %r876, %r876;
}

	// end inline asm
	mov.b32 	%r881, 2;
	// begin inline asm
	{
    .reg .pred p;
    and.b32 %r879, %r898, %r881;    setp.ne.u32 p, %r879, 0;
    vote.ballot.sync.b32 %r879, p, 0xffffffff;
    @!p not.b32 %r879, %r879;
}

	// end inline asm
	and.b32  	%r904, %r879, %r876;
	mov.b32 	%r884, 4;
	// begin inline asm
	{
    .reg .pred p;
    and.b32 %r882, %r898, %r884;    setp.ne.u32 p, %r882, 0;
    vote.ballot.sync.b32 %r882, p, 0xffffffff;
    @!p not.b32 %r882, %r882;
}

	// end inline asm
	and.b32  	%r905, %r882, %r904;
	mov.b32 	%r887, 8;
	// begin inline asm
	{
    .reg .pred p;
    and.b32 %r885, %r898, %r887;    setp.ne.u32 p, %r885, 0;
    vote.ballot.sync.b32 %r885, p, 0xffffffff;
    @!p not.b32 %r885, %r885;
}

	// end inline asm
	and.b32  	%r906, %r885, %r905;
	mov.b32 	%r890, 16;
	// begin inline asm
	{
    .reg .pred p;
    and.b32 %r888, %r898, %r890;    setp.ne.u32 p, %r888, 0;
    vote.ballot.sync.b32 %r888, p, 0xffffffff;
    @!p not.b32 %r888, %r888;
}

	// end inline asm
	and.b32  	%r907, %r888, %r906;
	mov.b32 	%r893, 32;
	// begin inline asm
	{
    .reg .pred p;
    and.b32 %r891, %r898, %r893;    setp.ne.u32 p, %r891, 0;
    vote.ballot.sync.b32 %r891, p, 0xffffffff;
    @!p not.b32 %r891, %r891;
}

	// end inline asm
	and.b32  	%r908, %r891, %r907;
	mov.b32 	%r896, 64;
	// begin inline asm
	{
    .reg .pred p;
    and.b32 %r894, %r898, %r896;    setp.ne.u32 p, %r894, 0;
    vote.ballot.sync.b32 %r894, p, 0xffffffff;
    @!p not.b32 %r894, %r894;
}

	// end inline asm
	and.b32  	%r909, %r894, %r908;
	mov.b32 	%r899, 128;
	// begin inline asm
	{
    .reg .pred p;
    and.b32 %r897, %r898, %r899;    setp.ne.u32 p, %r897, 0;
    vote.ballot.sync.b32 %r897, p, 0xffffffff;
    @!p not.b32 %r897, %r897;
}

	// end inline asm
	and.b32  	%r910, %r897, %r909;
	clz.b32 	%r911, %r910;
	sub.s32 	%r112, 31, %r911;
	and.b32  	%r912, %r486, %r910;
	popc.b32 	%r113, %r912;
	setp.ne.s32 	%p145, %r161, %r112;
	mov.b32 	%r1245, 0;
	@%p145 bra 	$L__BB12_161;
	shl.b32 	%r913, %r898, 2;
	add.s32 	%r914, %r9, %r913;
	atom.shared.add.u32 	%r1245, [%r914], %r113;
$L__BB12_161:
	shfl.sync.idx.b32	%r940|%p146, %r1245, %r112, 31, -1;
	add.s32 	%r116, %r113, %r940;
	setp.eq.s64 	%p147, %rd614, 9223372036854775807;
	selp.b64 	%rd235, -9223372036854775808, %rd614, %p147;
	shr.u64 	%rd236, %rd235, %r512;
	cvt.u32.u64 	%r942, %rd236;
	and.b32  	%r937, %r942, %r8;
	mov.b32 	%r917, 1;
	// begin inline asm
	{
    .reg .pred p;
    and.b32 %r915, %r937, %r917;    setp.ne.u32 p, %r915, 0;
    vote.ballot.sync.b32 %r915, p, 0xffffffff;
    @!p not.b32 %r915, %r915;
}

	// end inline asm
	mov.b32 	%r920, 2;
	// begin inline asm
	{
    .reg .pred p;
    and.b32 %r918, %r937, %r920;    setp.ne.u32 p, %r918, 0;
    vote.ballot.sync.b32 %r918, p, 0xffffffff;
    @!p not.b32 %r918, %r918;
}

	// end inline asm
	and.b32  	%r943, %r918, %r915;
	mov.b32 	%r923, 4;
	// begin inline asm
	{
    .reg .pred p;
    and.b32 %r921, %r937, %r923;    setp.ne.u32 p, %r921, 0;
    vote.ballot.sync.b32 %r921, p, 0xffffffff;
    @!p not.b32 %r921, %r921;
}

	// end inline asm
	and.b32  	%r944, %r921, %r943;
	mov.b32 	%r926, 8;
	// begin inline asm
	{
    .reg .pred p;
    and.b32 %r924, %r937, %r926;    setp.ne.u32 p, %r924, 0;
    vote.ballot.sync.b32 %r924, p, 0xffffffff;
    @!p not.b32 %r924, %r924;
}

	// end inline asm
	and.b32  	%r945, %r924, %r944;
	mov.b32 	%r929, 16;
	// begin inline asm
	{
    .reg .pred p;
    and.b32 %r927, %r937, %r929;    setp.ne.u32 p, %r927, 0;
    vote.ballot.sync.b32 %r927, p, 0xffffffff;
    @!p not.b32 %r927, %r927;
}

	// end inline asm
	and.b32  	%r946, %r927, %r945;
	mov.b32 	%r932, 32;
	// begin inline asm
	{
    .reg .pred p;
    and.b32 %r930, %r937, %r932;    setp.ne.u32 p, %r930, 0;
    vote.ballot.sync.b32 %r930, p, 0xffffffff;
    @!p not.b32 %r930, %r930;
}

	// end inline asm
	and.b32  	%r947, %r930, %r946;
	mov.b32 	%r935, 64;
	// begin inline asm
	{
    .reg .pred p;
    and.b32 %r933, %r937, %r935;    setp.ne.u32 p, %r933, 0;
    vote.ballot.sync.b32 %r933, p, 0xffffffff;
    @!p not.b32 %r933, %r933;
}

	// end inline asm
	and.b32  	%r948, %r933, %r947;
	mov.b32 	%r938, 128;
	// begin inline asm
	{
    .reg .pred p;
    and.b32 %r936, %r937, %r938;    setp.ne.u32 p, %r936, 0;
    vote.ballot.sync.b32 %r936, p, 0xffffffff;
    @!p not.b32 %r936, %r936;
}

	// end inline asm
	and.b32  	%r949, %r936, %r948;
	clz.b32 	%r950, %r949;
	sub.s32 	%r118, 31, %r950;
	and.b32  	%r951, %r486, %r949;
	popc.b32 	%r119, %r951;
	setp.ne.s32 	%p148, %r161, %r118;
	mov.b32 	%r1246, 0;
	@%p148 bra 	$L__BB12_163;
	shl.b32 	%r952, %r937, 2;
	add.s32 	%r953, %r9, %r952;
	atom.shared.add.u32 	%r1246, [%r953], %r119;
$L__BB12_163:
	setp.gt.u32 	%p149, %r1, 255;
	shfl.sync.idx.b32	%r954|%p150, %r1246, %r118, 31, -1;
	add.s32 	%r955, %r119, %r954;
	bar.sync 	0;
	shl.b32 	%r956, %r56, 3;
	add.s32 	%r122, %r389, %r956;
	st.shared.u64 	[%r122+-8], %rd625;
	shl.b32 	%r958, %r62, 3;
	add.s32 	%r123, %r389, %r958;
	st.shared.u64 	[%r123+-8], %rd624;
	shl.b32 	%r959, %r68, 3;
	add.s32 	%r124, %r389, %r959;
	st.shared.u64 	[%r124+-8], %rd623;
	shl.b32 	%r960, %r74, 3;
	add.s32 	%r125, %r389, %r960;
	st.shared.u64 	[%r125+-8], %rd622;
	shl.b32 	%r961, %r80, 3;
	add.s32 	%r126, %r389, %r961;
	st.shared.u64 	[%r126+-8], %rd621;
	shl.b32 	%r962, %r86, 3;
	add.s32 	%r127, %r389, %r962;
	st.shared.u64 	[%r127+-8], %rd620;
	shl.b32 	%r963, %r92, 3;
	add.s32 	%r128, %r389, %r963;
	st.shared.u64 	[%r128+-8], %rd619;
	shl.b32 	%r964, %r98, 3;
	add.s32 	%r129, %r389, %r964;
	st.shared.u64 	[%r129+-8], %rd618;
	shl.b32 	%r965, %r104, 3;
	add.s32 	%r130, %r389, %r965;
	st.shared.u64 	[%r130+-8], %rd617;
	shl.b32 	%r966, %r110, 3;
	add.s32 	%r131, %r389, %r966;
	st.shared.u64 	[%r131+-8], %rd616;
	shl.b32 	%r967, %r116, 3;
	add.s32 	%r132, %r389, %r967;
	st.shared.u64 	[%r132+-8], %rd615;
	shl.b32 	%r968, %r955, 3;
	add.s32 	%r133, %r389, %r968;
	st.shared.u64 	[%r133+-8], %rd614;
	shl.b32 	%r969, %r1, 3;
	add.s32 	%r970, %r389, %r969;
	add.s32 	%r134, %r970, 36864;
	@%p149 bra 	$L__BB12_171;
	ld.global.u64 	%rd237, [%rd72];
	sub.s64 	%rd626, %rd237, %rd93;
	st.shared.u64 	[%r134], %rd626;
	setp.lt.s32 	%p151, %r4, 1;
	mov.u32 	%r1250, %r1230;
	@%p151 bra 	$L__BB12_170;
	mov.b32 	%r1248, -1;
	mov.u32 	%r1247, %r4;
	mov.u32 	%r1250, %r1230;
$L__BB12_166:
	add.s32 	%r138, %r1247, -1;
	shl.b32 	%r972, %r138, 8;
	add.s32 	%r973, %r972, %r1;
	mul.wide.s32 	%rd238, %r973, 4;
	add.s64 	%rd95, %rd3, %rd238;
$L__BB12_167:
	membar.cta;
	ld.volatile.global.u32 	%r139, [%rd95];
	setp.eq.s32 	%p152, %r139, 0;
	@%p152 bra 	$L__BB12_167;
	and.b32  	%r974, %r139, 1073741823;
	add.s32 	%r1250, %r974, %r1250;
	setp.gt.s32 	%p153, %r139, -1;
	vote.sync.ballot.b32 	%r1248, %p153, %r1248;
	setp.gt.u32 	%p155, %r1247, 1;
	and.pred  	%p156, %p153, %p155;
	mov.u32 	%r1247, %r138;
	@%p156 bra 	$L__BB12_166;
	ld.shared.u64 	%rd626, [%r134];
$L__BB12_170:
	or.b32  	%r975, %r1250, -2147483648;
	st.volatile.global.u32 	[%rd61], %r975;
	sub.s32 	%r976, %r1250, %r1230;
	cvt.s64.s32 	%rd239, %r976;
	add.s64 	%rd240, %rd626, %rd239;
	st.shared.u64 	[%r134], %rd240;
$L__BB12_171:
	ld.param.u64 	%rd586, [_ZN3cub18CUB_300001_SM_10006detail10radix_sort29DeviceRadixSortOnesweepKernelINS1_5radix10policy_hubIddyE10Policy1000ELNS0_9SortOrderE1EddyiiNS1_21identity_decomposer_tEEEvPT5_SB_PT3_PKSC_PT1_PKSG_PT2_PKSK_T4_iiT6__param_2];
	setp.gt.u32 	%p157, %r1, 255;
	setp.lt.s32 	%p158, %r5, %r158;
	setp.eq.s64 	%p159, %rd586, 0;
	or.pred  	%p160, %p159, %p158;
	or.pred  	%p161, %p157, %p160;
	@%p161 bra 	$L__BB12_173;
	ld.param.u64 	%rd587, [_ZN3cub18CUB_300001_SM_10006detail10radix_sort29DeviceRadixSortOnesweepKernelINS1_5radix10policy_hubIddyE10Policy1000ELNS0_9SortOrderE1EddyiiNS1_21identity_decomposer_tEEEvPT5_SB_PT3_PKSC_PT1_PKSG_PT2_PKSK_T4_iiT6__param_2];
	ld.shared.u64 	%rd241, [%r134];
	cvt.s64.s32 	%rd242, %r1230;
	add.s64 	%rd243, %rd93, %rd242;
	add.s64 	%rd244, %rd243, %rd241;
	cvta.to.global.u64 	%rd245, %rd587;
	shl.b64 	%rd246, %rd70, 3;
	add.s64 	%rd247, %rd245, %rd246;
	st.global.u64 	[%rd247], %rd244;
$L__BB12_173:
	setp.gt.s32 	%p162, %r5, %r158;
	bar.sync 	0;
	@%p162 bra 	$L__BB12_175;
	ld.shared.u64 	%rd248, [%r134+-36864];
	setp.eq.s64 	%p163, %rd248, 9223372036854775807;
	selp.b64 	%rd249, -9223372036854775808, %rd248, %p163;
	shr.u64 	%rd250, %rd249, %r512;
	cvt.u32.u64 	%r978, %rd250;
	and.b32  	%r979, %r978, %r8;
	shl.b32 	%r980, %r979, 3;
	add.s32 	%r982, %r389, 36864;
	add.s32 	%r983, %r982, %r980;
	ld.shared.u64 	%rd251, [%r983];
	add.s64 	%rd252, %rd251, %rd70;
	setp.lt.s64 	%p164, %rd248, 0;
	selp.b64 	%rd253, 0, 9223372036854775807, %p164;
	xor.b64  	%rd254, %rd253, %rd248;
	shl.b64 	%rd255, %rd252, 3;
	add.s64 	%rd256, %rd2, %rd255;
	st.global.u64 	[%rd256], %rd254;
	bar.warp.sync 	-1;
	ld.shared.u64 	%rd257, [%r134+-33792];
	setp.eq.s64 	%p165, %rd257, 9223372036854775807;
	selp.b64 	%rd258, -9223372036854775808, %rd257, %p165;
	shr.u64 	%rd259, %rd258, %r512;
	cvt.u32.u64 	%r984, %rd259;
	and.b32  	%r985, %r984, %r8;
	shl.b32 	%r986, %r985, 3;
	add.s32 	%r987, %r982, %r986;
	ld.shared.u64 	%rd260, [%r987];
	add.s64 	%rd261, %rd260, %rd70;
	setp.lt.s64 	%p166, %rd257, 0;
	selp.b64 	%rd262, 0, 9223372036854775807, %p166;
	xor.b64  	%rd263, %rd262, %rd257;
	shl.b64 	%rd264, %rd261, 3;
	add.s64 	%rd265, %rd2, %rd264;
	st.global.u64 	[%rd265+3072], %rd263;
	bar.warp.sync 	-1;
	ld.shared.u64 	%rd266, [%r134+-30720];
	setp.eq.s64 	%p167, %rd266, 9223372036854775807;
	selp.b64 	%rd267, -9223372036854775808, %rd266, %p167;
	shr.u64 	%rd268, %rd267, %r512;
	cvt.u32.u64 	%r988, %rd268;
	and.b32  	%r989, %r988, %r8;
	shl.b32 	%r990, %r989, 3;
	add.s32 	%r991, %r982, %r990;
	ld.shared.u64 	%rd269, [%r991];
	add.s64 	%rd270, %rd269, %rd70;
	setp.lt.s64 	%p168, %rd266, 0;
	selp.b64 	%rd271, 0, 9223372036854775807, %p168;
	xor.b64  	%rd272, %rd271, %rd266;
	shl.b64 	%rd273, %rd270, 3;
	add.s64 	%rd274, %rd2, %rd273;
	st.global.u64 	[%rd274+6144], %rd272;
	bar.warp.sync 	-1;
	ld.shared.u64 	%rd275, [%r134+-27648];
	setp.eq.s64 	%p169, %rd275, 9223372036854775807;
	selp.b64 	%rd276, -9223372036854775808, %rd275, %p169;
	shr.u64 	%rd277, %rd276, %r512;
	cvt.u32.u64 	%r992, %rd277;
	and.b32  	%r993, %r992, %r8;
	shl.b32 	%r994, %r993, 3;
	add.s32 	%r995, %r982, %r994;
	ld.shared.u64 	%rd278, [%r995];
	add.s64 	%rd279, %rd278, %rd70;
	setp.lt.s64 	%p170, %rd275, 0;
	selp.b64 	%rd280, 0, 9223372036854775807, %p170;
	xor.b64  	%rd281, %rd280, %rd275;
	shl.b64 	%rd282, %rd279, 3;
	add.s64 	%rd283, %rd2, %rd282;
	st.global.u64 	[%rd283+9216], %rd281;
	bar.warp.sync 	-1;
	ld.shared.u64 	%rd284, [%r134+-24576];
	setp.eq.s64 	%p171, %rd284, 9223372036854775807;
	selp.b64 	%rd285, -9223372036854775808, %rd284, %p171;
	shr.u64 	%rd286, %rd285, %r512;
	cvt.u32.u64 	%r996, %rd286;
	and.b32  	%r997, %r996, %r8;
	shl.b32 	%r998, %r997, 3;
	add.s32 	%r999, %r982, %r998;
	ld.shared.u64 	%rd287, [%r999];
	add.s64 	%rd288, %rd287, %rd70;
	setp.lt.s64 	%p172, %rd284, 0;
	selp.b64 	%rd289, 0, 9223372036854775807, %p172;
	xor.b64  	%rd290, %rd289, %rd284;
	shl.b64 	%rd291, %rd288, 3;
	add.s64 	%rd292, %rd2, %rd291;
	st.global.u64 	[%rd292+12288], %rd290;
	bar.warp.sync 	-1;
	ld.shared.u64 	%rd293, [%r134+-21504];
	setp.eq.s64 	%p173, %rd293, 9223372036854775807;
	selp.b64 	%rd294, -9223372036854775808, %rd293, %p173;
	shr.u64 	%rd295, %rd294, %r512;
	cvt.u32.u64 	%r1000, %rd295;
	and.b32  	%r1001, %r1000, %r8;
	shl.b32 	%r1002, %r1001, 3;
	add.s32 	%r1003, %r982, %r1002;
	ld.shared.u64 	%rd296, [%r1003];
	add.s64 	%rd297, %rd296, %rd70;
	setp.lt.s64 	%p174, %rd293, 0;
	selp.b64 	%rd298, 0, 9223372036854775807, %p174;
	xor.b64  	%rd299, %rd298, %rd293;
	shl.b64 	%rd300, %rd297, 3;
	add.s64 	%rd301, %rd2, %rd300;
	st.global.u64 	[%rd301+15360], %rd299;
	bar.warp.sync 	-1;
	ld.shared.u64 	%rd302, [%r134+-18432];
	setp.eq.s64 	%p175, %rd302, 9223372036854775807;
	selp.b64 	%rd303, -9223372036854775808, %rd302, %p175;
	shr.u64 	%rd304, %rd303, %r512;
	cvt.u32.u64 	%r1004, %rd304;
	and.b32  	%r1005, %r1004, %r8;
	shl.b32 	%r1006, %r1005, 3;
	add.s32 	%r1007, %r982, %r1006;
	ld.shared.u64 	%rd305, [%r1007];
	add.s64 	%rd306, %rd305, %rd70;
	setp.lt.s64 	%p176, %rd302, 0;
	selp.b64 	%rd307, 0, 9223372036854775807, %p176;
	xor.b64  	%rd308, %rd307, %rd302;
	shl.b64 	%rd309, %rd306, 3;
	add.s64 	%rd310, %rd2, %rd309;
	st.global.u64 	[%rd310+18432], %rd308;
	bar.warp.sync 	-1;
	ld.shared.u64 	%rd311, [%r134+-15360];
	setp.eq.s64 	%p177, %rd311, 9223372036854775807;
	selp.b64 	%rd312, -9223372036854775808, %rd311, %p177;
	shr.u64 	%rd313, %rd312, %r512;
	cvt.u32.u64 	%r1008, %rd313;
	and.b32  	%r1009, %r1008, %r8;
	shl.b32 	%r1010, %r1009, 3;
	add.s32 	%r1011, %r982, %r1010;
	ld.shared.u64 	%rd314, [%r1011];
	add.s64 	%rd315, %rd314, %rd70;
	setp.lt.s64 	%p178, %rd311, 0;
	selp.b64 	%rd316, 0, 9223372036854775807, %p178;
	xor.b64  	%rd317, %rd316, %rd311;
	shl.b64 	%rd318, %rd315, 3;
	add.s64 	%rd319, %rd2, %rd318;
	st.global.u64 	[%rd319+21504], %rd317;
	bar.warp.sync 	-1;
	ld.shared.u64 	%rd320, [%r134+-12288];
	setp.eq.s64 	%p179, %rd320, 9223372036854775807;
	selp.b64 	%rd321, -9223372036854775808, %rd320, %p179;
	shr.u64 	%rd322, %rd321, %r512;
	cvt.u32.u64 	%r1012, %rd322;
	and.b32  	%r1013, %r1012, %r8;
	shl.b32 	%r1014, %r1013, 3;
	add.s32 	%r1015, %r982, %r1014;
	ld.shared.u64 	%rd323, [%r1015];
	add.s64 	%rd324, %rd323, %rd70;
	setp.lt.s64 	%p180, %rd320, 0;
	selp.b64 	%rd325, 0, 9223372036854775807, %p180;
	xor.b64  	%rd326, %rd325, %rd320;
	shl.b64 	%rd327, %rd324, 3;
	add.s64 	%rd328, %rd2, %rd327;
	st.global.u64 	[%rd328+24576], %rd326;
	bar.warp.sync 	-1;
	ld.shared.u64 	%rd329, [%r134+-9216];
	setp.eq.s64 	%p181, %rd329, 9223372036854775807;
	selp.b64 	%rd330, -9223372036854775808, %rd329, %p181;
	shr.u64 	%rd331, %rd330, %r512;
	cvt.u32.u64 	%r1016, %rd331;
	and.b32  	%r1017, %r1016, %r8;
	shl.b32 	%r1018, %r1017, 3;
	add.s32 	%r1019, %r982, %r1018;
	ld.shared.u64 	%rd332, [%r1019];
	add.s64 	%rd333, %rd332, %rd70;
	setp.lt.s64 	%p182, %rd329, 0;
	selp.b64 	%rd334, 0, 9223372036854775807, %p182;
	xor.b64  	%rd335, %rd334, %rd329;
	shl.b64 	%rd336, %rd333, 3;
	add.s64 	%rd337, %rd2, %rd336;
	st.global.u64 	[%rd337+27648], %rd335;
	bar.warp.sync 	-1;
	ld.shared.u64 	%rd338, [%r134+-6144];
	setp.eq.s64 	%p183, %rd338, 9223372036854775807;
	selp.b64 	%rd339, -9223372036854775808, %rd338, %p183;
	shr.u64 	%rd340, %rd339, %r512;
	cvt.u32.u64 	%r1020, %rd340;
	and.b32  	%r1021, %r1020, %r8;
	shl.b32 	%r1022, %r1021, 3;
	add.s32 	%r1023, %r982, %r1022;
	ld.shared.u64 	%rd341, [%r1023];
	add.s64 	%rd342, %rd341, %rd70;
	setp.lt.s64 	%p184, %rd338, 0;
	selp.b64 	%rd343, 0, 9223372036854775807, %p184;
	xor.b64  	%rd344, %rd343, %rd338;
	shl.b64 	%rd345, %rd342, 3;
	add.s64 	%rd346, %rd2, %rd345;
	st.global.u64 	[%rd346+30720], %rd344;
	bar.warp.sync 	-1;
	ld.shared.u64 	%rd347, [%r134+-3072];
	setp.eq.s64 	%p185, %rd347, 9223372036854775807;
	selp.b64 	%rd348, -9223372036854775808, %rd347, %p185;
	shr.u64 	%rd349, %rd348, %r512;
	cvt.u32.u64 	%r1024, %rd349;
	and.b32  	%r1025, %r1024, %r8;
	shl.b32 	%r1026, %r1025, 3;
	add.s32 	%r1027, %r982, %r1026;
	ld.shared.u64 	%rd350, [%r1027];
	add.s64 	%rd351, %rd350, %rd70;
	setp.lt.s64 	%p186, %rd347, 0;
	selp.b64 	%rd352, 0, 9223372036854775807, %p186;
	xor.b64  	%rd353, %rd352, %rd347;
	shl.b64 	%rd354, %rd351, 3;
	add.s64 	%rd355, %rd2, %rd354;
	st.global.u64 	[%rd355+33792], %rd353;
	bar.warp.sync 	-1;
	bra.uni 	$L__BB12_200;
$L__BB12_175:
	mad.lo.s32 	%r143, %r4, -4608, %r158;
	setp.ge.s32 	%p187, %r1, %r143;
	@%p187 bra 	$L__BB12_177;
	ld.shared.u64 	%rd356, [%r134+-36864];
	setp.eq.s64 	%p188, %rd356, 9223372036854775807;
	selp.b64 	%rd357, -9223372036854775808, %rd356, %p188;
	shr.u64 	%rd358, %rd357, %r512;
	cvt.u32.u64 	%r1029, %rd358;
	and.b32  	%r1030, %r1029, %r8;
	shl.b32 	%r1031, %r1030, 3;
	add.s32 	%r1033, %r389, %r1031;
	ld.shared.u64 	%rd359, [%r1033+36864];
	setp.lt.s64 	%p189, %rd356, 0;
	selp.b64 	%rd360, 0, 9223372036854775807, %p189;
	xor.b64  	%rd361, %rd360, %rd356;
	add.s64 	%rd362, %rd359, %rd70;
	shl.b64 	%rd363, %rd362, 3;
	add.s64 	%rd364, %rd2, %rd363;
	st.global.u64 	[%rd364], %rd361;
$L__BB12_177:
	bar.warp.sync 	-1;
	add.s32 	%r1034, %r1, 384;
	setp.ge.s32 	%p190, %r1034, %r143;
	@%p190 bra 	$L__BB12_179;
	ld.shared.u64 	%rd365, [%r134+-33792];
	setp.eq.s64 	%p191, %rd365, 9223372036854775807;
	selp.b64 	%rd366, -9223372036854775808, %rd365, %p191;
	shr.u64 	%rd367, %rd366, %r512;
	cvt.u32.u64 	%r1036, %rd367;
	and.b32  	%r1037, %r1036, %r8;
	shl.b32 	%r1038, %r1037, 3;
	add.s32 	%r1040, %r389, %r1038;
	ld.shared.u64 	%rd368, [%r1040+36864];
	setp.lt.s64 	%p192, %rd365, 0;
	selp.b64 	%rd369, 0, 9223372036854775807, %p192;
	xor.b64  	%rd370, %rd369, %rd365;
	add.s64 	%rd371, %rd368, %rd70;
	shl.b64 	%rd372, %rd371, 3;
	add.s64 	%rd373, %rd2, %rd372;
	st.global.u64 	[%rd373+3072], %rd370;
$L__BB12_179:
	bar.warp.sync 	-1;
	add.s32 	%r1041, %r1, 768;
	setp.ge.s32 	%p193, %r1041, %r143;
	@%p193 bra 	$L__BB12_181;
	ld.shared.u64 	%rd374, [%r134+-30720];
	setp.eq.s64 	%p194, %rd374, 9223372036854775807;
	selp.b64 	%rd375, -9223372036854775808, %rd374, %p194;
	shr.u64 	%rd376, %rd375, %r512;
	cvt.u32.u64 	%r1043, %rd376;
	and.b32  	%r1044, %r1043, %r8;
	shl.b32 	%r1045, %r1044, 3;
	add.s32 	%r1047, %r389, %r1045;
	ld.shared.u64 	%rd377, [%r1047+36864];
	setp.lt.s64 	%p195, %rd374, 0;
	selp.b64 	%rd378, 0, 9223372036854775807, %p195;
	xor.b64  	%rd379, %rd378, %rd374;
	add.s64 	%rd380, %rd377, %rd70;
	shl.b64 	%rd381, %rd380, 3;
	add.s64 	%rd382, %rd2, %rd381;
	st.global.u64 	[%rd382+6144], %rd379;
$L__BB12_181:
	bar.warp.sync 	-1;
	add.s32 	%r1048, %r1, 1152;
	setp.ge.s32 	%p196, %r1048, %r143;
	@%p196 bra 	$L__BB12_183;
	ld.shared.u64 	%rd383, [%r134+-27648];
	setp.eq.s64 	%p197, %rd383, 9223372036854775807;
	selp.b64 	%rd384, -9223372036854775808, %rd383, %p197;
	shr.u64 	%rd385, %rd384, %r512;
	cvt.u32.u64 	%r1050, %rd385;
	and.b32  	%r1051, %r1050, %r8;
	shl.b32 	%r1052, %r1051, 3;
	add.s32 	%r1054, %r389, %r1052;
	ld.shared.u64 	%rd386, [%r1054+36864];
	setp.lt.s64 	%p198, %rd383, 0;
	selp.b64 	%rd387, 0, 9223372036854775807, %p198;
	xor.b64  	%rd388, %rd387, %rd383;
	add.s64 	%rd389, %rd386, %rd70;
	shl.b64 	%rd390, %rd389, 3;
	add.s64 	%rd391, %rd2, %rd390;
	st.global.u64 	[%rd391+9216], %rd388;
$L__BB12_183:
	bar.warp.sync 	-1;
	add.s32 	%r1055, %r1, 1536;
	setp.ge.s32 	%p199, %r1055, %r143;
	@%p199 bra 	$L__BB12_185;
	ld.shared.u64 	%rd392, [%r134+-24576];
	setp.eq.s64 	%p200, %rd392, 9223372036854775807;
	selp.b64 	%rd393, -9223372036854775808, %rd392, %p200;
	shr.u64 	%rd394, %rd393, %r512;
	cvt.u32.u64 	%r1057, %rd394;
	and.b32  	%r1058, %r1057, %r8;
	shl.b32 	%r1059, %r1058, 3;
	add.s32 	%r1061, %r389, %r1059;
	ld.shared.u64 	%rd395, [%r1061+36864];
	setp.lt.s64 	%p201, %rd392, 0;
	selp.b64 	%rd396, 0, 9223372036854775807, %p201;
	xor.b64  	%rd397, %rd396, %rd392;
	add.s64 	%rd398, %rd395, %rd70;
	shl.b64 	%rd399, %rd398, 3;
	add.s64 	%rd400, %rd2, %rd399;
	st.global.u64 	[%rd400+12288], %rd397;
$L__BB12_185:
	bar.warp.sync 	-1;
	add.s32 	%r1062, %r1, 1920;
	setp.ge.s32 	%p202, %r1062, %r143;
	@%p202 bra 	$L__BB12_187;
	ld.shared.u64 	%rd401, [%r134+-21504];
	setp.eq.s64 	%p203, %rd401, 9223372036854775807;
	selp.b64 	%rd402, -9223372036854775808, %rd401, %p203;
	shr.u64 	%rd403, %rd402, %r512;
	cvt.u32.u64 	%r1064, %rd403;
	and.b32  	%r1065, %r1064, %r8;
	shl.b32 	%r1066, %r1065, 3;
	add.s32 	%r1068, %r389, %r1066;
	ld.shared.u64 	%rd404, [%r1068+36864];
	setp.lt.s64 	%p204, %rd401, 0;
	selp.b64 	%rd405, 0, 9223372036854775807, %p204;
	xor.b64  	%rd406, %rd405, %rd401;
	add.s64 	%rd407, %rd404, %rd70;
	shl.b64 	%rd408, %rd407, 3;
	add.s64 	%rd409, %rd2, %rd408;
	st.global.u64 	[%rd409+15360], %rd406;
$L__BB12_187:
	bar.warp.sync 	-1;
	add.s32 	%r1069, %r1, 2304;
	setp.ge.s32 	%p205, %r1069, %r143;
	@%p205 bra 	$L__BB12_189;
	ld.shared.u64 	%rd410, [%r134+-18432];
	setp.eq.s64 	%p206, %rd410, 9223372036854775807;
	selp.b64 	%rd411, -9223372036854775808, %rd410, %p206;
	shr.u64 	%rd412, %rd411, %r512;
	cvt.u32.u64 	%r1071, %rd412;
	and.b32  	%r1072, %r1071, %r8;
	shl.b32 	%r1073, %r1072, 3;
	add.s32 	%r1075, %r389, %r1073;
	ld.shared.u64 	%rd413, [%r1075+36864];
	setp.lt.s64 	%p207, %rd410, 0;
	selp.b64 	%rd414, 0, 9223372036854775807, %p207;
	xor.b64  	%rd415, %rd414, %rd410;
	add.s64 	%rd416, %rd413, %rd70;
	shl.b64 	%rd417, %rd416, 3;
	add.s64 	%rd418, %rd2, %rd417;
	st.global.u64 	[%rd418+18432], %rd415;
$L__BB12_189:
	bar.warp.sync 	-1;
	add.s32 	%r1076, %r1, 2688;
	setp.ge.s32 	%p208, %r1076, %r143;
	@%p208 bra 	$L__BB12_191;
	ld.shared.u64 	%rd419, [%r134+-15360];
	setp.eq.s64 	%p209, %rd419, 9223372036854775807;
	selp.b64 	%rd420, -9223372036854775808, %rd419, %p209;
	shr.u64 	%rd421, %rd420, %r512;
	cvt.u32.u64 	%r1078, %rd421;
	and.b32  	%r1079, %r1078, %r8;
	shl.b32 	%r1080, %r1079, 3;
	add.s32 	%r1082, %r389, %r1080;
	ld.shared.u64 	%rd422, [%r1082+36864];
	setp.lt.s64 	%p210, %rd419, 0;
	selp.b64 	%rd423, 0, 9223372036854775807, %p210;
	xor.b64  	%rd424, %rd423, %rd419;
	add.s64 	%rd425, %rd422, %rd70;
	shl.b64 	%rd426, %rd425, 3;
	add.s64 	%rd427, %rd2, %rd426;
	st.global.u64 	[%rd427+21504], %rd424;
$L__BB12_191:
	bar.warp.sync 	-1;
	or.b32  	%r1083, %r1, 3072;
	setp.ge.s32 	%p211, %r1083, %r143;
	@%p211 bra 	$L__BB12_193;
	ld.shared.u64 	%rd428, [%r134+-12288];
	setp.eq.s64 	%p212, %rd428, 9223372036854775807;
	selp.b64 	%rd429, -9223372036854775808, %rd428, %p212;
	shr.u64 	%rd430, %rd429, %r512;
	cvt.u32.u64 	%r1085, %rd430;
	and.b32  	%r1086, %r1085, %r8;
	shl.b32 	%r1087, %r1086, 3;
	add.s32 	%r1089, %r389, %r1087;
	ld.shared.u64 	%rd431, [%r1089+36864];
	setp.lt.s64 	%p213, %rd428, 0;
	selp.b64 	%rd432, 0, 9223372036854775807, %p213;
	xor.b64  	%rd433, %rd432, %rd428;
	add.s64 	%rd434, %rd431, %rd70;
	shl.b64 	%rd435, %rd434, 3;
	add.s64 	%rd436, %rd2, %rd435;
	st.global.u64 	[%rd436+24576], %rd433;
$L__BB12_193:
	bar.warp.sync 	-1;
	add.s32 	%r1090, %r1, 3456;
	setp.ge.s32 	%p214, %r1090, %r143;
	@%p214 bra 	$L__BB12_195;
	ld.shared.u64 	%rd437, [%r134+-9216];
	setp.eq.s64 	%p215, %rd437, 9223372036854775807;
	selp.b64 	%rd438, -9223372036854775808, %rd437, %p215;
	shr.u64 	%rd439, %rd438, %r512;
	cvt.u32.u64 	%r1092, %rd439;
	and.b32  	%r1093, %r1092, %r8;
	shl.b32 	%r1094, %r1093, 3;
	add.s32 	%r1096, %r389, %r1094;
	ld.shared.u64 	%rd440, [%r1096+36864];
	setp.lt.s64 	%p216, %rd437, 0;
	selp.b64 	%rd441, 0, 9223372036854775807, %p216;
	xor.b64  	%rd442, %rd441, %rd437;
	add.s64 	%rd443, %rd440, %rd70;
	shl.b64 	%rd444, %rd443, 3;
	add.s64 	%rd445, %rd2, %rd444;
	st.global.u64 	[%rd445+27648], %rd442;
$L__BB12_195:
	bar.warp.sync 	-1;
	add.s32 	%r1097, %r1, 3840;
	setp.ge.s32 	%p217, %r1097, %r143;
	@%p217 bra 	$L__BB12_197;
	ld.shared.u64 	%rd446, [%r134+-6144];
	setp.eq.s64 	%p218, %rd446, 9223372036854775807;
	selp.b64 	%rd447, -9223372036854775808, %rd446, %p218;
	shr.u64 	%rd448, %rd447, %r512;
	cvt.u32.u64 	%r1099, %rd448;
	and.b32  	%r1100, %r1099, %r8;
	shl.b32 	%r1101, %r1100, 3;
	add.s32 	%r1103, %r389, %r1101;
	ld.shared.u64 	%rd449, [%r1103+36864];
	setp.lt.s64 	%p219, %rd446, 0;
	selp.b64 	%rd450, 0, 9223372036854775807, %p219;
	xor.b64  	%rd451, %rd450, %rd446;
	add.s64 	%rd452, %rd449, %rd70;
	shl.b64 	%rd453, %rd452, 3;
	add.s64 	%rd454, %rd2, %rd453;
	st.global.u64 	[%rd454+30720], %rd451;
$L__BB12_197:
	bar.warp.sync 	-1;
	add.s32 	%r1104, %r1, 4224;
	setp.ge.s32 	%p220, %r1104, %r143;
	@%p220 bra 	$L__BB12_199;
	ld.shared.u64 	%rd455, [%r134+-3072];
	setp.eq.s64 	%p221, %rd455, 9223372036854775807;
	selp.b64 	%rd456, -9223372036854775808, %rd455, %p221;
	shr.u64 	%rd457, %rd456, %r512;
	cvt.u32.u64 	%r1106, %rd457;
	and.b32  	%r1107, %r1106, %r8;
	shl.b32 	%r1108, %r1107, 3;
	add.s32 	%r1110, %r389, %r1108;
	ld.shared.u64 	%rd458, [%r1110+36864];
	setp.lt.s64 	%p222, %rd455, 0;
	selp.b64 	%rd459, 0, 9223372036854775807, %p222;
	xor.b64  	%rd460, %rd459, %rd455;
	add.s64 	%rd461, %rd458, %rd70;
	shl.b64 	%rd462, %rd461, 3;
	add.s64 	%rd463, %rd2, %rd462;
	st.global.u64 	[%rd463+33792], %rd460;
$L__BB12_199:
	bar.warp.sync 	-1;
$L__BB12_200:
	setp.gt.s32 	%p223, %r5, %r158;
	ld.shared.u64 	%rd464, [%r134+-36864];
	setp.eq.s64 	%p224, %rd464, 9223372036854775807;
	selp.b64 	%rd465, -9223372036854775808, %rd464, %p224;
	shr.u64 	%rd466, %rd465, %r512;
	cvt.u32.u64 	%r1112, %rd466;
	and.b32  	%r144, %r1112, %r8;
	ld.shared.u64 	%rd467, [%r134+-33792];
	setp.eq.s64 	%p225, %rd467, 9223372036854775807;
	selp.b64 	%rd468, -9223372036854775808, %rd467, %p225;
	shr.u64 	%rd469, %rd468, %r512;
	cvt.u32.u64 	%r1113, %rd469;
	and.b32  	%r145, %r1113, %r8;
	ld.shared.u64 	%rd470, [%r134+-30720];
	setp.eq.s64 	%p226, %rd470, 9223372036854775807;
	selp.b64 	%rd471, -9223372036854775808, %rd470, %p226;
	shr.u64 	%rd472, %rd471, %r512;
	cvt.u32.u64 	%r1114, %rd472;
	and.b32  	%r146, %r1114, %r8;
	ld.shared.u64 	%rd473, [%r134+-27648];
	setp.eq.s64 	%p227, %rd473, 9223372036854775807;
	selp.b64 	%rd474, -9223372036854775808, %rd473, %p227;
	shr.u64 	%rd475, %rd474, %r512;
	cvt.u32.u64 	%r1115, %rd475;
	and.b32  	%r147, %r1115, %r8;
	ld.shared.u64 	%rd476, [%r134+-24576];
	setp.eq.s64 	%p228, %rd476, 9223372036854775807;
	selp.b64 	%rd477, -9223372036854775808, %rd476, %p228;
	shr.u64 	%rd478, %rd477, %r512;
	cvt.u32.u64 	%r1116, %rd478;
	and.b32  	%r148, %r1116, %r8;
	ld.shared.u64 	%rd479, [%r134+-21504];
	setp.eq.s64 	%p229, %rd479, 9223372036854775807;
	selp.b64 	%rd480, -9223372036854775808, %rd479, %p229;
	shr.u64 	%rd481, %rd480, %r512;
	cvt.u32.u64 	%r1117, %rd481;
	and.b32  	%r149, %r1117, %r8;
	ld.shared.u64 	%rd482, [%r134+-18432];
	setp.eq.s64 	%p230, %rd482, 9223372036854775807;
	selp.b64 	%rd483, -9223372036854775808, %rd482, %p230;
	shr.u64 	%rd484, %rd483, %r512;
	cvt.u32.u64 	%r1118, %rd484;
	and.b32  	%r150, %r1118, %r8;
	ld.shared.u64 	%rd485, [%r134+-15360];
	setp.eq.s64 	%p231, %rd485, 9223372036854775807;
	selp.b64 	%rd486, -9223372036854775808, %rd485, %p231;
	shr.u64 	%rd487, %rd486, %r512;
	cvt.u32.u64 	%r1119, %rd487;
	and.b32  	%r151, %r1119, %r8;
	ld.shared.u64 	%rd488, [%r134+-12288];
	setp.eq.s64 	%p232, %rd488, 9223372036854775807;
	selp.b64 	%rd489, -9223372036854775808, %rd488, %p232;
	shr.u64 	%rd490, %rd489, %r512;
	cvt.u32.u64 	%r1120, %rd490;
	and.b32  	%r152, %r1120, %r8;
	ld.shared.u64 	%rd491, [%r134+-9216];
	setp.eq.s64 	%p233, %rd491, 9223372036854775807;
	selp.b64 	%rd492, -9223372036854775808, %rd491, %p233;
	shr.u64 	%rd493, %rd492, %r512;
	cvt.u32.u64 	%r1121, %rd493;
	and.b32  	%r153, %r1121, %r8;
	ld.shared.u64 	%rd494, [%r134+-6144];
	setp.eq.s64 	%p234, %rd494, 9223372036854775807;
	selp.b64 	%rd495, -9223372036854775808, %rd494, %p234;
	shr.u64 	%rd496, %rd495, %r512;
	cvt.u32.u64 	%r1122, %rd496;
	and.b32  	%r154, %r1122, %r8;
	ld.shared.u64 	%rd497, [%r134+-3072];
	setp.eq.s64 	%p235, %rd497, 9223372036854775807;
	selp.b64 	%rd498, -9223372036854775808, %rd497, %p235;
	shr.u64 	%rd499, %rd498, %r512;
	cvt.u32.u64 	%r1123, %rd499;
	and.b32  	%r155, %r1123, %r8;
	@%p223 bra 	$L__BB12_202;
	ld.global.f64 	%fd177, [%rd69];
	ld.global.f64 	%fd178, [%rd69+256];
	ld.global.f64 	%fd179, [%rd69+512];
	ld.global.f64 	%fd180, [%rd69+768];
	ld.global.f64 	%fd181, [%rd69+1024];
	ld.global.f64 	%fd182, [%rd69+1280];
	ld.global.f64 	%fd183, [%rd69+1536];
	ld.global.f64 	%fd184, [%rd69+1792];
	ld.global.f64 	%fd185, [%rd69+2048];
	ld.global.f64 	%fd186, [%rd69+2304];
	ld.global.f64 	%fd187, [%rd69+2560];
	ld.global.f64 	%fd188, [%rd69+2816];
	bra.uni 	$L__BB12_226;
$L__BB12_202:
	cvt.u32.u64 	%r1124, %rd68;
	mul.lo.s32 	%r1125, %r4, 4608;
	sub.s32 	%r156, %r158, %r1125;
	setp.ge.s32 	%p236, %r1124, %r156;
	@%p236 bra 	$L__BB12_204;
	ld.global.f64 	%fd177, [%rd69];
$L__BB12_204:
	add.s32 	%r1127, %r1124, 32;
	setp.ge.s32 	%p237, %r1127, %r156;
	@%p237 bra 	$L__BB12_206;
	ld.global.f64 	%fd178, [%rd69+256];
$L__BB12_206:
	add.s32 	%r1129, %r1124, 64;
	setp.ge.s32 	%p238, %r1129, %r156;
	@%p238 bra 	$L__BB12_208;
	ld.global.f64 	%fd179, [%rd69+512];
$L__BB12_208:
	add.s32 	%r1131, %r1124, 96;
	setp.ge.s32 	%p239, %r1131, %r156;
	@%p239 bra 	$L__BB12_210;
	ld.global.f64 	%fd180, [%rd69+768];
$L__BB12_210:
	add.s32 	%r1133, %r1124, 128;
	setp.ge.s32 	%p240, %r1133, %r156;
	@%p240 bra 	$L__BB12_212;
	ld.global.f64 	%fd181, [%rd69+1024];
$L__BB12_212:
	add.s32 	%r1135, %r1124, 160;
	setp.ge.s32 	%p241, %r1135, %r156;
	@%p241 bra 	$L__BB12_214;
	ld.global.f64 	%fd182, [%rd69+1280];
$L__BB12_214:
	add.s32 	%r1137, %r1124, 192;
	setp.ge.s32 	%p242, %r1137, %r156;
	@%p242 bra 	$L__BB12_216;
	ld.global.f64 	%fd183, [%rd69+1536];
$L__BB12_216:
	add.s32 	%r1139, %r1124, 224;
	setp.ge.s32 	%p243, %r1139, %r156;
	@%p243 bra 	$L__BB12_218;
	ld.global.f64 	%fd184, [%rd69+1792];
$L__BB12_218:
	add.s32 	%r1141, %r1124, 256;
	setp.ge.s32 	%p244, %r1141, %r156;
	@%p244 bra 	$L__BB12_220;
	ld.global.f64 	%fd185, [%rd69+2048];
$L__BB12_220:
	add.s32 	%r1143, %r1124, 288;
	setp.ge.s32 	%p245, %r1143, %r156;
	@%p245 bra 	$L__BB12_222;
	ld.global.f64 	%fd186, [%rd69+2304];
$L__BB12_222:
	add.s32 	%r1145, %r1124, 320;
	setp.ge.s32 	%p246, %r1145, %r156;
	@%p246 bra 	$L__BB12_224;
	ld.global.f64 	%fd187, [%rd69+2560];
$L__BB12_224:
	add.s32 	%r1147, %r1124, 352;
	setp.ge.s32 	%p247, %r1147, %r156;
	@%p247 bra 	$L__BB12_226;
	ld.global.f64 	%fd188, [%rd69+2816];
$L__BB12_226:
	setp.gt.s32 	%p248, %r5, %r158;
	bar.sync 	0;
	st.shared.f64 	[%r122+-8], %fd177;
	st.shared.f64 	[%r123+-8], %fd178;
	st.shared.f64 	[%r124+-8], %fd179;
	st.shared.f64 	[%r125+-8], %fd180;
	st.shared.f64 	[%r126+-8], %fd181;
	st.shared.f64 	[%r127+-8], %fd182;
	st.shared.f64 	[%r128+-8], %fd183;
	st.shared.f64 	[%r129+-8], %fd184;
	st.shared.f64 	[%r130+-8], %fd185;
	st.shared.f64 	[%r131+-8], %fd186;
	st.shared.f64 	[%r132+-8], %fd187;
	st.shared.f64 	[%r133+-8], %fd188;
	bar.sync 	0;
	@%p248 bra 	$L__BB12_228;
	ld.shared.f64 	%fd119, [%r134+-36864];
	shl.b32 	%r1148, %r144, 3;
	add.s32 	%r1150, %r389, 36864;
	add.s32 	%r1151, %r1150, %r1148;
	ld.shared.u64 	%rd500, [%r1151];
	add.s64 	%rd501, %rd500, %rd70;
	shl.b64 	%rd502, %rd501, 3;
	add.s64 	%rd503, %rd1, %rd502;
	st.global.f64 	[%rd503], %fd119;
	bar.warp.sync 	-1;
	ld.shared.f64 	%fd120, [%r134+-33792];
	shl.b32 	%r1152, %r145, 3;
	add.s32 	%r1153, %r1150, %r1152;
	ld.shared.u64 	%rd504, [%r1153];
	add.s64 	%rd505, %rd504, %rd70;
	shl.b64 	%rd506, %rd505, 3;
	add.s64 	%rd507, %rd1, %rd506;
	st.global.f64 	[%rd507+3072], %fd120;
	bar.warp.sync 	-1;
	ld.shared.f64 	%fd121, [%r134+-30720];
	shl.b32 	%r1154, %r146, 3;
	add.s32 	%r1155, %r1150, %r1154;
	ld.shared.u64 	%rd508, [%r1155];
	add.s64 	%rd509, %rd508, %rd70;
	shl.b64 	%rd510, %rd509, 3;
	add.s64 	%rd511, %rd1, %rd510;
	st.global.f64 	[%rd511+6144], %fd121;
	bar.warp.sync 	-1;
	ld.shared.f64 	%fd122, [%r134+-27648];
	shl.b32 	%r1156, %r147, 3;
	add.s32 	%r1157, %r1150, %r1156;
	ld.shared.u64 	%rd512, [%r1157];
	add.s64 	%rd513, %rd512, %rd70;
	shl.b64 	%rd514, %rd513, 3;
	add.s64 	%rd515, %rd1, %rd514;
	st.global.f64 	[%rd515+9216], %fd122;
	bar.warp.sync 	-1;
	ld.shared.f64 	%fd123, [%r134+-24576];
	shl.b32 	%r1158, %r148, 3;
	add.s32 	%r1159, %r1150, %r1158;
	ld.shared.u64 	%rd516, [%r1159];
	add.s64 	%rd517, %rd516, %rd70;
	shl.b64 	%rd518, %rd517, 3;
	add.s64 	%rd519, %rd1, %rd518;
	st.global.f64 	[%rd519+12288], %fd123;
	bar.warp.sync 	-1;
	ld.shared.f64 	%fd124, [%r134+-21504];
	shl.b32 	%r1160, %r149, 3;
	add.s32 	%r1161, %r1150, %r1160;
	ld.shared.u64 	%rd520, [%r1161];
	add.s64 	%rd521, %rd520, %rd70;
	shl.b64 	%rd522, %rd521, 3;
	add.s64 	%rd523, %rd1, %rd522;
	st.global.f64 	[%rd523+15360], %fd124;
	bar.warp.sync 	-1;
	ld.shared.f64 	%fd125, [%r134+-18432];
	shl.b32 	%r1162, %r150, 3;
	add.s32 	%r1163, %r1150, %r1162;
	ld.shared.u64 	%rd524, [%r1163];
	add.s64 	%rd525, %rd524, %rd70;
	shl.b64 	%rd526, %rd525, 3;
	add.s64 	%rd527, %rd1, %rd526;
	st.global.f64 	[%rd527+18432], %fd125;
	bar.warp.sync 	-1;
	ld.shared.f64 	%fd126, [%r134+-15360];
	shl.b32 	%r1164, %r151, 3;
	add.s32 	%r1165, %r1150, %r1164;
	ld.shared.u64 	%rd528, [%r1165];
	add.s64 	%rd529, %rd528, %rd70;
	shl.b64 	%rd530, %rd529, 3;
	add.s64 	%rd531, %rd1, %rd530;
	st.global.f64 	[%rd531+21504], %fd126;
	bar.warp.sync 	-1;
	ld.shared.f64 	%fd127, [%r134+-12288];
	shl.b32 	%r1166, %r152, 3;
	add.s32 	%r1167, %r1150, %r1166;
	ld.shared.u64 	%rd532, [%r1167];
	add.s64 	%rd533, %rd532, %rd70;
	shl.b64 	%rd534, %rd533, 3;
	add.s64 	%rd535, %rd1, %rd534;
	st.global.f64 	[%rd535+24576], %fd127;
	bar.warp.sync 	-1;
	ld.shared.f64 	%fd128, [%r134+-9216];
	shl.b32 	%r1168, %r153, 3;
	add.s32 	%r1169, %r1150, %r1168;
	ld.shared.u64 	%rd536, [%r1169];
	add.s64 	%rd537, %rd536, %rd70;
	shl.b64 	%rd538, %rd537, 3;
	add.s64 	%rd539, %rd1, %rd538;
	st.global.f64 	[%rd539+27648], %fd128;
	bar.warp.sync 	-1;
	ld.shared.f64 	%fd129, [%r134+-6144];
	shl.b32 	%r1170, %r154, 3;
	add.s32 	%r1171, %r1150, %r1170;
	ld.shared.u64 	%rd540, [%r1171];
	add.s64 	%rd541, %rd540, %rd70;
	shl.b64 	%rd542, %rd541, 3;
	add.s64 	%rd543, %rd1, %rd542;
	st.global.f64 	[%rd543+30720], %fd129;
	bar.warp.sync 	-1;
	ld.shared.f64 	%fd130, [%r134+-3072];
	shl.b32 	%r1172, %r155, 3;
	add.s32 	%r1173, %r1150, %r1172;
	ld.shared.u64 	%rd544, [%r1173];
	add.s64 	%rd545, %rd544, %rd70;
	shl.b64 	%rd546, %rd545, 3;
	add.s64 	%rd547, %rd1, %rd546;
	st.global.f64 	[%rd547+33792], %fd130;
	bar.warp.sync 	-1;
	bra.uni 	$L__BB12_253;
$L__BB12_228:
	mad.lo.s32 	%r157, %r4, -4608, %r158;
	shl.b32 	%r1174, %r144, 3;
	add.s32 	%r1176, %r389, %r1174;
	ld.shared.u64 	%rd98, [%r1176+36864];
	setp.ge.s32 	%p249, %r1, %r157;
	@%p249 bra 	$L__BB12_230;
	ld.shared.f64 	%fd131, [%r134+-36864];
	add.s64 	%rd548, %rd98, %rd70;
	shl.b64 	%rd549, %rd548, 3;
	add.s64 	%rd550, %rd1, %rd549;
	st.global.f64 	[%rd550], %fd131;
$L__BB12_230:
	bar.warp.sync 	-1;
	shl.b32 	%r1177, %r145, 3;
	add.s32 	%r1179, %r389, %r1177;
	ld.shared.u64 	%rd99, [%r1179+36864];
	add.s32 	%r1180, %r1, 384;
	setp.ge.s32 	%p250, %r1180, %r157;
	@%p250 bra 	$L__BB12_232;
	ld.shared.f64 	%fd132, [%r134+-33792];
	add.s64 	%rd551, %rd99, %rd70;
	shl.b64 	%rd552, %rd551, 3;
	add.s64 	%rd553, %rd1, %rd552;
	st.global.f64 	[%rd553+3072], %fd132;
$L__BB12_232:
	bar.warp.sync 	-1;
	shl.b32 	%r1181, %r146, 3;
	add.s32 	%r1183, %r389, %r1181;
	ld.shared.u64 	%rd100, [%r1183+36864];
	add.s32 	%r1184, %r1, 768;
	setp.ge.s32 	%p251, %r1184, %r157;
	@%p251 bra 	$L__BB12_234;
	ld.shared.f64 	%fd133, [%r134+-30720];
	add.s64 	%rd554, %rd100, %rd70;
	shl.b64 	%rd555, %rd554, 3;
	add.s64 	%rd556, %rd1, %rd555;
	st.global.f64 	[%rd556+6144], %fd133;
$L__BB12_234:
	bar.warp.sync 	-1;
	shl.b32 	%r1185, %r147, 3;
	add.s32 	%r1187, %r389, %r1185;
	ld.shared.u64 	%rd101, [%r1187+36864];
	add.s32 	%r1188, %r1, 1152;
	setp.ge.s32 	%p252, %r1188, %r157;
	@%p252 bra 	$L__BB12_236;
	ld.shared.f64 	%fd134, [%r134+-27648];
	add.s64 	%rd557, %rd101, %rd70;
	shl.b64 	%rd558, %rd557, 3;
	add.s64 	%rd559, %rd1, %rd558;
	st.global.f64 	[%rd559+9216], %fd134;
$L__BB12_236:
	bar.warp.sync 	-1;
	shl.b32 	%r1189, %r148, 3;
	add.s32 	%r1191, %r389, %r1189;
	ld.shared.u64 	%rd102, [%r1191+36864];
	add.s32 	%r1192, %r1, 1536;
	setp.ge.s32 	%p253, %r1192, %r157;
	@%p253 bra 	$L__BB12_238;
	ld.shared.f64 	%fd135, [%r134+-24576];
	add.s64 	%rd560, %rd102, %rd70;
	shl.b64 	%rd561, %rd560, 3;
	add.s64 	%rd562, %rd1, %rd561;
	st.global.f64 	[%rd562+12288], %fd135;
$L__BB12_238:
	bar.warp.sync 	-1;
	shl.b32 	%r1193, %r149, 3;
	add.s32 	%r1195, %r389, %r1193;
	ld.shared.u64 	%rd103, [%r1195+36864];
	add.s32 	%r1196, %r1, 1920;
	setp.ge.s32 	%p254, %r1196, %r157;
	@%p254 bra 	$L__BB12_240;
	ld.shared.f64 	%fd136, [%r134+-21504];
	add.s64 	%rd563, %rd103, %rd70;
	shl.b64 	%rd564, %rd563, 3;
	add.s64 	%rd565, %rd1, %rd564;
	st.global.f64 	[%rd565+15360], %fd136;
$L__BB12_240:
	bar.warp.sync 	-1;
	shl.b32 	%r1197, %r150, 3;
	add.s32 	%r1199, %r389, %r1197;
	ld.shared.u64 	%rd104, [%r1199+36864];
	add.s32 	%r1200, %r1, 2304;
	setp.ge.s32 	%p255, %r1200, %r157;
	@%p255 bra 	$L__BB12_242;
	ld.shared.f64 	%fd137, [%r134+-18432];
	add.s64 	%rd566, %rd104, %rd70;
	shl.b64 	%rd567, %rd566, 3;
	add.s64 	%rd568, %rd1, %rd567;
	st.global.f64 	[%rd568+18432], %fd137;
$L__BB12_242:
	bar.warp.sync 	-1;
	shl.b32 	%r1201, %r151, 3;
	add.s32 	%r1203, %r389, %r1201;
	ld.shared.u64 	%rd105, [%r1203+36864];
	add.s32 	%r1204, %r1, 2688;
	setp.ge.s32 	%p256, %r1204, %r157;
	@%p256 bra 	$L__BB12_244;
	ld.shared.f64 	%fd138, [%r134+-15360];
	add.s64 	%rd569, %rd105, %rd70;
	shl.b64 	%rd570, %rd569, 3;
	add.s64 	%rd571, %rd1, %rd570;
	st.global.f64 	[%rd571+21504], %fd138;
$L__BB12_244:
	bar.warp.sync 	-1;
	shl.b32 	%r1205, %r152, 3;
	add.s32 	%r1207, %r389, %r1205;
	ld.shared.u64 	%rd106, [%r1207+36864];
	or.b32  	%r1208, %r1, 3072;
	setp.ge.s32 	%p257, %r1208, %r157;
	@%p257 bra 	$L__BB12_246;
	ld.shared.f64 	%fd139, [%r134+-12288];
	add.s64 	%rd572, %rd106, %rd70;
	shl.b64 	%rd573, %rd572, 3;
	add.s64 	%rd574, %rd1, %rd573;
	st.global.f64 	[%rd574+24576], %fd139;
$L__BB12_246:
	bar.warp.sync 	-1;
	shl.b32 	%r1209, %r153, 3;
	add.s32 	%r1211, %r389, %r1209;
	ld.shared.u64 	%rd107, [%r1211+36864];
	add.s32 	%r1212, %r1, 3456;
	setp.ge.s32 	%p258, %r1212, %r157;
	@%p258 bra 	$L__BB12_248;
	ld.shared.f64 	%fd140, [%r134+-9216];
	add.s64 	%rd575, %rd107, %rd70;
	shl.b64 	%rd576, %rd575, 3;
	add.s64 	%rd577, %rd1, %rd576;
	st.global.f64 	[%rd577+27648], %fd140;
$L__BB12_248:
	bar.warp.sync 	-1;
	shl.b32 	%r1213, %r154, 3;
	add.s32 	%r1215, %r389, %r1213;
	ld.shared.u64 	%rd108, [%r1215+36864];
	add.s32 	%r1216, %r1, 3840;
	setp.ge.s32 	%p259, %r1216, %r157;
	@%p259 bra 	$L__BB12_250;
	ld.shared.f64 	%fd141, [%r134+-6144];
	add.s64 	%rd578, %rd108, %rd70;
	shl.b64 	%rd579, %rd578, 3;
	add.s64 	%rd580, %rd1, %rd579;
	st.global.f64 	[%rd580+30720], %fd141;
$L__BB12_250:
	bar.warp.sync 	-1;
	shl.b32 	%r1217, %r155, 3;
	add.s32 	%r1219, %r389, %r1217;
	ld.shared.u64 	%rd581, [%r1219+36864];
	add.s64 	%rd109, %rd581, %rd70;
	add.s32 	%r1220, %r1, 4224;
	setp.ge.s32 	%p260, %r1220, %r157;
	@%p260 bra 	$L__BB12_252;
	ld.shared.f64 	%fd142, [%r134+-3072];
	shl.b64 	%rd582, %rd109, 3;
	add.s64 	%rd583, %rd1, %rd582;
	st.global.f64 	[%rd583+33792], %fd142;
$L__BB12_252:
	bar.warp.sync 	-1;
$L__BB12_253:
	ret;

}


// ===== COMPILED SASS (sm_100) =====

	.target	sm_100

	.elftype	@"ET_EXEC"


//--------------------- .note.nv.tkinfo           --------------------------
	.section	.note.nv.tkinfo,"",@"SHT_NOTE"
	.sectionflags	@"SHF_NOTE_NV_TKINFO"
	.tkinfo
        /*0018*/ 	.word	0x00000002
        /*0030*/ 	.string	""
        /*0030*/ 	.string	"ptxas"
        /*0030*/ 	.string	"Cuda compilation tools, release 13.0, V13.0.88"
        /*0030*/ 	.string	"Build cuda_13.0.r13.0/compiler.36424714_0"
        /*0030*/ 	.string	"-arch sm_100 -m 64 "



//--------------------- .note.nv.cuinfo           --------------------------
	.section	.note.nv.cuinfo,"",@"SHT_NOTE"
	.sectionflags	@"SHF_NOTE_NV_CUINFO"
        /*0018*/ 	.short	0x0002
        /*001a*/ 	.short	0x0064
        /*001c*/ 	.short	0x0082
	.zero		2


//--------------------- .nv.info                  --------------------------
	.section	.nv.info,"",@"SHT_CUDA_INFO"
	.align	4


	//----- nvinfo : EIATTR_REGCOUNT
	.align		4
        /*0000*/ 	.byte	0x04, 0x2f
        /*0002*/ 	.short	(.L_46 - .L_45)
	.align		4
.L_45:
        /*0004*/ 	.word	index@(_Z8calc_avgPiPdS_i)
        /*0008*/ 	.word	0x0000001a


	//----- nvinfo : EIATTR_FRAME_SIZE
	.align		4
.L_46:
        /*000c*/ 	.byte	0x04, 0x11
        /*000e*/ 	.short	(.L_48 - .L_47)
	.align		4
.L_47:
        /*0010*/ 	.word	index@($__internal_3_$__cuda_sm20_div_rn_f64_full)
        /*0014*/ 	.word	0x00000000


	//----- nvinfo : EIATTR_FRAME_SIZE
	.align		4
.L_48:
        /*0018*/ 	.byte	0x04, 0x11
        /*001a*/ 	.short	(.L_50 - .L_49)
	.align		4
.L_49:
        /*001c*/ 	.word	index@(_Z8calc_avgPiPdS_i)
        /*0020*/ 	.word	0x00000000


	//----- nvinfo : EIATTR_REGCOUNT
	.align		4
.L_50:
        /*0024*/ 	.byte	0x04, 0x2f
        /*0026*/ 	.short	(.L_52 - .L_51)
	.align		4
.L_51:
        /*0028*/ 	.word	index@(_Z18calc_avg_optimizedPiPdS_i)
        /*002c*/ 	.word	0x0000001b


	//----- nvinfo : EIATTR_FRAME_SIZE
	.align		4
.L_52:
        /*0030*/ 	.byte	0x04, 0x11
        /*0032*/ 	.short	(.L_54 - .L_53)
	.align		4
.L_53:
        /*0034*/ 	.word	index@($__internal_2_$__cuda_sm20_div_rn_f64_full)
        /*0038*/ 	.word	0x00000000


	//----- nvinfo : EIATTR_FRAME_SIZE
	.align		4
.L_54:
        /*003c*/ 	.byte	0x04, 0x11
        /*003e*/ 	.short	(.L_56 - .L_55)
	.align		4
.L_55:
        /*0040*/ 	.word	index@(_Z18calc_avg_optimizedPiPdS_i)
        /*0044*/ 	.word	0x00000000


	//----- nvinfo : EIATTR_REGCOUNT
	.align		4
.L_56:
        /*0048*/ 	.byte	0x04, 0x2f
        /*004a*/ 	.short	(.L_58 - .L_57)
	.align		4
.L_57:
        /*004c*/ 	.word	index@(_Z24calc_avg_coalesced_multiPiPdS_i)
        /*0050*/ 	.word	0x00000020


	//----- nvinfo : EIATTR_FRAME_SIZE
	.align		4
.L_58:
        /*0054*/ 	.byte	0x04, 0x11
        /*0056*/ 	.short	(.L_60 - .L_59)
	.align		4
.L_59:
        /*0058*/ 	.word	index@($__internal_1_$__cuda_sm20_div_rn_f64_full)
        /*005c*/ 	.word	0x00000000


	//----- nvinfo : EIATTR_FRAME_SIZE
	.align		4
.L_60:
        /*0060*/ 	.byte	0x04, 0x11
        /*0062*/ 	.short	(.L_62 - .L_61)
	.align		4
.L_61:
        /*0064*/ 	.word	index@(_Z24calc_avg_coalesced_multiPiPdS_i)
        /*0068*/ 	.word	0x00000000


	//----- nvinfo : EIATTR_REGCOUNT
	.align		4
.L_62:
        /*006c*/ 	.byte	0x04, 0x2f
        /*006e*/ 	.short	(.L_64 - .L_63)
	.align		4
.L_63:
        /*0070*/ 	.word	index@(_Z18calc_avg_coalescedPiPdS_i)
        /*0074*/ 	.word	0x0000001a


	//----- nvinfo : EIATTR_FRAME_SIZE
	.align		4
.L_64:
        /*0078*/ 	.byte	0x04, 0x11
        /*007a*/ 	.short	(.L_66 - .L_65)
	.align		4
.L_65:
        /*007c*/ 	.word	index@($__internal_0_$__cuda_sm20_div_rn_f64_full)
        /*0080*/ 	.word	0x00000000


	//----- nvinfo : EIATTR_FRAME_SIZE
	.align		4
.L_66:
        /*0084*/ 	.byte	0x04, 0x11
        /*0086*/ 	.short	(.L_68 - .L_67)
	.align		4
.L_67:
        /*0088*/ 	.word	index@(_Z18calc_avg_coalescedPiPdS_i)
        /*008c*/ 	.word	0x00000000


	//----- nvinfo : EIATTR_REGCOUNT
	.align		4
.L_68:
        /*0090*/ 	.byte	0x04, 0x2f
        /*0092*/ 	.short	(.L_70 - .L_69)
	.align		4
.L_69:
        /*0094*/ 	.word	index@(_ZN3cub18CUB_300001_SM_10006detail11EmptyKernelIvEEvv)
        /*0098*/ 	.word	0x00000004


	//----- nvinfo : EIATTR_FRAME_SIZE
	.align		4
.L_70:
        /*009c*/ 	.byte	0x04, 0x11
        /*009e*/ 	.short	(.L_72 - .L_71)
	.align		4
.L_71:
        /*00a0*/ 	.word	index@(_ZN3cub18CUB_300001_SM_10006detail11EmptyKernelIvEEvv)
        /*00a4*/ 	.word	0x00000000


	//----- nvinfo : EIATTR_REGCOUNT
	.align		4
.L_72:
        /*00a8*/ 	.byte	0x04, 0x2f
        /*00aa*/ 	.short	(.L_74 - .L_73)
	.align		4
.L_73:
        /*00ac*/ 	.word	index@(_ZN3cub18CUB_300001_SM_10006detail10radix_sort31DeviceRadixSortSingleTileKernelINS1_5radix10policy_hubIdiyE10Policy1000ELNS0_9SortOrderE1EdiyNS1_21identity_decomposer_tEEEvPKT1_PSA_PKT2_PSE_T3_iiT4_)
        /*00b0*/ 	.word	0x0000007b


	//----- nvinfo : EIATTR_FRAME_SIZE
	.align		4
.L_74:
        /*00b4*/ 	.byte	0x04, 0x11
        /*00b6*/ 	.short	(.L_76 - .L_75)
	.align		4
.L_75:
        /*00b8*/ 	.word	index@(_ZN3cub18CUB_300001_SM_10006detail10radix_sort31DeviceRadixSortSingleTileKernelINS1_5radix10policy_hubIdiyE10Policy1000ELNS0_9SortOrderE1EdiyNS1_21identity_decomposer_tEEEvPKT1_PSA_PKT2_PSE_T3_iiT4_)
        /*00bc*/ 	.word	0x00000000


	//----- nvinfo : EIATTR_REGCOUNT
	.align		4
.L_76:
        /*00c0*/ 	.byte	0x04, 0x2f
        /*00c2*/ 	.short	(.L_78 - .L_77)
	.align		4
.L_77:
        /*00c4*/ 	.word	index@(_ZN3cub18CUB_300001_SM_10006detail10radix_sort30DeviceRadixSortHistogramKernelINS1_5radix10policy_hubIdiyE10Policy1000ELNS0_9SortOrderE1EdyNS1_21identity_decomposer_tEEEvPT2_PKT1_SA_iiT3_)
        /*00c8*/ 	.word	0x00000030


	//----- nvinfo : EIATTR_FRAME_SIZE
	.align		4
.L_78:
        /*00cc*/ 	.byte	0x04, 0x11
        /*00ce*/ 	.short	(.L_80 - .L_79)
	.align		4
.L_79:
        /*00d0*/ 	.word	index@(_ZN3cub18CUB_300001_SM_10006detail10radix_sort30DeviceRadixSortHistogramKernelINS1_5radix10policy_hubIdiyE10Policy1000ELNS0_9SortOrderE1EdyNS1_21identity_decomposer_tEEEvPT2_PKT1_SA_iiT3_)
        /*00d4*/ 	.word	0x00000000


	//----- nvinfo : EIATTR_REGCOUNT
	.align		4
.L_80:
        /*00d8*/ 	.byte	0x04, 0x2f
        /*00da*/ 	.short	(.L_82 - .L_81)
	.align		4
.L_81:
        /*00dc*/ 	.word	index@(_ZN3cub18CUB_300001_SM_10006detail10radix_sort33DeviceRadixSortExclusiveSumKernelINS1_5radix10policy_hubIdiyE10Policy1000EyEEvPT0_)
        /*00e0*/ 	.word	0x00000020


	//----- nvinfo : EIATTR_FRAME_SIZE
	.align		4
.L_82:
        /*00e4*/ 	.byte	0x04, 0x11
        /*00e6*/ 	.short	(.L_84 - .L_83)
	.align		4
.L_83:
        /*00e8*/ 	.word	index@(_ZN3cub18CUB_300001_SM_10006detail10radix_sort33DeviceRadixSortExclusiveSumKernelINS1_5radix10policy_hubIdiyE10Policy1000EyEEvPT0_)
        /*00ec*/ 	.word	0x00000000


	//----- nvinfo : EIATTR_REGCOUNT
	.align		4
.L_84:
        /*00f0*/ 	.byte	0x04, 0x2f
        /*00f2*/ 	.short	(.L_86 - .L_85)
	.align		4
.L_85:
        /*00f4*/ 	.word	index@(_ZN3cub18CUB_300001_SM_10006detail10radix_sort29DeviceRadixSortOnesweepKernelINS1_5radix10policy_hubIdiyE10Policy1000ELNS0_9SortOrderE1EdiyiiNS1_21identity_decomposer_tEEEvPT5_SB_PT3_PKSC_PT1_PKSG_PT2_PKSK_T4_iiT6_)
        /*00f8*/ 	.word	0x00000050


	//----- nvinfo : EIATTR_FRAME_SIZE
	.align		4
.L_86:
        /*00fc*/ 	.byte	0x04, 0x11
        /*00fe*/ 	.short	(.L_88 - .L_87)
	.align		4
.L_87:
        /*0100*/ 	.word	index@(_ZN3cub18CUB_300001_SM_10006detail10radix_sort29DeviceRadixSortOnesweepKernelINS1_5radix10policy_hubIdiyE10Policy1000ELNS0_9SortOrderE1EdiyiiNS1_21identity_decomposer_tEEEvPT5_SB_PT3_PKSC_PT1_PKSG_PT2_PKSK_T4_iiT6_)
        /*0104*/ 	.word	0x00000000


	//----- nvinfo : EIATTR_REGCOUNT
	.align		4
.L_88:
        /*0108*/ 	.byte	0x04, 0x2f
        /*010a*/ 	.short	(.L_90 - .L_89)
	.align		4
.L_89:
        /*010c*/ 	.word	index@(_ZN3cub18CUB_300001_SM_10006detail10radix_sort31DeviceRadixSortSingleTileKernelINS1_5radix10policy_hubIddyE10Policy1000ELNS0_9SortOrderE1EddyNS1_21identity_decomposer_tEEEvPKT1_PSA_PKT2_PSE_T3_iiT4_)
        /*0110*/ 	.word	0x0000007f


	//----- nvinfo : EIATTR_FRAME_SIZE
	.align		4
.L_90:
        /*0114*/ 	.byte	0x04, 0x11
        /*0116*/ 	.short	(.L_92 - .L_91)
	.align		4
.L_91:
        /*0118*/ 	.word	index@(_ZN3cub18CUB_300001_SM_10006detail10radix_sort31DeviceRadixSortSingleTileKernelINS1_5radix10policy_hubIddyE10Policy1000ELNS0_9SortOrderE1EddyNS1_21identity_decomposer_tEEEvPKT1_PSA_PKT2_PSE_T3_iiT4_)
        /*011c*/ 	.word	0x00000000


	//----- nvinfo : EIATTR_REGCOUNT
	.align		4
.L_92:
        /*0120*/ 	.byte	0x04, 0x2f
        /*0122*/ 	.short	(.L_94 - .L_93)
	.align		4
.L_93:
        /*0124*/ 	.word	index@(_ZN3cub18CUB_300001_SM_10006detail10radix_sort30DeviceRadixSortHistogramKernelINS1_5radix10policy_hubIddyE10Policy1000ELNS0_9SortOrderE1EdyNS1_21identity_decomposer_tEEEvPT2_PKT1_SA_iiT3_)
        /*0128*/ 	.word	0x00000030


	//----- nvinfo : EIATTR_FRAME_SIZE
	.align		4
.L_94:
        /*012c*/ 	.byte	0x04, 0x11
        /*012e*/ 	.short	(.L_96 - .L_95)
	.align		4
.L_95:
        /*0130*/ 	.word	index@(_ZN3cub18CUB_300001_SM_10006detail10radix_sort30DeviceRadixSortHistogramKernelINS1_5radix10policy_hubIddyE10Policy1000ELNS0_9SortOrderE1EdyNS1_21identity_decomposer_tEEEvPT2_PKT1_SA_iiT3_)
        /*0134*/ 	.word	0x00000000


	//----- nvinfo : EIATTR_REGCOUNT
	.align		4
.L_96:
        /*0138*/ 	.byte	0x04, 0x2f
        /*013a*/ 	.short	(.L_98 - .L_97)
	.align		4
.L_97:
        /*013c*/ 	.word	index@(_ZN3cub18CUB_300001_SM_10006detail10radix_sort33DeviceRadixSortExclusiveSumKernelINS1_5radix10policy_hubIddyE10Policy1000EyEEvPT0_)
        /*0140*/ 	.word	0x00000020


	//----- nvinfo : EIATTR_FRAME_SIZE
	.align		4
.L_98:
        /*0144*/ 	.byte	0x04, 0x11
        /*0146*/ 	.short	(.L_100 - .L_99)
	.align		4
.L_99:
        /*0148*/ 	.word	index@(_ZN3cub18CUB_300001_SM_10006detail10radix_sort33DeviceRadixSortExclusiveSumKernelINS1_5radix10policy_hubIddyE10Policy1000EyEEvPT0_)
        /*014c*/ 	.word	0x00000000


	//----- nvinfo : EIATTR_REGCOUNT
	.align		4
.L_100:
        /*0150*/ 	.byte	0x04, 0x2f
        /*0152*/ 	.short	(.L_102 - .L_101)
	.align		4
.L_101:
        /*0154*/ 	.word	index@(_ZN3cub18CUB_300001_SM_10006detail10radix_sort29DeviceRadixSortOnesweepKernelINS1_5radix10policy_hubIddyE10Policy1000ELNS0_9SortOrderE1EddyiiNS1_21identity_decomposer_tEEEvPT5_SB_PT3_PKSC_PT1_PKSG_PT2_PKSK_T4_iiT6_)
        /*0158*/ 	.word	0x00000050


	//----- nvinfo : EIATTR_FRAME_SIZE
	.align		4
.L_102:
        /*015c*/ 	.byte	0x04, 0x11
        /*015e*/ 	.short	(.L_104 - .L_103)
	.align		4
.L_103:
        /*0160*/ 	.word	index@(_ZN3cub18CUB_300001_SM_10006detail10radix_sort29DeviceRadixSortOnesweepKernelINS1_5radix10policy_hubIddyE10Policy1000ELNS0_9SortOrderE1EddyiiNS1_21identity_decomposer_tEEEvPT5_SB_PT3_PKSC_PT1_PKSG_PT2_PKSK_T4_iiT6_)
        /*0164*/ 	.word	0x00000000


	//----- nvinfo : EIATTR_MIN_STACK_SIZE
	.align		4
.L_104:
        /*0168*/ 	.byte	0x04, 0x12
        /*016a*/ 	.short	(.L_106 - .L_105)
	.align		4
.L_105:
        /*016c*/ 	.word	index@(_ZN3cub18CUB_300001_SM_10006detail10radix_sort29DeviceRadixSortOnesweepKernelINS1_5radix10policy_hubIddyE10Policy1000ELNS0_9SortOrderE1EddyiiNS1_21identity_decomposer_tEEEvPT5_SB_PT3_PKSC_PT1_PKSG_PT2_PKSK_T4_iiT6_)
        /*0170*/ 	.word	0x00000000


	//----- nvinfo : EIATTR_MIN_STACK_SIZE
	.align		4
.L_106:
        /*0174*/ 	.byte	0x04, 0x12
        /*0176*/ 	.short	(.L_108 - .L_107)
	.align		4
.L_107:
        /*0178*/ 	.word	index@(_ZN3cub18CUB_300001_SM_10006detail10radix_sort33DeviceRadixSortExclusiveSumKernelINS1_5radix10policy_hubIddyE10Policy1000EyEEvPT0_)
        /*017c*/ 	.word	0x00000000


	//----- nvinfo : EIATTR_MIN_STACK_SIZE
	.align		4
.L_108:
        /*0180*/ 	.byte	0x04, 0x12
        /*0182*/ 	.short	(.L_110 - .L_109)
	.align		4
.L_109:
        /*0184*/ 	.word	index@(_ZN3cub18CUB_300001_SM_10006detail10radix_sort30DeviceRadixSortHistogramKernelINS1_5radix10policy_hubIddyE10Policy1000ELNS0_9SortOrderE1EdyNS1_21identity_decomposer_tEEEvPT2_PKT1_SA_iiT3_)
        /*0188*/ 	.word	0x00000000


	//----- nvinfo : EIATTR_MIN_STACK_SIZE
	.align		4
.L_110:
        /*018c*/ 	.byte	0x04, 0x12
        /*018e*/ 	.short	(.L_112 - .L_111)
	.align		4
.L_111:
        /*0190*/ 	.word	index@(_ZN3cub18CUB_300001_SM_10006detail10radix_sort31DeviceRadixSortSingleTileKernelINS1_5radix10policy_hubIddyE10Policy1000ELNS0_9SortOrderE1EddyNS1_21identity_decomposer_tEEEvPKT1_PSA_PKT2_PSE_T3_iiT4_)
        /*0194*/ 	.word	0x00000000


	//----- nvinfo : EIATTR_MIN_STACK_SIZE
	.align		4
.L_112:
        /*0198*/ 	.byte	0x04, 0x12
        /*019a*/ 	.short	(.L_114 - .L_113)
	.align		4
.L_113:
        /*019c*/ 	.word	index@(_ZN3cub18CUB_300001_SM_10006detail10radix_sort29DeviceRadixSortOnesweepKernelINS1_5radix10policy_hubIdiyE10Policy1000ELNS0_9SortOrderE1EdiyiiNS1_21identity_decomposer_tEEEvPT5_SB_PT3_PKSC_PT1_PKSG_PT2_PKSK_T4_iiT6_)
        /*01a0*/ 	.word	0x00000000


	//----- nvinfo : EIATTR_MIN_STACK_SIZE
	.align		4
.L_114:
        /*01a4*/ 	.byte	0x04, 0x12
        /*01a6*/ 	.short	(.L_116 - .L_115)
	.align		4
.L_115:
        /*01a8*/ 	.word	index@(_ZN3cub18CUB_300001_SM_10006detail10radix_sort33DeviceRadixSortExclusiveSumKernelINS1_5radix10policy_hubIdiyE10Policy1000EyEEvPT0_)
        /*01ac*/ 	.word	0x00000000


	//----- nvinfo : EIATTR_MIN_STACK_SIZE
	.align		4
.L_116:
        /*01b0*/ 	.byte	0x04, 0x12
        /*01b2*/ 	.short	(.L_118 - .L_117)
	.align		4
.L_117:
        /*01b4*/ 	.word	index@(_ZN3cub18CUB_300001_SM_10006detail10radix_sort30DeviceRadixSortHistogramKernelINS1_5radix10policy_hubIdiyE10Policy1000ELNS0_9SortOrderE1EdyNS1_21identity_decomposer_tEEEvPT2_PKT1_SA_iiT3_)
        /*01b8*/ 	.word	0x00000000


	//----- nvinfo : EIATTR_MIN_STACK_SIZE
	.align		4
.L_118:
        /*01bc*/ 	.byte	0x04, 0x12
        /*01be*/ 	.short	(.L_120 - .L_119)
	.align		4
.L_119:
        /*01c0*/ 	.word	index@(_ZN3cub18CUB_300001_SM_10006detail10radix_sort31DeviceRadixSortSingleTileKernelINS1_5radix10policy_hubIdiyE10Policy1000ELNS0_9SortOrderE1EdiyNS1_21identity_decomposer_tEEEvPKT1_PSA_PKT2_PSE_T3_iiT4_)
        /*01c4*/ 	.word	0x00000000


	//----- nvinfo : EIATTR_MIN_STACK_SIZE
	.align		4
.L_120:
        /*01c8*/ 	.byte	0x04, 0x12
        /*01ca*/ 	.short	(.L_122 - .L_121)
	.align		4
.L_121:
        /*01cc*/ 	.word	index@(_ZN3cub18CUB_300001_SM_10006detail11EmptyKernelIvEEvv)
        /*01d0*/ 	.word	0x00000000


	//----- nvinfo : EIATTR_MIN_STACK_SIZE
	.align		4
.L_122:
        /*01d4*/ 	.byte	0x04, 0x12
        /*01d6*/ 	.short	(.L_124 - .L_123)
	.align		4
.L_123:
        /*01d8*/ 	.word	index@(_Z18calc_avg_coalescedPiPdS_i)
        /*01dc*/ 	.word	0x00000000


	//----- nvinfo : EIATTR_MIN_STACK_SIZE
	.align		4
.L_124:
        /*01e0*/ 	.byte	0x04, 0x12
        /*01e2*/ 	.short	(.L_126 - .L_125)
	.align		4
.L_125:
        /*01e4*/ 	.word	index@(_Z24calc_avg_coalesced_multiPiPdS_i)
        /*01e8*/ 	.word	0x00000000


	//----- nvinfo : EIATTR_MIN_STACK_SIZE
	.align		4
.L_126:
        /*01ec*/ 	.byte	0x04, 0x12
        /*01ee*/ 	.short	(.L_128 - .L_127)
	.align		4
.L_127:
        /*01f0*/ 	.word	index@(_Z18calc_avg_optimizedPiPdS_i)
        /*01f4*/ 	.word	0x00000000


	//----- nvinfo : EIATTR_MIN_STACK_SIZE
	.align		4
.L_128:
        /*01f8*/ 	.byte	0x04, 0x12
        /*01fa*/ 	.short	(.L_130 - .L_129)
	.align		4
.L_129:
        /*01fc*/ 	.word	index@(_Z8calc_avgPiPdS_i)
        /*0200*/ 	.word	0x00000000
.L_130:


//--------------------- .nv.compat                --------------------------
	.section	.nv.compat,"",@"SHT_CUDA_COMPAT_INFO"
	.align	4
        /*0000*/ 	.byte	0x02, 0x09, 0x00, 0x00, 0x02, 0x02, 0x01, 0x00, 0x02, 0x05, 0x05, 0x00, 0x03, 0x07, 0x01, 0x01
        /*0010*/ 	.byte	0x02, 0x03, 0x00, 0x00, 0x02, 0x06, 0x01, 0x00, 0x04, 0x0b, 0x08, 0x00, 0x01, 0x00, 0x00, 0x00
        /*0020*/ 	.byte	0x00, 0x00, 0x00, 0x00


//--------------------- .nv.info._ZN3cub18CUB_300001_SM_10006detail10radix_sort29DeviceRadixSortOnesweepKernelINS1_5radix10policy_hubIddyE10Policy1000ELNS0_9SortOrderE1EddyiiNS1_21identity_decomposer_tEEEvPT5_SB_PT3_PKSC_PT1_PKSG_PT2_PKSK_T4_iiT6_ --------------------------
	.section	.nv.info._ZN3cub18CUB_300001_SM_10006detail10radix_sort29DeviceRadixSortOnesweepKernelINS1_5radix10policy_hubIddyE10Policy1000ELNS0_9SortOrderE1EddyiiNS1_21identity_decomposer_tEEEvPT5_SB_PT3_PKSC_PT1_PKSG_PT2_PKSK_T4_iiT6_,"",@"SHT_CUDA_INFO"
	.sectionflags	@""
	.align	4


	//----- nvinfo : EIATTR_CUDA_API_VERSION
	.align		4
        /*0000*/ 	.byte	0x04, 0x37
        /*0002*/ 	.short	(.L_132 - .L_131)
.L_131:
        /*0004*/ 	.word	0x00000082


	//----- nvinfo : EIATTR_KPARAM_INFO
	.align		4
.L_132:
        /*0008*/ 	.byte	0x04, 0x17
        /*000a*/ 	.short	(.L_134 - .L_133)
.L_133:
        /*000c*/ 	.word	0x00000000
        /*0010*/ 	.short	0x000b
        /*0012*/ 	.short	0x004c
        /*0014*/ 	.byte	0x00, 0xf0, 0x05, 0x00


	//----- nvinfo : EIATTR_KPARAM_INFO
	.align		4
.L_134:
        /*0018*/ 	.byte	0x04, 0x17
        /*001a*/ 	.short	(.L_136 - .L_135)
.L_135:
        /*001c*/ 	.word	0x00000000
        /*0020*/ 	.short	0x000a
        /*0022*/ 	.short	0x0048
        /*0024*/ 	.byte	0x00, 0xf0, 0x11, 0x00


	//----- nvinfo : EIATTR_KPARAM_INFO
	.align		4
.L_136:
        /*0028*/ 	.byte	0x04, 0x17
        /*002a*/ 	.short	(.L_138 - .L_137)
.L_137:
        /*002c*/ 	.word	0x00000000
        /*0030*/ 	.short	0x0009
        /*0032*/ 	.short	0x0044
        /*0034*/ 	.byte	0x00, 0xf0, 0x11, 0x00


	//----- nvinfo : EIATTR_KPARAM_INFO
	.align		4
.L_138:
        /*0038*/ 	.byte	0x04, 0x17
        /*003a*/ 	.short	(.L_140 - .L_139)
.L_139:
        /*003c*/ 	.word	0x00000000
        /*0040*/ 	.short	0x0008
        /*0042*/ 	.short	0x0040
        /*0044*/ 	.byte	0x00, 0xf0, 0x11, 0x00


	//----- nvinfo : EIATTR_KPARAM_INFO
	.align		4
.L_140:
        /*0048*/ 	.byte	0x04, 0x17
        /*004a*/ 	.short	(.L_142 - .L_141)
.L_141:
        /*004c*/ 	.word	0x00000000
        /*0050*/ 	.short	0x0007
        /*0052*/ 	.short	0x0038
        /*0054*/ 	.byte	0x00, 0xf5, 0x21, 0x00


	//----- nvinfo : EIATTR_KPARAM_INFO
	.align		4
.L_142:
        /*0058*/ 	.byte	0x04, 0x17
        /*005a*/ 	.short	(.L_144 - .L_143)
.L_143:
        /*005c*/ 	.word	0x00000000
        /*0060*/ 	.short	0x0006
        /*0062*/ 	.short	0x0030
        /*0064*/ 	.byte	0x00, 0xf5, 0x21, 0x00


	//----- nvinfo : EIATTR_KPARAM_INFO
	.align		4
.L_144:
        /*0068*/ 	.byte	0x04, 0x17
        /*006a*/ 	.short	(.L_146 - .L_145)
.L_145:
        /*006c*/ 	.word	0x00000000
        /*0070*/ 	.short	0x0005
        /*0072*/ 	.short	0x0028
        /*0074*/ 	.byte	0x00, 0xf5, 0x21, 0x00


	//----- nvinfo : EIATTR_KPARAM_INFO
	.align		4
.L_146:
        /*0078*/ 	.byte	0x04, 0x17
        /*007a*/ 	.short	(.L_148 - .L_147)
.L_147:
        /*007c*/ 	.word	0x00000000
        /*0080*/ 	.short	0x0004
        /*0082*/ 	.short	0x0020
        /*0084*/ 	.byte	0x00, 0xf5, 0x21, 0x00


	//----- nvinfo : EIATTR_KPARAM_INFO
	.align		4
.L_148:
        /*0088*/ 	.byte	0x04, 0x17
        /*008a*/ 	.short	(.L_150 - .L_149)
.L_149:
        /*008c*/ 	.word	0x00000000
        /*0090*/ 	.short	0x0003
        /*0092*/ 	.short	0x0018
        /*0094*/ 	.byte	0x00, 0xf5, 0x21, 0x00


	//----- nvinfo : EIATTR_KPARAM_INFO
	.align		4
.L_150:
        /*0098*/ 	.byte	0x04, 0x17
        /*009a*/ 	.short	(.L_152 - .L_151)
.L_151:
        /*009c*/ 	.word	0x00000000
        /*00a0*/ 	.short	0x0002
        /*00a2*/ 	.short	0x0010
        /*00a4*/ 	.byte	0x00, 0xf5, 0x21, 0x00


	//----- nvinfo : EIATTR_KPARAM_INFO
	.align		4
.L_152:
        /*00a8*/ 	.byte	0x04, 0x17
        /*00aa*/ 	.short	(.L_154 - .L_153)
.L_153:
        /*00ac*/ 	.word	0x00000000
        /*00b0*/ 	.short	0x0001
        /*00b2*/ 	.short	0x0008
        /*00b4*/ 	.byte	0x00, 0xf5, 0x21, 0x00


	//----- nvinfo : EIATTR_KPARAM_INFO
	.align		4
.L_154:
        /*00b8*/ 	.byte	0x04, 0x17
        /*00ba*/ 	.short	(.L_156 - .L_155)
.L_155:
        /*00bc*/ 	.word	0x00000000
        /*00c0*/ 	.short	0x0000
        /*00c2*/ 	.short	0x0000
        /*00c4*/ 	.byte	0x00, 0xf5, 0x21, 0x00


	//----- nvinfo : EIATTR_SPARSE_MMA_MASK
	.align		4
.L_156:
        /*00c8*/ 	.byte	0x03, 0x50
        /*00ca*/ 	.short	0x0000


	//----- nvinfo : EIATTR_MAXREG_COUNT
	.align		4
        /*00cc*/ 	.byte	0x03, 0x1b
        /*00ce*/ 	.short	0x00a8


	//----- nvinfo : EIATTR_NUM_BARRIERS
	.align		4
        /*00d0*/ 	.byte	0x02, 0x4c
        /*00d2*/ 	.byte	0x01
	.zero		1


	//----- nvinfo : EIATTR_MERCURY_ISA_VERSION
	.align		4
        /*00d4*/ 	.byte	0x03, 0x5f
        /*00d6*/ 	.short	0x0101


	//----- nvinfo : EIATTR_COOP_GROUP_MASK_REGIDS
	.align		4
        /*00d8*/ 	.byte	0x04, 0x29
        /*00da*/ 	.short	(.L_158 - .L_157)


	//   ....[0]....
.L_157:
        /*00dc*/ 	.word	0xffffffff


	//   ....[1]....
        /*00e0*/ 	.word	0x05000004


	//   ....[2]....
        /*00e4*/ 	.word	0xffffffff


	//   ....[3]....
        /*00e8*/ 	.word	0xffffffff


	//   ....[4]....
        /*00ec*/ 	.word	0xffffffff


	//   ....[5]....
        /*00f0*/ 	.word	0xffffffff


	//   ....[6]....
        /*00f4*/ 	.word	0xffffffff


	//   ....[7]....
        /*00f8*/ 	.word	0xffffffff


	//   ....[8]....
        /*00fc*/ 	.word	0xffffffff


	//   ....[9]....
        /*0100*/ 	.word	0xffffffff


	//   ....[10]....
        /*0104*/ 	.word	0xffffffff


	//   ....[11]....
        /*0108*/ 	.word	0xffffffff


	//   ....[12]....
        /*010c*/ 	.word	0xffffffff


	//   ....[13]....
        /*0110*/ 	.word	0xffffffff


	//   ....[14]....
        /*0114*/ 	.word	0xffffffff


	//   ....[15]....
        /*0118*/ 	.word	0xffffffff


	//   ....[16]....
        /*011c*/ 	.word	0xffffffff


	//   ....[17]....
        /*0120*/ 	.word	0xffffffff


	//   ....[18]....
        /*0124*/ 	.word	0xffffffff


	//   ....[19]....
        /*0128*/ 	.word	0xffffffff


	//   ....[20]....
        /*012c*/ 	.word	0xffffffff


	//   ....[21]....
        /*0130*/ 	.word	0xffffffff


	//   ....[22]....
        /*0134*/ 	.word	0xffffffff


	//   ....[23]....
        /*0138*/ 	.word	0xffffffff


	//   ....[24]....
        /*013c*/ 	.word	0xffffffff


	//   ....[25]....
        /*0140*/ 	.word	0xffffffff


	//   ....[26]....
        /*0144*/ 	.word	0xffffffff


	//   ....[27]....
        /*0148*/ 	.word	0xffffffff


	//   ....[28]....
        /*014c*/ 	.word	0xffffffff


	//   ....[29]....
        /*0150*/ 	.word	0xffffffff


	//   ....[30]....
        /*0154*/ 	.word	0xffffffff


	//   ....[31]....
        /*0158*/ 	.word	0xffffffff


	//   ....[32]....
        /*015c*/ 	.word	0xffffffff


	//   ....[33]....
        /*0160*/ 	.word	0xffffffff


	//   ....[34]....
        /*0164*/ 	.word	0xffffffff


	//   ....[35]....
        /*0168*/ 	.word	0xffffffff


	//   ....[36]....
        /*016c*/ 	.word	0xffffffff


	//   ....[37]....
        /*0170*/ 	.word	0xffffffff


	//   ....[38]....
        /*0174*/ 	.word	0xffffffff


	//   ....[39]....
        /*0178*/ 	.word	0xffffffff


	//   ....[40]....
        /*017c*/ 	.word	0xffffffff


	//   ....[41]....
        /*0180*/ 	.word	0xffffffff


	//   ....[42]....
        /*0184*/ 	.word	0xffffffff


	//   ....[43]....
        /*0188*/ 	.word	0xffffffff


	//   ....[44]....
        /*018c*/ 	.word	0xffffffff


	//   ....[45]....
        /*0190*/ 	.word	0xffffffff


	//   ....[46]....
        /*0194*/ 	.word	0xffffffff


	//   ....[47]....
        /*0198*/ 	.word	0xffffffff


	//   ....[48]....
        /*019c*/ 	.word	0xffffffff


	//   ....[49]....
        /*01a0*/ 	.word	0xffffffff


	//   ....[50]....
        /*01a4*/ 	.word	0xffffffff


	//   ....[51]....
        /*01a8*/ 	.word	0xffffffff


	//   ....[52]....
        /*01ac*/ 	.word	0xffffffff


	//   ....[53]....
        /*01b0*/ 	.word	0xffffffff


	//   ....[54]....
        /*01b4*/ 	.word	0xffffffff


	//   ....[55]....
        /*01b8*/ 	.word	0xffffffff


	//   ....[56]....
        /*01bc*/ 	.word	0xffffffff


	//   ....[57]....
        /*01c0*/ 	.word	0xffffffff


	//   ....[58]....
        /*01c4*/ 	.word	0xffffffff


	//   ....[59]....
        /*01c8*/ 	.word	0xffffffff


	//   ....[60]....
        /*01cc*/ 	.word	0xffffffff


	//   ....[61]....
        /*01d0*/ 	.word	0xffffffff


	//   ....[62]....
        /*01d4*/ 	.word	0xffffffff


	//   ....[63]....
        /*01d8*/ 	.word	0xffffffff


	//   ....[64]....
        /*01dc*/ 	.word	0xffffffff


	//   ....[65]....
        /*01e0*/ 	.word	0xffffffff


	//   ....[66]....
        /*01e4*/ 	.word	0xffffffff


	//   ....[67]....
        /*01e8*/ 	.word	0xffffffff


	//   ....[68]....
        /*01ec*/ 	.word	0xffffffff


	//   ....[69]....
        /*01f0*/ 	.word	0xffffffff


	//   ....[70]....
        /*01f4*/ 	.word	0xffffffff


	//   ....[71]....
        /*01f8*/ 	.word	0xffffffff


	//   ....[72]....
        /*01fc*/ 	.word	0xffffffff


	//   ....[73]....
        /*0200*/ 	.word	0xffffffff


	//   ....[74]....
        /*0204*/ 	.word	0xffffffff


	//   ....[75]....
        /*0208*/ 	.word	0xffffffff


	//   ....[76]....
        /*020c*/ 	.word	0xffffffff


	//   ....[77]....
        /*0210*/ 	.word	0xffffffff


	//   ....[78]....
        /*0214*/ 	.word	0xffffffff


	//   ....[79]....
        /*0218*/ 	.word	0xffffffff


	//   ....[80]....
        /*021c*/ 	.word	0xffffffff


	//   ....[81]....
        /*0220*/ 	.word	0xffffffff


	//   ....[82]....
        /*0224*/ 	.word	0xffffffff


	//   ....[83]....
        /*0228*/ 	.word	0xffffffff


	//   ....[84]....
        /*022c*/ 	.word	0xffffffff


	//   ....[85]....
        /*0230*/ 	.word	0xffffffff


	//   ....[86]....
        /*0234*/ 	.word	0xffffffff


	//   ....[87]....
        /*0238*/ 	.word	0xffffffff


	//   ....[88]....
        /*023c*/ 	.word	0xffffffff


	//   ....[89]....
        /*0240*/ 	.word	0xffffffff


	//   ....[90]....
        /*0244*/ 	.word	0xffffffff


	//   ....[91]....
        /*0248*/ 	.word	0xffffffff


	//   ....[92]....
        /*024c*/ 	.word	0xffffffff


	//   ....[93]....
        /*0250*/ 	.word	0xffffffff


	//   ....[94]....
        /*0254*/ 	.word	0xffffffff


	//   ....[95]....
        /*0258*/ 	.word	0xffffffff


	//   ....[96]....
        /*025c*/ 	.word	0xffffffff


	//   ....[97]....
        /*0260*/ 	.word	0xffffffff


	//   ....[98]....
        /*0264*/ 	.word	0xffffffff


	//   ....[99]....
        /*0268*/ 	.word	0xffffffff


	//   ....[100]....
        /*026c*/ 	.word	0xffffffff


	//   ....[101]....
        /*0270*/ 	.word	0xffffffff


	//   ....[102]....
        /*0274*/ 	.word	0xffffffff


	//   ....[103]....
        /*0278*/ 	.word	0xffffffff


	//   ....[104]....
        /*027c*/ 	.word	0xffffffff


	//   ....[105]....
        /*0280*/ 	.word	0xffffffff


	//   ....[106]....
        /*0284*/ 	.word	0xffffffff


	//   ....[107]....
        /*0288*/ 	.word	0xffffffff


	//   ....[108]....
        /*028c*/ 	.word	0xffffffff


	//   ....[109]....
        /*0290*/ 	.word	0xffffffff


	//   ....[110]....
        /*0294*/ 	.word	0xffffffff


	//   ....[111]....
        /*0298*/ 	.word	0xffffffff


	//   ....[112]....
        /*029c*/ 	.word	0xffffffff


	//   ....[113]....
        /*02a0*/ 	.word	0xffffffff


	//   ....[114]....
        /*02a4*/ 	.word	0xffffffff


	//   ....[115]....
        /*02a8*/ 	.word	0x05000004


	//   ....[116]....
        /*02ac*/ 	.word	0xffffffff


	//   ....[117]....
        /*02b0*/ 	.word	0xffffffff


	//   ....[118]....
        /*02b4*/ 	.word	0xffffffff


	//   ....[119]....
        /*02b8*/ 	.word	0xffffffff


	//   ....[120]....
        /*02bc*/ 	.word	0xffffffff


	//   ....[121]....
        /*02c0*/ 	.word	0xffffffff


	//   ....[122]....
        /*02c4*/ 	.word	0xffffffff


	//   ....[123]....
        /*02c8*/ 	.word	0xffffffff


	//   ....[124]....
        /*02cc*/ 	.word	0xffffffff


	//   ....[125]....
        /*02d0*/ 	.word	0xffffffff


	//   ....[126]....
        /*02d4*/ 	.word	0xffffffff


	//   ....[127]....
        /*02d8*/ 	.word	0xffffffff


	//   ....[128]....
        /*02dc*/ 	.word	0xffffffff


	//   ....[129]....
        /*02e0*/ 	.word	0xffffffff


	//   ....[130]....
        /*02e4*/ 	.word	0xffffffff


	//   ....[131]....
        /*02e8*/ 	.word	0xffffffff


	//   ....[132]....
        /*02ec*/ 	.word	0xffffffff


	//   ....[133]....
        /*02f0*/ 	.word	0xffffffff


	//   ....[134]....
        /*02f4*/ 	.word	0xffffffff


	//   ....[135]....
        /*02f8*/ 	.word	0xffffffff


	//   ....[136]....
        /*02fc*/ 	.word	0xffffffff


	//   ....[137]....
        /*0300*/ 	.word	0xffffffff


	//   ....[138]....
        /*0304*/ 	.word	0xffffffff


	//   ....[139]....
        /*0308*/ 	.word	0xffffffff


	//   ....[140]....
        /*030c*/ 	.word	0xffffffff


	//   ....[141]....
        /*0310*/ 	.word	0xffffffff


	//   ....[142]....
        /*0314*/ 	.word	0xffffffff


	//   ....[143]....
        /*0318*/ 	.word	0xffffffff


	//   ....[144]....
        /*031c*/ 	.word	0xffffffff


	//   ....[145]....
        /*0320*/ 	.word	0xffffffff


	//   ....[146]....
        /*0324*/ 	.word	0xffffffff


	//   ....[147]....
        /*0328*/ 	.word	0xffffffff


	//   ....[148]....
        /*032c*/ 	.word	0xffffffff


	//   ....[149]....
        /*0330*/ 	.word	0xffffffff


	//   ....[150]....
        /*0334*/ 	.word	0xffffffff


	//   ....[151]....
        /*0338*/ 	.word	0xffffffff


	//   ....[152]....
        /*033c*/ 	.word	0xffffffff


	//   ....[153]....
        /*0340*/ 	.word	0xffffffff


	//   ....[154]....
        /*0344*/ 	.word	0xffffffff


	//   ....[155]....
        /*0348*/ 	.word	0xffffffff


	//   ....[156]....
        /*034c*/ 	.word	0xffffffff


	//   ....[157]....
        /*0350*/ 	.word	0xffffffff


	//   ....[158]....
        /*0354*/ 	.word	0xffffffff


	//   ....[159]....
        /*0358*/ 	.word	0xffffffff


	//   ....[160]....
        /*035c*/ 	.word	0xffffffff


	//   ....[161]....
        /*0360*/ 	.word	0xffffffff


	//   ....[162]....
        /*0364*/ 	.word	0xffffffff


	//   ....[163]....
        /*0368*/ 	.word	0xffffffff


	//   ....[164]....
        /*036c*/ 	.word	0x05000038


	//   ....[165]....
        /*0370*/ 	.word	0x05000038


	//   ....[166]....
        /*0374*/ 	.word	0x05000038


	//   ....[167]....
        /*0378*/ 	.word	0x05000038


	//   ....[168]....
        /*037c*/ 	.word	0x05000038


	//----- nvinfo : EIATTR_COOP_GROUP_INSTR_OFFSETS
	.align		4
.L_158:
        /*0380*/ 	.byte	0x04, 0x28
        /*0382*/ 	.short	(.L_160 - .L_159)


	//   ....[0]....
.L_159:
        /*0384*/ 	.word	0x00001170


	//   ....[1]....
        /*0388*/ 	.word	0x00001bd0


	//   ....[2]....
        /*038c*/ 	.word	0x00002a00


	//   ....[3]....
        /*0390*/ 	.word	0x00002a20


	//   ....[4]....
        /*0394*/ 	.word	0x00002a40


	//   ....[5]....
        /*0398*/ 	.word	0x00002a60


	//   ....[6]....
        /*039c*/ 	.word	0x00002a80


	//   ....[7]....
        /*03a0*/ 	.word	0x00002f20


	//   ....[8]....
        /*03a4*/ 	.word	0x00002f30


	//   ....[9]....
        /*03a8*/ 	.word	0x00002f50


	//   ....[10]....
        /*03ac*/ 	.word	0x00002f70


	//   ....[11]....
        /*03b0*/ 	.word	0x00002fa0


	//   ....[12]....
        /*03b4*/ 	.word	0x00003000


	//   ....[13]....
        /*03b8*/ 	.word	0x00003040


	//   ....[14]....
        /*03bc*/ 	.word	0x00003060


	//   ....[15]....
        /*03c0*/ 	.word	0x000031a0


	//   ....[16]....
        /*03c4*/ 	.word	0x000031d0


	//   ....[17]....
        /*03c8*/ 	.word	0x000031e0


	//   ....[18]....
        /*03cc*/ 	.word	0x00003200


	//   ....[19]....
        /*03d0*/ 	.word	0x00003240


	//   ....[20]....
        /*03d4*/ 	.word	0x00003270


	//   ....[21]....
        /*03d8*/ 	.word	0x000032b0


	//   ....[22]....
        /*03dc*/ 	.word	0x000032d0


	//   ....[23]....
        /*03e0*/ 	.word	0x000032f0


	//   ....[24]....
        /*03e4*/ 	.word	0x00003440


	//   ....[25]....
        /*03e8*/ 	.word	0x00003470


	//   ....[26]....
        /*03ec*/ 	.word	0x00003480


	//   ....[27]....
        /*03f0*/ 	.word	0x000034a0


	//   ....[28]....
        /*03f4*/ 	.word	0x000034e0


	//   ....[29]....
        /*03f8*/ 	.word	0x00003510


	//   ....[30]....
        /*03fc*/ 	.word	0x00003550


	//   ....[31]....
        /*0400*/ 	.word	0x00003570


	//   ....[32]....
        /*0404*/ 	.word	0x00003590


	//   ....[33]....
        /*0408*/ 	.word	0x000036e0


	//   ....[34]....
        /*040c*/ 	.word	0x00003700


	//   ....[35]....
        /*0410*/ 	.word	0x00003710


	//   ....[36]....
        /*0414*/ 	.word	0x00003730


	//   ....[37]....
        /*0418*/ 	.word	0x00003770


	//   ....[38]....
        /*041c*/ 	.word	0x000037a0


	//   ....[39]....
        /*0420*/ 	.word	0x000037e0


	//   ....[40]....
        /*0424*/ 	.word	0x00003800


	//   ....[41]....
        /*0428*/ 	.word	0x00003820


	//   ....[42]....
        /*042c*/ 	.word	0x00003990


	//   ....[43]....
        /*0430*/ 	.word	0x000039a0


	//   ....[44]....
        /*0434*/ 	.word	0x000039c0


	//   ....[45]....
        /*0438*/ 	.word	0x00003a00


	//   ....[46]....
        /*043c*/ 	.word	0x00003a30


	//   ....[47]....
        /*0440*/ 	.word	0x00003a70


	//   ....[48]....
        /*0444*/ 	.word	0x00003a90


	//   ....[49]....
        /*0448*/ 	.word	0x00003ab0


	//   ....[50]....
        /*044c*/ 	.word	0x00003af0


	//   ....[51]....
        /*0450*/ 	.word	0x00003c40


	//   ....[52]....
        /*0454*/ 	.word	0x00003c50


	//   ....[53]....
        /*0458*/ 	.word	0x00003c70


	//   ....[54]....
        /*045c*/ 	.word	0x00003cb0


	//   ....[55]....
        /*0460*/ 	.word	0x00003ce0


	//   ....[56]....
        /*0464*/ 	.word	0x00003d20


	//   ....[57]....
        /*0468*/ 	.word	0x00003d40


	//   ....[58]....
        /*046c*/ 	.word	0x00003d60


	//   ....[59]....
        /*0470*/ 	.word	0x00003da0


	//   ....[60]....
        /*0474*/ 	.word	0x00003e60


	//   ....[61]....
        /*0478*/ 	.word	0x00003e90


	//   ....[62]....
        /*047c*/ 	.word	0x00003ea0


	//   ....[63]....
        /*0480*/ 	.word	0x00003ec0


	//   ....[64]....
        /*0484*/ 	.word	0x00003f00


	//   ....[65]....
        /*0488*/ 	.word	0x00003f30


	//   ....[66]....
        /*048c*/ 	.word	0x00003f70


	//   ....[67]....
        /*0490*/ 	.word	0x00003f90


	//   ....[68]....
        /*0494*/ 	.word	0x00003fb0


	//   ....[69]....
        /*0498*/ 	.word	0x000040a0


	//   ....[70]....
        /*049c*/ 	.word	0x000040d0


	//   ....[71]....
        /*04a0*/ 	.word	0x000040e0


	//   ....[72]....
        /*04a4*/ 	.word	0x00004100


	//   ....[73]....
        /*04a8*/ 	.word	0x00004140


	//   ....[74]....
        /*04ac*/ 	.word	0x00004170


	//   ....[75]....
        /*04b0*/ 	.word	0x000041b0


	//   ....[76]....
        /*04b4*/ 	.word	0x000041d0


	//   ....[77]....
        /*04b8*/ 	.word	0x000041f0


	//   ....[78]....
        /*04bc*/ 	.word	0x000042e0


	//   ....[79]....
        /*04c0*/ 	.word	0x00004310


	//   ....[80]....
        /*04c4*/ 	.word	0x00004320


	//   ....[81]....
        /*04c8*/ 	.word	0x00004340


	//   ....[82]....
        /*04cc*/ 	.word	0x00004380


	//   ....[83]....
        /*04d0*/ 	.word	0x000043b0


	//   ....[84]....
        /*04d4*/ 	.word	0x000043f0


	//   ....[85]....
        /*04d8*/ 	.word	0x00004410


	//   ....[86]....
        /*04dc*/ 	.word	0x00004430


	//   ....[87]....
        /*04e0*/ 	.word	0x00004520


	//   ....[88]....
        /*04e4*/ 	.word	0x00004540


	//   ....[89]....
        /*04e8*/ 	.word	0x00004550


	//   ....[90]....
        /*04ec*/ 	.word	0x00004570


	//   ....[91]....
        /*04f0*/ 	.word	0x000045b0


	//   ....[92]....
        /*04f4*/ 	.word	0x000045e0


	//   ....[93]....
        /*04f8*/ 	.word	0x00004620


	//   ....[94]....
        /*04fc*/ 	.word	0x00004640


	//   ....[95]....
        /*0500*/ 	.word	0x00004660


	//   ....[96]....
        /*0504*/ 	.word	0x000047c0


	//   ....[97]....
        /*0508*/ 	.word	0x000047f0


	//   ....[98]....
        /*050c*/ 	.word	0x00004800


	//   ....[99]....
        /*0510*/ 	.word	0x00004820


	//   ....[100]....
        /*0514*/ 	.word	0x00004860


	//   ....[101]....
        /*0518*/ 	.word	0x00004890


	//   ....[102]....
        /*051c*/ 	.word	0x000048d0


	//   ....[103]....
        /*0520*/ 	.word	0x000048f0


	//   ....[104]....
        /*0524*/ 	.word	0x00004910


	//   ....[105]....
        /*0528*/ 	.word	0x00004a00


	//   ....[106]....
        /*052c*/ 	.word	0x00004a20


	//   ....[107]....
        /*0530*/ 	.word	0x00004a30


	//   ....[108]....
        /*0534*/ 	.word	0x00004a50


	//   ....[109]....
        /*0538*/ 	.word	0x00004a90


	//   ....[110]....
        /*053c*/ 	.word	0x00004ac0


	//   ....[111]....
        /*0540*/ 	.word	0x00004b00


	//   ....[112]....
        /*0544*/ 	.word	0x00004b20


	//   ....[113]....
        /*0548*/ 	.word	0x00004b40


	//   ....[114]....
        /*054c*/ 	.word	0x00004ca0


	//   ....[115]....
        /*0550*/ 	.word	0x00005090


	//   ....[116]....
        /*0554*/ 	.word	0x000053e0


	//   ....[117]....
        /*0558*/ 	.word	0x00005520


	//   ....[118]....
        /*055c*/ 	.word	0x00005660


	//   ....[119]....
        /*0560*/ 	.word	0x000057a0


	//   ....[120]....
        /*0564*/ 	.word	0x000058e0


	//   ....[121]....
        /*0568*/ 	.word	0x00005a20


	//   ....[122]....
        /*056c*/ 	.word	0x00005b60


	//   ....[123]....
        /*0570*/ 	.word	0x00005ca0


	//   ....[124]....
        /*0574*/ 	.word	0x00005de0


	//   ....[125]....
        /*0578*/ 	.word	0x00005f20


	//   ....[126]....
        /*057c*/ 	.word	0x00006060


	//   ....[127]....
        /*0580*/ 	.word	0x000061a0


	//   ....[128]....
        /*0584*/ 	.word	0x000063f0


	//   ....[129]....
        /*0588*/ 	.word	0x000065a0


	//   ....[130]....
        /*058c*/ 	.word	0x00006750


	//   ....[131]....
        /*0590*/ 	.word	0x00006900


	//   ....[132]....
        /*0594*/ 	.word	0x00006ab0


	//   ....[133]....
        /*0598*/ 	.word	0x00006c60


	//   ....[134]....
        /*059c*/ 	.word	0x00006e10


	//   ....[135]....
        /*05a0*/ 	.word	0x00006fb0


	//   ....[136]....
        /*05a4*/ 	.word	0x00007140


	//   ....[137]....
        /*05a8*/ 	.word	0x000072d0


	//   ....[138]....
        /*05ac*/ 	.word	0x00007460


	//   ....[139]....
        /*05b0*/ 	.word	0x000075f0


	//   ....[140]....
        /*05b4*/ 	.word	0x00008050


	//   ....[141]....
        /*05b8*/ 	.word	0x000080e0


	//   ....[142]....
        /*05bc*/ 	.word	0x00008180


	//   ....[143]....
        /*05c0*/ 	.word	0x00008210


	//   ....[144]....
        /*05c4*/ 	.word	0x000082a0


	//   ....[145]....
        /*05c8*/ 	.word	0x00008330


	//   ....[146]....
        /*05cc*/ 	.word	0x000083c0


	//   ....[147]....
        /*05d0*/ 	.word	0x00008450


	//   ....[148]....
        /*05d4*/ 	.word	0x000084e0


	//   ....[149]....
        /*05d8*/ 	.word	0x00008570


	//   ....[150]....
        /*05dc*/ 	.word	0x000085f0


	//   ....[151]....
        /*05e0*/ 	.word	0x00008670


	//   ....[152]....
        /*05e4*/ 	.word	0x00008790


	//   ....[153]....
        /*05e8*/ 	.word	0x00008840


	//   ....[154]....
        /*05ec*/ 	.word	0x000088f0


	//   ....[155]....
        /*05f0*/ 	.word	0x000089b0


	//   ....[156]....
        /*05f4*/ 	.word	0x00008a60


	//   ....[157]....
        /*05f8*/ 	.word	0x00008b30


	//   ....[158]....
        /*05fc*/ 	.word	0x00008c00


	//   ....[159]....
        /*0600*/ 	.word	0x00008cc0


	//   ....[160]....
        /*0604*/ 	.word	0x00008d80


	//   ....[161]....
        /*0608*/ 	.word	0x00008e20


	//   ....[162]....
        /*060c*/ 	.word	0x00008ee0


	//   ....[163]....
        /*0610*/ 	.word	0x00008f80


	//   ....[164]....
        /*0614*/ 	.word	0x00008ff0


	//   ....[165]....
        /*0618*/ 	.word	0x00009060


	//   ....[166]....
        /*061c*/ 	.word	0x000090d0


	//   ....[167]....
        /*0620*/ 	.word	0x00009140


	//   ....[168]....
        /*0624*/ 	.word	0x000091b0


	//----- nvinfo : EIATTR_VRC_CTA_INIT_COUNT
	.align		4
.L_160:
        /*0628*/ 	.byte	0x02, 0x4a
	.zero		1
	.zero		1


	//----- nvinfo : EIATTR_EXIT_INSTR_OFFSETS
	.align		4
        /*062c*/ 	.byte	0x04, 0x1c
        /*062e*/ 	.short	(.L_162 - .L_161)


	//   ....[0]....
.L_161:
        /*0630*/ 	.word	0x00002590


	//   ....[1]....
        /*0634*/ 	.word	0x00002800


	//   ....[2]....
        /*0638*/ 	.word	0x00002820


	//   ....[3]....
        /*063c*/ 	.word	0x00008680


	//   ....[4]....
        /*0640*/ 	.word	0x00008f90


	//----- nvinfo : EIATTR_MAX_THREADS
	.align		4
.L_162:
        /*0644*/ 	.byte	0x04, 0x05
        /*0646*/ 	.short	(.L_164 - .L_163)
.L_163:
        /*0648*/ 	.word	0x00000180
        /*064c*/ 	.word	0x00000001
        /*0650*/ 	.word	0x00000001


	//----- nvinfo : EIATTR_CRS_STACK_SIZE
	.align		4
.L_164:
        /*0654*/ 	.byte	0x04, 0x1e
        /*0656*/ 	.short	(.L_166 - .L_165)
.L_165:
        /*0658*/ 	.word	0x00000000


	//----- nvinfo : EIATTR_CBANK_PARAM_SIZE
	.align		4
.L_166:
        /*065c*/ 	.byte	0x03, 0x19
        /*065e*/ 	.short	0x004d


	//----- nvinfo : EIATTR_PARAM_CBANK
	.align		4
        /*0660*/ 	.byte	0x04, 0x0a
        /*0662*/ 	.short	(.L_168 - .L_167)
	.align		4
.L_167:
        /*0664*/ 	.word	index@(.nv.constant0._ZN3cub18CUB_300001_SM_10006detail10radix_sort29DeviceRadixSortOnesweepKernelINS1_5radix10policy_hubIddyE10Policy1000ELNS0_9SortOrderE1EddyiiNS1_21identity_decomposer_tEEEvPT5_SB_PT3_PKSC_PT1_PKSG_PT2_PKSK_T4_iiT6_)
        /*0668*/ 	.short	0x0380
        /*066a*/ 	.short	0x004d


	//----- nvinfo : EIATTR_SW_WAR
	.align		4
.L_168:
        /*066c*/ 	.byte	0x04, 0x36
        /*066e*/ 	.short	(.L_170 - .L_169)
.L_169:
        /*0670*/ 	.word	0x00000008
.L_170:


//--------------------- .nv.info._ZN3cub18CUB_300001_SM_10006detail10radix_sort33DeviceRadixSortExclusiveSumKernelINS1_5radix10policy_hubIddyE10Policy1000EyEEvPT0_ --------------------------
	.section	.nv.info._ZN3cub18CUB_300001_SM_10006detail10radix_sort33DeviceRadixSortExclusiveSumKernelINS1_5radix10policy_hubIddyE10Policy1000EyEEvPT0_,"",@"SHT_CUDA_INFO"
	.sectionflags	@""
	.align	4


	//----- nvinfo : EIATTR_CUDA_API_VERSION
	.align		4
        /*0000*/ 	.byte	0x04, 0x37
        /*0002*/ 	.short	(.L_172 - .L_171)
.L_171:
        /*0004*/ 	.word	0x00000082


	//----- nvinfo : EIATTR_KPARAM_INFO
	.align		4
.L_172:
        /*0008*/ 	.byte	0x04, 0x17
        /*000a*/ 	.short	(.L_174 - .L_173)
.L_173:
        /*000c*/ 	.word	0x00000000
        /*0010*/ 	.short	0x0000
        /*0012*/ 	.short	0x0000
        /*0014*/ 	.byte	0x00, 0xf5, 0x21, 0x00


	//----- nvinfo : EIATTR_SPARSE_MMA_MASK
	.align		4
.L_174:
        /*0018*/ 	.byte	0x03, 0x50
        /*001a*/ 	.short	0x0000


	//----- nvinfo : EIATTR_MAXREG_COUNT
	.align		4
        /*001c*/ 	.byte	0x03, 0x1b
        /*001e*/ 	.short	0x00ff


	//----- nvinfo : EIATTR_NUM_BARRIERS
	.align		4
        /*0020*/ 	.byte	0x02, 0x4c
        /*0022*/ 	.byte	0x01
	.zero		1


	//----- nvinfo : EIATTR_MERCURY_ISA_VERSION
	.align		4
        /*0024*/ 	.byte	0x03, 0x5f
        /*0026*/ 	.short	0x0101


	//----- nvinfo : EIATTR_COOP_GROUP_MASK_REGIDS
	.align		4
        /*0028*/ 	.byte	0x04, 0x29
        /*002a*/ 	.short	(.L_176 - .L_175)


	//   ....[0]....
.L_175:
        /*002c*/ 	.word	0xffffffff


	//   ....[1]....
        /*0030*/ 	.word	0xffffffff


	//   ....[2]....
        /*0034*/ 	.word	0xffffffff


	//   ....[3]....
        /*0038*/ 	.word	0xffffffff


	//   ....[4]....
        /*003c*/ 	.word	0xffffffff


	//   ....[5]....
        /*0040*/ 	.word	0xffffffff


	//   ....[6]....
        /*0044*/ 	.word	0xffffffff


	//   ....[7]....
        /*0048*/ 	.word	0xffffffff


	//   ....[8]....
        /*004c*/ 	.word	0xffffffff


	//   ....[9]....
        /*0050*/ 	.word	0xffffffff


	//   ....[10]....
        /*0054*/ 	.word	0x05000015


	//   ....[11]....
        /*0058*/ 	.word	0x05000015


	//   ....[12]....
        /*005c*/ 	.word	0x05000015


	//   ....[13]....
        /*0060*/ 	.word	0x05000015


	//   ....[14]....
        /*0064*/ 	.word	0x05000015


	//   ....[15]....
        /*0068*/ 	.word	0x05000015


	//   ....[16]....
        /*006c*/ 	.word	0x05000015


	//   ....[17]....
        /*0070*/ 	.word	0x05000015


	//   ....[18]....
        /*0074*/ 	.word	0x05000015


	//   ....[19]....
        /*0078*/ 	.word	0x05000015


	//----- nvinfo : EIATTR_COOP_GROUP_INSTR_OFFSETS
	.align		4
.L_176:
        /*007c*/ 	.byte	0x04, 0x28
        /*007e*/ 	.short	(.L_178 - .L_177)


	//   ....[0]....
.L_177:
        /*0080*/ 	.word	0x00000250


	//   ....[1]....
        /*0084*/ 	.word	0x00000260


	//   ....[2]....
        /*0088*/ 	.word	0x000002a0


	//   ....[3]....
        /*008c*/ 	.word	0x000002c0


	//   ....[4]....
        /*0090*/ 	.word	0x00000310


	//   ....[5]....
        /*0094*/ 	.word	0x00000320


	//   ....[6]....
        /*0098*/ 	.word	0x00000360


	//   ....[7]....
        /*009c*/ 	.word	0x00000380


	//   ....[8]....
        /*00a0*/ 	.word	0x000003d0


	//   ....[9]....
        /*00a4*/ 	.word	0x000003e0


	//   ....[10]....
        /*00a8*/ 	.word	0x00000660


	//   ....[11]....
        /*00ac*/ 	.word	0x000006b0


	//   ....[12]....
        /*00b0*/ 	.word	0x00000740


	//   ....[13]....
        /*00b4*/ 	.word	0x00000790


	//   ....[14]....
        /*00b8*/ 	.word	0x00000820


	//   ....[15]....
        /*00bc*/ 	.word	0x00000870


	//   ....[16]....
        /*00c0*/ 	.word	0x00000900


	//   ....[17]....
        /*00c4*/ 	.word	0x00000950


	//   ....[18]....
        /*00c8*/ 	.word	0x000009e0


	//   ....[19]....
        /*00cc*/ 	.word	0x00000a30


	//----- nvinfo : EIATTR_VRC_CTA_INIT_COUNT
	.align		4
.L_178:
        /*00d0*/ 	.byte	0x02, 0x4a
	.zero		1
	.zero		1


	//----- nvinfo : EIATTR_EXIT_INSTR_OFFSETS
	.align		4
        /*00d4*/ 	.byte	0x04, 0x1c
        /*00d6*/ 	.short	(.L_180 - .L_179)


	//   ....[0]....
.L_179:
        /*00d8*/ 	.word	0x000005d0


	//   ....[1]....
        /*00dc*/ 	.word	0x00000600


	//----- nvinfo : EIATTR_CRS_STACK_SIZE
	.align		4
.L_180:
        /*00e0*/ 	.byte	0x04, 0x1e
        /*00e2*/ 	.short	(.L_182 - .L_181)
.L_181:
        /*00e4*/ 	.word	0x00000000


	//----- nvinfo : EIATTR_CBANK_PARAM_SIZE
	.align		4
.L_182:
        /*00e8*/ 	.byte	0x03, 0x19
        /*00ea*/ 	.short	0x0008


	//----- nvinfo : EIATTR_PARAM_CBANK
	.align		4
        /*00ec*/ 	.byte	0x04, 0x0a
        /*00ee*/ 	.short	(.L_184 - .L_183)
	.align		4
.L_183:
        /*00f0*/ 	.word	index@(.nv.constant0._ZN3cub18CUB_300001_SM_10006detail10radix_sort33DeviceRadixSortExclusiveSumKernelINS1_5radix10policy_hubIddyE10Policy1000EyEEvPT0_)
        /*00f4*/ 	.short	0x0380
        /*00f6*/ 	.short	0x0008


	//----- nvinfo : EIATTR_SW_WAR
	.align		4
.L_184:
        /*00f8*/ 	.byte	0x04, 0x36
        /*00fa*/ 	.short	(.L_186 - .L_185)
.L_185:
        /*00fc*/ 	.word	0x00000008
.L_186:


//--------------------- .nv.info._ZN3cub18CUB_300001_SM_10006detail10radix_sort30DeviceRadixSortHistogramKernelINS1_5radix10policy_hubIddyE10Policy1000ELNS0_9SortOrderE1EdyNS1_21identity_decomposer_tEEEvPT2_PKT1_SA_iiT3_ --------------------------
	.section	.nv.info._ZN3cub18CUB_300001_SM_10006detail10radix_sort30DeviceRadixSortHistogramKernelINS1_5radix10policy_hubIddyE10Policy1000ELNS0_9SortOrderE1EdyNS1_21identity_decomposer_tEEEvPT2_PKT1_SA_iiT3_,"",@"SHT_CUDA_INFO"
	.sectionflags	@""
	.align	4


	//----- nvinfo : EIATTR_CUDA_API_VERSION
	.align		4
        /*0000*/ 	.byte	0x04, 0x37
        /*0002*/ 	.short	(.L_188 - .L_187)
.L_187:
        /*0004*/ 	.word	0x00000082


	//----- nvinfo : EIATTR_KPARAM_INFO
	.align		4
.L_188:
        /*0008*/ 	.byte	0x04, 0x17
        /*000a*/ 	.short	(.L_190 - .L_189)
.L_189:
        /*000c*/ 	.word	0x00000000
        /*0010*/ 	.short	0x0005
        /*0012*/ 	.short	0x0020
        /*0014*/ 	.byte	0x00, 0xf0, 0x05, 0x00


	//----- nvinfo : EIATTR_KPARAM_INFO
	.align		4
.L_190:
        /*0018*/ 	.byte	0x04, 0x17
        /*001a*/ 	.short	(.L_192 - .L_191)
.L_191:
        /*001c*/ 	.word	0x00000000
        /*0020*/ 	.short	0x0004
        /*0022*/ 	.short	0x001c
        /*0024*/ 	.byte	0x00, 0xf0, 0x11, 0x00


	//----- nvinfo : EIATTR_KPARAM_INFO
	.align		4
.L_192:
        /*0028*/ 	.byte	0x04, 0x17
        /*002a*/ 	.short	(.L_194 - .L_193)
.L_193:
        /*002c*/ 	.word	0x00000000
        /*0030*/ 	.short	0x0003
        /*0032*/ 	.short	0x0018
        /*0034*/ 	.byte	0x00, 0xf0, 0x11, 0x00


	//----- nvinfo : EIATTR_KPARAM_INFO
	.align		4
.L_194:
        /*0038*/ 	.byte	0x04, 0x17
        /*003a*/ 	.short	(.L_196 - .L_195)
.L_195:
        /*003c*/ 	.word	0x00000000
        /*0040*/ 	.short	0x0002
        /*0042*/ 	.short	0x0010
        /*0044*/ 	.byte	0x00, 0xf0, 0x21, 0x00


	//----- nvinfo : EIATTR_KPARAM_INFO
	.align		4
.L_196:
        /*0048*/ 	.byte	0x04, 0x17
        /*004a*/ 	.short	(.L_198 - .L_197)
.L_197:
        /*004c*/ 	.word	0x00000000
        /*0050*/ 	.short	0x0001
        /*0052*/ 	.short	0x0008
        /*0054*/ 	.byte	0x00, 0xf5, 0x21, 0x00


	//----- nvinfo : EIATTR_KPARAM_INFO
	.align		4
.L_198:
        /*0058*/ 	.byte	0x04, 0x17
        /*005a*/ 	.short	(.L_200 - .L_199)
.L_199:
        /*005c*/ 	.word	0x00000000
        /*0060*/ 	.short	0x0000
        /*0062*/ 	.short	0x0000
        /*0064*/ 	.byte	0x00, 0xf5, 0x21, 0x00


	//----- nvinfo : EIATTR_SPARSE_MMA_MASK
	.align		4
.L_200:
        /*0068*/ 	.byte	0x03, 0x50
        /*006a*/ 	.short	0x0000


	//----- nvinfo : EIATTR_MAXREG_COUNT
	.align		4
        /*006c*/ 	.byte	0x03, 0x1b
        /*006e*/ 	.short	0x00ff


	//----- nvinfo : EIATTR_NUM_BARRIERS
	.align		4
        /*0070*/ 	.byte	0x02, 0x4c
        /*0072*/ 	.byte	0x01
	.zero		1


	//----- nvinfo : EIATTR_MERCURY_ISA_VERSION
	.align		4
        /*0074*/ 	.byte	0x03, 0x5f
        /*0076*/ 	.short	0x0101


	//----- nvinfo : EIATTR_VRC_CTA_INIT_COUNT
	.align		4
        /*0078*/ 	.byte	0x02, 0x4a
	.zero		1
	.zero		1


	//----- nvinfo : EIATTR_EXIT_INSTR_OFFSETS
	.align		4
        /*007c*/ 	.byte	0x04, 0x1c
        /*007e*/ 	.short	(.L_202 - .L_201)


	//   ....[0]....
.L_201:
        /*0080*/ 	.word	0x00000040


	//   ....[1]....
        /*0084*/ 	.word	0x000038b0


	//----- nvinfo : EIATTR_MAX_THREADS
	.align		4
.L_202:
        /*0088*/ 	.byte	0x04, 0x05
        /*008a*/ 	.short	(.L_204 - .L_203)
.L_203:
        /*008c*/ 	.word	0x00000080
        /*0090*/ 	.word	0x00000001
        /*0094*/ 	.word	0x00000001


	//----- nvinfo : EIATTR_CRS_STACK_SIZE
	.align		4
.L_204:
        /*0098*/ 	.byte	0x04, 0x1e
        /*009a*/ 	.short	(.L_206 - .L_205)
.L_205:
        /*009c*/ 	.word	0x00000000


	//----- nvinfo : EIATTR_CBANK_PARAM_SIZE
	.align		4
.L_206:
        /*00a0*/ 	.byte	0x03, 0x19
        /*00a2*/ 	.short	0x0021


	//----- nvinfo : EIATTR_PARAM_CBANK
	.align		4
        /*00a4*/ 	.byte	0x04, 0x0a
        /*00a6*/ 	.short	(.L_208 - .L_207)
	.align		4
.L_207:
        /*00a8*/ 	.word	index@(.nv.constant0._ZN3cub18CUB_300001_SM_10006detail10radix_sort30DeviceRadixSortHistogramKernelINS1_5radix10policy_hubIddyE10Policy1000ELNS0_9SortOrderE1EdyNS1_21identity_decomposer_tEEEvPT2_PKT1_SA_iiT3_)
        /*00ac*/ 	.short	0x0380
        /*00ae*/ 	.short	0x0021


	//----- nvinfo : EIATTR_SW_WAR
	.align		4
.L_208:
        /*00b0*/ 	.byte	0x04, 0x36
        /*00b2*/ 	.short	(.L_210 - .L_209)
.L_209:
        /*00b4*/ 	.word	0x00000008
.L_210:


//--------------------- .nv.info._ZN3cub18CUB_300001_SM_10006detail10radix_sort31DeviceRadixSortSingleTileKernelINS1_5radix10policy_hubIddyE10Policy1000ELNS0_9SortOrderE1EddyNS1_21identity_decomposer_tEEEvPKT1_PSA_PKT2_PSE_T3_iiT4_ --------------------------
	.section	.nv.info._ZN3cub18CUB_300001_SM_10006detail10radix_sort31DeviceRadixSortSingleTileKernelINS1_5radix10policy_hubIddyE10Policy1000ELNS0_9SortOrderE1EddyNS1_21identity_decomposer_tEEEvPKT1_PSA_PKT2_PSE_T3_iiT4_,"",@"SHT_CUDA_INFO"
	.sectionflags	@""
	.align	4


	//----- nvinfo : EIATTR_CUDA_API_VERSION
	.align		4
        /*0000*/ 	.byte	0x04, 0x37
        /*0002*/ 	.short	(.L_212 - .L_211)
.L_211:
        /*0004*/ 	.word	0x00000082


	//----- nvinfo : EIATTR_KPARAM_INFO
	.align		4
.L_212:
        /*0008*/ 	.byte	0x04, 0x17
        /*000a*/ 	.short	(.L_214 - .L_213)
.L_213:
        /*000c*/ 	.word	0x00000000
        /*0010*/ 	.short	0x0007
        /*0012*/ 	.short	0x0030
        /*0014*/ 	.byte	0x00, 0xf0, 0x05, 0x00


	//----- nvinfo : EIATTR_KPARAM_INFO
	.align		4
.L_214:
        /*0018*/ 	.byte	0x04, 0x17
        /*001a*/ 	.short	(.L_216 - .L_215)
.L_215:
        /*001c*/ 	.word	0x00000000
        /*0020*/ 	.short	0x0006
        /*0022*/ 	.short	0x002c
        /*0024*/ 	.byte	0x00, 0xf0, 0x11, 0x00


	//----- nvinfo : EIATTR_KPARAM_INFO
	.align		4
.L_216:
        /*0028*/ 	.byte	0x04, 0x17
        /*002a*/ 	.short	(.L_218 - .L_217)
.L_217:
        /*002c*/ 	.word	0x00000000
        /*0030*/ 	.short	0x0005
        /*0032*/ 	.short	0x0028
        /*0034*/ 	.byte	0x00, 0xf0, 0x11, 0x00


	//----- nvinfo : EIATTR_KPARAM_INFO
	.align		4
.L_218:
        /*0038*/ 	.byte	0x04, 0x17
        /*003a*/ 	.short	(.L_220 - .L_219)
.L_219:
        /*003c*/ 	.word	0x00000000
        /*0040*/ 	.short	0x0004
        /*0042*/ 	.short	0x0020
        /*0044*/ 	.byte	0x00, 0xf0, 0x21, 0x00


	//----- nvinfo : EIATTR_KPARAM_INFO
	.align		4
.L_220:
        /*0048*/ 	.byte	0x04, 0x17
        /*004a*/ 	.short	(.L_222 - .L_221)
.L_221:
        /*004c*/ 	.word	0x00000000
        /*0050*/ 	.short	0x0003
        /*0052*/ 	.short	0x0018
        /*0054*/ 	.byte	0x00, 0xf5, 0x21, 0x00


	//----- nvinfo : EIATTR_KPARAM_INFO
	.align		4
.L_222:
        /*0058*/ 	.byte	0x04, 0x17
        /*005a*/ 	.short	(.L_224 - .L_223)
.L_223:
        /*005c*/ 	.word	0x00000000
        /*0060*/ 	.short	0x0002
        /*0062*/ 	.short	0x0010
        /*0064*/ 	.byte	0x00, 0xf5, 0x21, 0x00


	//----- nvinfo : EIATTR_KPARAM_INFO
	.align		4
.L_224:
        /*0068*/ 	.byte	0x04, 0x17
        /*006a*/ 	.short	(.L_226 - .L_225)
.L_225:
        /*006c*/ 	.word	0x00000000
        /*0070*/ 	.short	0x0001
        /*0072*/ 	.short	0x0008
        /*0074*/ 	.byte	0x00, 0xf5, 0x21, 0x00


	//----- nvinfo : EIATTR_KPARAM_INFO
	.align		4
.L_226:
        /*0078*/ 	.byte	0x04, 0x17
        /*007a*/ 	.short	(.L_228 - .L_227)
.L_227:
        /*007c*/ 	.word	0x00000000
        /*0080*/ 	.short	0x0000
        /*0082*/ 	.short	0x0000
        /*0084*/ 	.byte	0x00, 0xf5, 0x21, 0x00


	//----- nvinfo : EIATTR_SPARSE_MMA_MASK
	.align		4
.L_228:
        /*0088*/ 	.byte	0x03, 0x50
        /*008a*/ 	.short	0x0000


	//----- nvinfo : EIATTR_MAXREG_COUNT
	.align		4
        /*008c*/ 	.byte	0x03, 0x1b
        /*008e*/ 	.short	0x00ff


	//----- nvinfo : EIATTR_NUM_BARRIERS
	.align		4
        /*0090*/ 	.byte	0x02, 0x4c
        /*0092*/ 	.byte	0x01
	.zero		1


	//----- nvinfo : EIATTR_MERCURY_ISA_VERSION
	.align		4
        /*0094*/ 	.byte	0x03, 0x5f
        /*0096*/ 	.short	0x0101


	//----- nvinfo : EIATTR_COOP_GROUP_MASK_REGIDS
	.align		4
        /*0098*/ 	.byte	0x04, 0x29
        /*009a*/ 	.short	(.L_230 - .L_229)


	//   ....[0]....
.L_229:
        /*009c*/ 	.word	0xffffffff


	//   ....[1]....
        /*00a0*/ 	.word	0xffffffff


	//   ....[2]....
        /*00a4*/ 	.word	0xffffffff


	//   ....[3]....
        /*00a8*/ 	.word	0xffffffff


	//   ....[4]....
        /*00ac*/ 	.word	0xffffffff


	//----- nvinfo : EIATTR_COOP_GROUP_INSTR_OFFSETS
	.align		4
.L_230:
        /*00b0*/ 	.byte	0x04, 0x28
        /*00b2*/ 	.short	(.L_232 - .L_231)


	//   ....[0]....
.L_231:
        /*00b4*/ 	.word	0x000017a0


	//   ....[1]....
        /*00b8*/ 	.word	0x000017c0


	//   ....[2]....
        /*00bc*/ 	.word	0x000017e0


	//   ....[3]....
        /*00c0*/ 	.word	0x00001800


	//   ....[4]....
        /*00c4*/ 	.word	0x00001820


	//----- nvinfo : EIATTR_VRC_CTA_INIT_COUNT
	.align		4
.L_232:
        /*00c8*/ 	.byte	0x02, 0x4a
	.zero		1
	.zero		1


	//----- nvinfo : EIATTR_EXIT_INSTR_OFFSETS
	.align		4
        /*00cc*/ 	.byte	0x04, 0x1c
        /*00ce*/ 	.short	(.L_234 - .L_233)


	//   ....[0]....
.L_233:
        /*00d0*/ 	.word	0x00002ec0


	//   ....[1]....
        /*00d4*/ 	.word	0x00002f60


	//----- nvinfo : EIATTR_MAX_THREADS
	.align		4
.L_234:
        /*00d8*/ 	.byte	0x04, 0x05
        /*00da*/ 	.short	(.L_236 - .L_235)
.L_235:
        /*00dc*/ 	.word	0x00000100
        /*00e0*/ 	.word	0x00000001
        /*00e4*/ 	.word	0x00000001


	//----- nvinfo : EIATTR_CRS_STACK_SIZE
	.align		4
.L_236:
        /*00e8*/ 	.byte	0x04, 0x1e
        /*00ea*/ 	.short	(.L_238 - .L_237)
.L_237:
        /*00ec*/ 	.word	0x00000000


	//----- nvinfo : EIATTR_CBANK_PARAM_SIZE
	.align		4
.L_238:
        /*00f0*/ 	.byte	0x03, 0x19
        /*00f2*/ 	.short	0x0031


	//----- nvinfo : EIATTR_PARAM_CBANK
	.align		4
        /*00f4*/ 	.byte	0x04, 0x0a
        /*00f6*/ 	.short	(.L_240 - .L_239)
	.align		4
.L_239:
        /*00f8*/ 	.word	index@(.nv.constant0._ZN3cub18CUB_300001_SM_10006detail10radix_sort31DeviceRadixSortSingleTileKernelINS1_5radix10policy_hubIddyE10Policy1000ELNS0_9SortOrderE1EddyNS1_21identity_decomposer_tEEEvPKT1_PSA_PKT2_PSE_T3_iiT4_)
        /*00fc*/ 	.short	0x0380
        /*00fe*/ 	.short	0x0031


	//----- nvinfo : EIATTR_SW_WAR
	.align		4
.L_240:
        /*0100*/ 	.byte	0x04, 0x36
        /*0102*/ 	.short	(.L_242 - .L_241)
.L_241:
        /*0104*/ 	.word	0x00000008
.L_242:


//--------------------- .nv.info._ZN3cub18CUB_300001_SM_10006detail10radix_sort29DeviceRadixSortOnesweepKernelINS1_5radix10policy_hubIdiyE10Policy1000ELNS0_9SortOrderE1EdiyiiNS1_21identity_decomposer_tEEEvPT5_SB_PT3_PKSC_PT1_PKSG_PT2_PKSK_T4_iiT6_ --------------------------
	.section	.nv.info._ZN3cub18CUB_300001_SM_10006detail10radix_sort29DeviceRadixSortOnesweepKernelINS1_5radix10policy_hubIdiyE10Policy1000ELNS0_9SortOrderE1EdiyiiNS1_21identity_decomposer_tEEEvPT5_SB_PT3_PKSC_PT1_PKSG_PT2_PKSK_T4_iiT6_,"",@"SHT_CUDA_INFO"
	.sectionflags	@""
	.align	4


	//----- nvinfo : EIATTR_CUDA_API_VERSION
	.align		4
        /*0000*/ 	.byte	0x04, 0x37
        /*0002*/ 	.short	(.L_244 - .L_243)
.L_243:
        /*0004*/ 	.word	0x00000082


	//----- nvinfo : EIATTR_KPARAM_INFO
	.align		4
.L_244:
        /*0008*/ 	.byte	0x04, 0x17
        /*000a*/ 	.short	(.L_246 - .L_245)
.L_245:
        /*000c*/ 	.word	0x00000000
        /*0010*/ 	.short	0x000b
        /*0012*/ 	.short	0x004c
        /*0014*/ 	.byte	0x00, 0xf0, 0x05, 0x00


	//----- nvinfo : EIATTR_KPARAM_INFO
	.align		4
.L_246:
        /*0018*/ 	.byte	0x04, 0x17
        /*001a*/ 	.short	(.L_248 - .L_247)
.L_247:
        /*001c*/ 	.word	0x00000000
        /*0020*/ 	.short	0x000a
        /*0022*/ 	.short	0x0048
        /*0024*/ 	.byte	0x00, 0xf0, 0x11, 0x00


	//----- nvinfo : EIATTR_KPARAM_INFO
	.align		4
.L_248:
        /*0028*/ 	.byte	0x04, 0x17
        /*002a*/ 	.short	(.L_250 - .L_249)
.L_249:
        /*002c*/ 	.word	0x00000000
        /*0030*/ 	.short	0x0009
        /*0032*/ 	.short	0x0044
        /*0034*/ 	.byte	0x00, 0xf0, 0x11, 0x00


	//----- nvinfo : EIATTR_KPARAM_INFO
	.align		4
.L_250:
        /*0038*/ 	.byte	0x04, 0x17
        /*003a*/ 	.short	(.L_252 - .L_251)
.L_251:
        /*003c*/ 	.word	0x00000000
        /*0040*/ 	.short	0x0008
        /*0042*/ 	.short	0x0040
        /*0044*/ 	.byte	0x00, 0xf0, 0x11, 0x00


	//----- nvinfo : EIATTR_KPARAM_INFO
	.align		4
.L_252:
        /*0048*/ 	.byte	0x04, 0x17
        /*004a*/ 	.short	(.L_254 - .L_253)
.L_253:
        /*004c*/ 	.word	0x00000000
        /*0050*/ 	.short	0x0007
        /*0052*/ 	.short	0x0038
        /*0054*/ 	.byte	0x00, 0xf5, 0x21, 0x00


	//----- nvinfo : EIATTR_KPARAM_INFO
	.align		4
.L_254:
        /*0058*/ 	.byte	0x04, 0x17
        /*005a*/ 	.short	(.L_256 - .L_255)
.L_255:
        /*005c*/ 	.word	0x00000000
        /*0060*/ 	.short	0x0006
        /*0062*/ 	.short	0x0030
        /*0064*/ 	.byte	0x00, 0xf5, 0x21, 0x00


	//----- nvinfo : EIATTR_KPARAM_INFO
	.align		4
.L_256:
        /*0068*/ 	.byte	0x04, 0x17
        /*006a*/ 	.short	(.L_258 - .L_257)
.L_257:
        /*006c*/ 	.word	0x00000000
        /*0070*/ 	.short	0x0005
        /*0072*/ 	.short	0x0028
        /*0074*/ 	.byte	0x00, 0xf5, 0x21, 0x00


	//----- nvinfo : EIATTR_KPARAM_INFO
	.align		4
.L_258:
        /*0078*/ 	.byte	0x04, 0x17
        /*007a*/ 	.short	(.L_260 - .L_259)
.L_259:
        /*007c*/ 	.word	0x00000000
        /*0080*/ 	.short	0x0004
        /*0082*/ 	.short	0x0020
        /*0084*/ 	.byte	0x00, 0xf5, 0x21, 0x00


	//----- nvinfo : EIATTR_KPARAM_INFO
	.align		4
.L_260:
        /*0088*/ 	.byte	0x04, 0x17
        /*008a*/ 	.short	(.L_262 - .L_261)
.L_261:
        /*008c*/ 	.word	0x00000000
        /*0090*/ 	.short	0x0003
        /*0092*/ 	.short	0x0018
        /*0094*/ 	.byte	0x00, 0xf5, 0x21, 0x00


	//----- nvinfo : EIATTR_KPARAM_INFO
	.align		4
.L_262:
        /*0098*/ 	.byte	0x04, 0x17
        /*009a*/ 	.short	(.L_264 - .L_263)
.L_263:
        /*009c*/ 	.word	0x00000000
        /*00a0*/ 	.short	0x0002
        /*00a2*/ 	.short	0x0010
        /*00a4*/ 	.byte	0x00, 0xf5, 0x21, 0x00


	//----- nvinfo : EIATTR_KPARAM_INFO
	.align		4
.L_264:
        /*00a8*/ 	.byte	0x04, 0x17
        /*00aa*/ 	.short	(.L_266 - .L_265)
.L_265:
        /*00ac*/ 	.word	0x00000000
        /*00b0*/ 	.short	0x0001
        /*00b2*/ 	.short	0x0008
        /*00b4*/ 	.byte	0x00, 0xf5, 0x21, 0x00


	//----- nvinfo : EIATTR_KPARAM_INFO
	.align		4
.L_266:
        /*00b8*/ 	.byte	0x04, 0x17
        /*00ba*/ 	.short	(.L_268 - .L_267)
.L_267:
        /*00bc*/ 	.word	0x00000000
        /*00c0*/ 	.short	0x0000
        /*00c2*/ 	.short	0x0000
        /*00c4*/ 	.byte	0x00, 0xf5, 0x21, 0x00


	//----- nvinfo : EIATTR_SPARSE_MMA_MASK
	.align		4
.L_268:
        /*00c8*/ 	.byte	0x03, 0x50
        /*00ca*/ 	.short	0x0000


	//----- nvinfo : EIATTR_MAXREG_COUNT
	.align		4
        /*00cc*/ 	.byte	0x03, 0x1b
        /*00ce*/ 	.short	0x00a8


	//----- nvinfo : EIATTR_NUM_BARRIERS
	.align		4
        /*00d0*/ 	.byte	0x02, 0x4c
        /*00d2*/ 	.byte	0x01
	.zero		1


	//----- nvinfo : EIATTR_MERCURY_ISA_VERSION
	.align		4
        /*00d4*/ 	.byte	0x03, 0x5f
        /*00d6*/ 	.short	0x0101


	//----- nvinfo : EIATTR_COOP_GROUP_MASK_REGIDS
	.align		4
        /*00d8*/ 	.byte	0x04, 0x29
        /*00da*/ 	.short	(.L_270 - .L_269)


	//   ....[0]....
.L_269:
        /*00dc*/ 	.word	0xffffffff


	//   ....[1]....
        /*00e0*/ 	.word	0x05000005


	//   ....[2]....
        /*00e4*/ 	.word	0xffffffff


	//   ....[3]....
        /*00e8*/ 	.word	0xffffffff


	//   ....[4]....
        /*00ec*/ 	.word	0xffffffff


	//   ....[5]....
        /*00f0*/ 	.word	0xffffffff


	//   ....[6]....
        /*00f4*/ 	.word	0xffffffff


	//   ....[7]....
        /*00f8*/ 	.word	0xffffffff


	//   ....[8]....
        /*00fc*/ 	.word	0xffffffff


	//   ....[9]....
        /*0100*/ 	.word	0xffffffff


	//   ....[10]....
        /*0104*/ 	.word	0xffffffff


	//   ....[11]....
        /*0108*/ 	.word	0xffffffff


	//   ....[12]....
        /*010c*/ 	.word	0xffffffff


	//   ....[13]....
        /*0110*/ 	.word	0xffffffff


	//   ....[14]....
        /*0114*/ 	.word	0xffffffff


	//   ....[15]....
        /*0118*/ 	.word	0xffffffff


	//   ....[16]....
        /*011c*/ 	.word	0xffffffff


	//   ....[17]....
        /*0120*/ 	.word	0xffffffff


	//   ....[18]....
        /*0124*/ 	.word	0xffffffff


	//   ....[19]....
        /*0128*/ 	.word	0xffffffff


	//   ....[20]....
        /*012c*/ 	.word	0xffffffff


	//   ....[21]....
        /*0130*/ 	.word	0xffffffff


	//   ....[22]....
        /*0134*/ 	.word	0xffffffff


	//   ....[23]....
        /*0138*/ 	.word	0xffffffff


	//   ....[24]....
        /*013c*/ 	.word	0xffffffff


	//   ....[25]....
        /*0140*/ 	.word	0xffffffff


	//   ....[26]....
        /*0144*/ 	.word	0xffffffff


	//   ....[27]....
        /*0148*/ 	.word	0xffffffff


	//   ....[28]....
        /*014c*/ 	.word	0xffffffff


	//   ....[29]....
        /*0150*/ 	.word	0xffffffff


	//   ....[30]....
        /*0154*/ 	.word	0xffffffff


	//   ....[31]....
        /*0158*/ 	.word	0xffffffff


	//   ....[32]....
        /*015c*/ 	.word	0xffffffff


	//   ....[33]....
        /*0160*/ 	.word	0xffffffff


	//   ....[34]....
        /*0164*/ 	.word	0xffffffff


	//   ....[35]....
        /*0168*/ 	.word	0xffffffff


	//   ....[36]....
        /*016c*/ 	.word	0xffffffff


	//   ....[37]....
        /*0170*/ 	.word	0xffffffff


	//   ....[38]....
        /*0174*/ 	.word	0xffffffff


	//   ....[39]....
        /*0178*/ 	.word	0xffffffff


	//   ....[40]....
        /*017c*/ 	.word	0xffffffff


	//   ....[41]....
        /*0180*/ 	.word	0xffffffff


	//   ....[42]....
        /*0184*/ 	.word	0xffffffff


	//   ....[43]....
        /*0188*/ 	.word	0xffffffff


	//   ....[44]....
        /*018c*/ 	.word	0xffffffff


	//   ....[45]....
        /*0190*/ 	.word	0xffffffff


	//   ....[46]....
        /*0194*/ 	.word	0xffffffff


	//   ....[47]....
        /*0198*/ 	.word	0xffffffff


	//   ....[48]....
        /*019c*/ 	.word	0xffffffff


	//   ....[49]....
        /*01a0*/ 	.word	0xffffffff


	//   ....[50]....
        /*01a4*/ 	.word	0xffffffff


	//   ....[51]....
        /*01a8*/ 	.word	0xffffffff


	//   ....[52]....
        /*01ac*/ 	.word	0xffffffff


	//   ....[53]....
        /*01b0*/ 	.word	0xffffffff


	//   ....[54]....
        /*01b4*/ 	.word	0xffffffff


	//   ....[55]....
        /*01b8*/ 	.word	0xffffffff


	//   ....[56]....
        /*01bc*/ 	.word	0xffffffff


	//   ....[57]....
        /*01c0*/ 	.word	0xffffffff


	//   ....[58]....
        /*01c4*/ 	.word	0xffffffff


	//   ....[59]....
        /*01c8*/ 	.word	0xffffffff


	//   ....[60]....
        /*01cc*/ 	.word	0xffffffff


	//   ....[61]....
        /*01d0*/ 	.word	0xffffffff


	//   ....[62]....
        /*01d4*/ 	.word	0xffffffff


	//   ....[63]....
        /*01d8*/ 	.word	0xffffffff


	//   ....[64]....
        /*01dc*/ 	.word	0xffffffff


	//   ....[65]....
        /*01e0*/ 	.word	0xffffffff


	//   ....[66]....
        /*01e4*/ 	.word	0xffffffff


	//   ....[67]....
        /*01e8*/ 	.word	0xffffffff


	//   ....[68]....
        /*01ec*/ 	.word	0xffffffff


	//   ....[69]....
        /*01f0*/ 	.word	0xffffffff


	//   ....[70]....
        /*01f4*/ 	.word	0xffffffff


	//   ....[71]....
        /*01f8*/ 	.word	0xffffffff


	//   ....[72]....
        /*01fc*/ 	.word	0xffffffff


	//   ....[73]....
        /*0200*/ 	.word	0xffffffff


	//   ....[74]....
        /*0204*/ 	.word	0xffffffff


	//   ....[75]....
        /*0208*/ 	.word	0xffffffff


	//   ....[76]....
        /*020c*/ 	.word	0xffffffff


	//   ....[77]....
        /*0210*/ 	.word	0xffffffff


	//   ....[78]....
        /*0214*/ 	.word	0xffffffff


	//   ....[79]....
        /*0218*/ 	.word	0xffffffff


	//   ....[80]....
        /*021c*/ 	.word	0xffffffff


	//   ....[81]....
        /*0220*/ 	.word	0xffffffff


	//   ....[82]....
        /*0224*/ 	.word	0xffffffff


	//   ....[83]....
        /*0228*/ 	.word	0xffffffff


	//   ....[84]....
        /*022c*/ 	.word	0xffffffff


	//   ....[85]....
        /*0230*/ 	.word	0xffffffff


	//   ....[86]....
        /*0234*/ 	.word	0xffffffff


	//   ....[87]....
        /*0238*/ 	.word	0xffffffff


	//   ....[88]....
        /*023c*/ 	.word	0xffffffff


	//   ....[89]....
        /*0240*/ 	.word	0xffffffff


	//   ....[90]....
        /*0244*/ 	.word	0xffffffff


	//   ....[91]....
        /*0248*/ 	.word	0xffffffff


	//   ....[92]....
        /*024c*/ 	.word	0xffffffff


	//   ....[93]....
        /*0250*/ 	.word	0xffffffff


	//   ....[94]....
        /*0254*/ 	.word	0xffffffff


	//   ....[95]....
        /*0258*/ 	.word	0xffffffff


	//   ....[96]....
        /*025c*/ 	.word	0xffffffff


	//   ....[97]....
        /*0260*/ 	.word	0xffffffff


	//   ....[98]....
        /*0264*/ 	.word	0xffffffff


	//   ....[99]....
        /*0268*/ 	.word	0xffffffff


	//   ....[100]....
        /*026c*/ 	.word	0xffffffff


	//   ....[101]....
        /*0270*/ 	.word	0xffffffff


	//   ....[102]....
        /*0274*/ 	.word	0xffffffff


	//   ....[103]....
        /*0278*/ 	.word	0xffffffff


	//   ....[104]....
        /*027c*/ 	.word	0xffffffff


	//   ....[105]....
        /*0280*/ 	.word	0xffffffff


	//   ....[106]....
        /*0284*/ 	.word	0xffffffff


	//   ....[107]....
        /*0288*/ 	.word	0xffffffff


	//   ....[108]....
        /*028c*/ 	.word	0xffffffff


	//   ....[109]....
        /*0290*/ 	.word	0xffffffff


	//   ....[110]....
        /*0294*/ 	.word	0xffffffff


	//   ....[111]....
        /*0298*/ 	.word	0xffffffff


	//   ....[112]....
        /*029c*/ 	.word	0xffffffff


	//   ....[113]....
        /*02a0*/ 	.word	0xffffffff


	//   ....[114]....
        /*02a4*/ 	.word	0xffffffff


	//   ....[115]....
        /*02a8*/ 	.word	0xffffffff


	//   ....[116]....
        /*02ac*/ 	.word	0xffffffff


	//   ....[117]....
        /*02b0*/ 	.word	0xffffffff


	//   ....[118]....
        /*02b4*/ 	.word	0xffffffff


	//   ....[119]....
        /*02b8*/ 	.word	0xffffffff


	//   ....[120]....
        /*02bc*/ 	.word	0xffffffff


	//   ....[121]....
        /*02c0*/ 	.word	0xffffffff


	//   ....[122]....
        /*02c4*/ 	.word	0xffffffff


	//   ....[123]....
        /*02c8*/ 	.word	0xffffffff


	//   ....[124]....
        /*02cc*/ 	.word	0xffffffff


	//   ....[125]....
        /*02d0*/ 	.word	0xffffffff


	//   ....[126]....
        /*02d4*/ 	.word	0xffffffff


	//   ....[127]....
        /*02d8*/ 	.word	0xffffffff


	//   ....[128]....
        /*02dc*/ 	.word	0xffffffff


	//   ....[129]....
        /*02e0*/ 	.word	0xffffffff


	//   ....[130]....
        /*02e4*/ 	.word	0xffffffff


	//   ....[131]....
        /*02e8*/ 	.word	0xffffffff


	//   ....[132]....
        /*02ec*/ 	.word	0xffffffff


	//   ....[133]....
        /*02f0*/ 	.word	0xffffffff


	//   ....[134]....
        /*02f4*/ 	.word	0xffffffff


	//   ....[135]....
        /*02f8*/ 	.word	0xffffffff


	//   ....[136]....
        /*02fc*/ 	.word	0xffffffff


	//   ....[137]....
        /*0300*/ 	.word	0xffffffff


	//   ....[138]....
        /*0304*/ 	.word	0xffffffff


	//   ....[139]....
        /*0308*/ 	.word	0xffffffff


	//   ....[140]....
        /*030c*/ 	.word	0xffffffff


	//   ....[141]....
        /*0310*/ 	.word	0xffffffff


	//   ....[142]....
        /*0314*/ 	.word	0x05000007


	//   ....[143]....
        /*0318*/ 	.word	0xffffffff


	//   ....[144]....
        /*031c*/ 	.word	0xffffffff


	//   ....[145]....
        /*0320*/ 	.word	0xffffffff


	//   ....[146]....
        /*0324*/ 	.word	0xffffffff


	//   ....[147]....
        /*0328*/ 	.word	0xffffffff


	//   ....[148]....
        /*032c*/ 	.word	0xffffffff


	//   ....[149]....
        /*0330*/ 	.word	0xffffffff


	//   ....[150]....
        /*0334*/ 	.word	0xffffffff


	//   ....[151]....
        /*0338*/ 	.word	0xffffffff


	//   ....[152]....
        /*033c*/ 	.word	0xffffffff


	//   ....[153]....
        /*0340*/ 	.word	0xffffffff


	//   ....[154]....
        /*0344*/ 	.word	0xffffffff


	//   ....[155]....
        /*0348*/ 	.word	0xffffffff


	//   ....[156]....
        /*034c*/ 	.word	0xffffffff


	//   ....[157]....
        /*0350*/ 	.word	0xffffffff


	//   ....[158]....
        /*0354*/ 	.word	0xffffffff


	//   ....[159]....
        /*0358*/ 	.word	0xffffffff


	//   ....[160]....
        /*035c*/ 	.word	0xffffffff


	//   ....[161]....
        /*0360*/ 	.word	0xffffffff


	//   ....[162]....
        /*0364*/ 	.word	0xffffffff


	//   ....[163]....
        /*0368*/ 	.word	0xffffffff


	//   ....[164]....
        /*036c*/ 	.word	0xffffffff


	//   ....[165]....
        /*0370*/ 	.word	0xffffffff


	//   ....[166]....
        /*0374*/ 	.word	0xffffffff


	//   ....[167]....
        /*0378*/ 	.word	0xffffffff


	//   ....[168]....
        /*037c*/ 	.word	0xffffffff


	//   ....[169]....
        /*0380*/ 	.word	0xffffffff


	//   ....[170]....
        /*0384*/ 	.word	0xffffffff


	//   ....[171]....
        /*0388*/ 	.word	0xffffffff


	//   ....[172]....
        /*038c*/ 	.word	0xffffffff


	//   ....[173]....
        /*0390*/ 	.word	0xffffffff


	//   ....[174]....
        /*0394*/ 	.word	0xffffffff


	//   ....[175]....
        /*0398*/ 	.word	0xffffffff


	//   ....[176]....
        /*039c*/ 	.word	0xffffffff


	//   ....[177]....
        /*03a0*/ 	.word	0xffffffff


	//   ....[178]....
        /*03a4*/ 	.word	0xffffffff


	//   ....[179]....
        /*03a8*/ 	.word	0xffffffff


	//   ....[180]....
        /*03ac*/ 	.word	0xffffffff


	//   ....[181]....
        /*03b0*/ 	.word	0xffffffff


	//   ....[182]....
        /*03b4*/ 	.word	0xffffffff


	//   ....[183]....
        /*03b8*/ 	.word	0xffffffff


	//   ....[184]....
        /*03bc*/ 	.word	0xffffffff


	//   ....[185]....
        /*03c0*/ 	.word	0xffffffff


	//   ....[186]....
        /*03c4*/ 	.word	0xffffffff


	//   ....[187]....
        /*03c8*/ 	.word	0xffffffff


	//   ....[188]....
        /*03cc*/ 	.word	0xffffffff


	//   ....[189]....
        /*03d0*/ 	.word	0xffffffff


	//   ....[190]....
        /*03d4*/ 	.word	0xffffffff


	//   ....[191]....
        /*03d8*/ 	.word	0xffffffff


	//   ....[192]....
        /*03dc*/ 	.word	0xffffffff


	//   ....[193]....
        /*03e0*/ 	.word	0xffffffff


	//   ....[194]....
        /*03e4*/ 	.word	0xffffffff


	//   ....[195]....
        /*03e8*/ 	.word	0xffffffff


	//   ....[196]....
        /*03ec*/ 	.word	0xffffffff


	//   ....[197]....
        /*03f0*/ 	.word	0xffffffff


	//   ....[198]....
        /*03f4*/ 	.word	0xffffffff


	//   ....[199]....
        /*03f8*/ 	.word	0xffffffff


	//   ....[200]....
        /*03fc*/ 	.word	0xffffffff


	//   ....[201]....
        /*0400*/ 	.word	0xffffffff


	//   ....[202]....
        /*0404*/ 	.word	0xffffffff


	//   ....[203]....
        /*0408*/ 	.word	0x0500002d


	//   ....[204]....
        /*040c*/ 	.word	0x0500002d


	//   ....[205]....
        /*0410*/ 	.word	0x0500002d


	//   ....[206]....
        /*0414*/ 	.word	0x0500002d


	//   ....[207]....
        /*0418*/ 	.word	0x0500002d


	//----- nvinfo : EIATTR_COOP_GROUP_INSTR_OFFSETS
	.align		4
.L_270:
        /*041c*/ 	.byte	0x04, 0x28
        /*041e*/ 	.short	(.L_272 - .L_271)


	//   ....[0]....
.L_271:
        /*0420*/ 	.word	0x00001680


	//   ....[1]....
        /*0424*/ 	.word	0x000020c0


	//   ....[2]....
        /*0428*/ 	.word	0x00003130


	//   ....[3]....
        /*042c*/ 	.word	0x00003150


	//   ....[4]....
        /*0430*/ 	.word	0x00003170


	//   ....[5]....
        /*0434*/ 	.word	0x00003190


	//   ....[6]....
        /*0438*/ 	.word	0x000031b0


	//   ....[7]....
        /*043c*/ 	.word	0x000036b0


	//   ....[8]....
        /*0440*/ 	.word	0x000036c0


	//   ....[9]....
        /*0444*/ 	.word	0x000036e0


	//   ....[10]....
        /*0448*/ 	.word	0x00003700


	//   ....[11]....
        /*044c*/ 	.word	0x00003730


	//   ....[12]....
        /*0450*/ 	.word	0x00003790


	//   ....[13]....
        /*0454*/ 	.word	0x000037d0


	//   ....[14]....
        /*0458*/ 	.word	0x000037f0


	//   ....[15]....
        /*045c*/ 	.word	0x00003900


	//   ....[16]....
        /*0460*/ 	.word	0x00003930


	//   ....[17]....
        /*0464*/ 	.word	0x00003940


	//   ....[18]....
        /*0468*/ 	.word	0x00003960


	//   ....[19]....
        /*046c*/ 	.word	0x000039a0


	//   ....[20]....
        /*0470*/ 	.word	0x000039d0


	//   ....[21]....
        /*0474*/ 	.word	0x00003a10


	//   ....[22]....
        /*0478*/ 	.word	0x00003a30


	//   ....[23]....
        /*047c*/ 	.word	0x00003a50


	//   ....[24]....
        /*0480*/ 	.word	0x00003b40


	//   ....[25]....
        /*0484*/ 	.word	0x00003b70


	//   ....[26]....
        /*0488*/ 	.word	0x00003b80


	//   ....[27]....
        /*048c*/ 	.word	0x00003ba0


	//   ....[28]....
        /*0490*/ 	.word	0x00003be0


	//   ....[29]....
        /*0494*/ 	.word	0x00003c10


	//   ....[30]....
        /*0498*/ 	.word	0x00003c50


	//   ....[31]....
        /*049c*/ 	.word	0x00003c70


	//   ....[32]....
        /*04a0*/ 	.word	0x00003c90


	//   ....[33]....
        /*04a4*/ 	.word	0x00003d80


	//   ....[34]....
        /*04a8*/ 	.word	0x00003da0


	//   ....[35]....
        /*04ac*/ 	.word	0x00003db0


	//   ....[36]....
        /*04b0*/ 	.word	0x00003dd0


	//   ....[37]....
        /*04b4*/ 	.word	0x00003e10


	//   ....[38]....
        /*04b8*/ 	.word	0x00003e40


	//   ....[39]....
        /*04bc*/ 	.word	0x00003e80


	//   ....[40]....
        /*04c0*/ 	.word	0x00003ea0


	//   ....[41]....
        /*04c4*/ 	.word	0x00003ec0


	//   ....[42]....
        /*04c8*/ 	.word	0x00004070


	//   ....[43]....
        /*04cc*/ 	.word	0x00004090


	//   ....[44]....
        /*04d0*/ 	.word	0x000040a0


	//   ....[45]....
        /*04d4*/ 	.word	0x000040c0


	//   ....[46]....
        /*04d8*/ 	.word	0x00004100


	//   ....[47]....
        /*04dc*/ 	.word	0x00004130


	//   ....[48]....
        /*04e0*/ 	.word	0x00004170


	//   ....[49]....
        /*04e4*/ 	.word	0x00004190


	//   ....[50]....
        /*04e8*/ 	.word	0x000041b0


	//   ....[51]....
        /*04ec*/ 	.word	0x00004350


	//   ....[52]....
        /*04f0*/ 	.word	0x00004360


	//   ....[53]....
        /*04f4*/ 	.word	0x00004380


	//   ....[54]....
        /*04f8*/ 	.word	0x000043c0


	//   ....[55]....
        /*04fc*/ 	.word	0x000043f0


	//   ....[56]....
        /*0500*/ 	.word	0x00004430


	//   ....[57]....
        /*0504*/ 	.word	0x00004450


	//   ....[58]....
        /*0508*/ 	.word	0x00004470


	//   ....[59]....
        /*050c*/ 	.word	0x00004500


	//   ....[60]....
        /*0510*/ 	.word	0x000045f0


	//   ....[61]....
        /*0514*/ 	.word	0x00004600


	//   ....[62]....
        /*0518*/ 	.word	0x00004620


	//   ....[63]....
        /*051c*/ 	.word	0x00004660


	//   ....[64]....
        /*0520*/ 	.word	0x00004690


	//   ....[65]....
        /*0524*/ 	.word	0x000046d0


	//   ....[66]....
        /*0528*/ 	.word	0x000046f0


	//   ....[67]....
        /*052c*/ 	.word	0x00004710


	//   ....[68]....
        /*0530*/ 	.word	0x000047a0


	//   ....[69]....
        /*0534*/ 	.word	0x00004880


	//   ....[70]....
        /*0538*/ 	.word	0x000048a0


	//   ....[71]....
        /*053c*/ 	.word	0x000048b0


	//   ....[72]....
        /*0540*/ 	.word	0x000048d0


	//   ....[73]....
        /*0544*/ 	.word	0x00004910


	//   ....[74]....
        /*0548*/ 	.word	0x00004940


	//   ....[75]....
        /*054c*/ 	.word	0x00004980


	//   ....[76]....
        /*0550*/ 	.word	0x000049a0


	//   ....[77]....
        /*0554*/ 	.word	0x000049c0


	//   ....[78]....
        /*0558*/ 	.word	0x00004b20


	//   ....[79]....
        /*055c*/ 	.word	0x00004b40


	//   ....[80]....
        /*0560*/ 	.word	0x00004b50


	//   ....[81]....
        /*0564*/ 	.word	0x00004b70


	//   ....[82]....
        /*0568*/ 	.word	0x00004bb0


	//   ....[83]....
        /*056c*/ 	.word	0x00004be0


	//   ....[84]....
        /*0570*/ 	.word	0x00004c20


	//   ....[85]....
        /*0574*/ 	.word	0x00004c40


	//   ....[86]....
        /*0578*/ 	.word	0x00004c60


	//   ....[87]....
        /*057c*/ 	.word	0x00004dd0


	//   ....[88]....
        /*0580*/ 	.word	0x00004de0


	//   ....[89]....
        /*0584*/ 	.word	0x00004e10


	//   ....[90]....
        /*0588*/ 	.word	0x00004e30


	//   ....[91]....
        /*058c*/ 	.word	0x00004e80


	//   ....[92]....
        /*0590*/ 	.word	0x00004ea0


	//   ....[93]....
        /*0594*/ 	.word	0x00004ee0


	//   ....[94]....
        /*0598*/ 	.word	0x00004f00


	//   ....[95]....
        /*059c*/ 	.word	0x00004f70


	//   ....[96]....
        /*05a0*/ 	.word	0x00005070


	//   ....[97]....
        /*05a4*/ 	.word	0x00005080


	//   ....[98]....
        /*05a8*/ 	.word	0x000050d0


	//   ....[99]....
        /*05ac*/ 	.word	0x00005100


	//   ....[100]....
        /*05b0*/ 	.word	0x00005130


	//   ....[101]....
        /*05b4*/ 	.word	0x00005160


	//   ....[102]....
        /*05b8*/ 	.word	0x00005190


	//   ....[103]....
        /*05bc*/ 	.word	0x000051c0


	//   ....[104]....
        /*05c0*/ 	.word	0x00005210


	//   ....[105]....
        /*05c4*/ 	.word	0x00005300


	//   ....[106]....
        /*05c8*/ 	.word	0x00005320


	//   ....[107]....
        /*05cc*/ 	.word	0x00005330


	//   ....[108]....
        /*05d0*/ 	.word	0x00005380


	//   ....[109]....
        /*05d4*/ 	.word	0x000053b0


	//   ....[110]....
        /*05d8*/ 	.word	0x000053e0


	//   ....[111]....
        /*05dc*/ 	.word	0x00005410


	//   ....[112]....
        /*05e0*/ 	.word	0x00005440


	//   ....[113]....
        /*05e4*/ 	.word	0x00005470


	//   ....[114]....
        /*05e8*/ 	.word	0x000055b0


	//   ....[115]....
        /*05ec*/ 	.word	0x000055d0


	//   ....[116]....
        /*05f0*/ 	.word	0x000055e0


	//   ....[117]....
        /*05f4*/ 	.word	0x00005630


	//   ....[118]....
        /*05f8*/ 	.word	0x00005660


	//   ....[119]....
        /*05fc*/ 	.word	0x00005690


	//   ....[120]....
        /*0600*/ 	.word	0x000056c0


	//   ....[121]....
        /*0604*/ 	.word	0x000056f0


	//   ....[122]....
        /*0608*/ 	.word	0x00005720


	//   ....[123]....
        /*060c*/ 	.word	0x00005830


	//   ....[124]....
        /*0610*/ 	.word	0x00005880


	//   ....[125]....
        /*0614*/ 	.word	0x00005890


	//   ....[126]....
        /*0618*/ 	.word	0x000058e0


	//   ....[127]....
        /*061c*/ 	.word	0x00005910


	//   ....[128]....
        /*0620*/ 	.word	0x00005940


	//   ....[129]....
        /*0624*/ 	.word	0x00005970


	//   ....[130]....
        /*0628*/ 	.word	0x000059a0


	//   ....[131]....
        /*062c*/ 	.word	0x000059d0


	//   ....[132]....
        /*0630*/ 	.word	0x00005ad0


	//   ....[133]....
        /*0634*/ 	.word	0x00005b30


	//   ....[134]....
        /*0638*/ 	.word	0x00005b40


	//   ....[135]....
        /*063c*/ 	.word	0x00005b70


	//   ....[136]....
        /*0640*/ 	.word	0x00005b90


	//   ....[137]....
        /*0644*/ 	.word	0x00005be0


	//   ....[138]....
        /*0648*/ 	.word	0x00005c10


	//   ....[139]....
        /*064c*/ 	.word	0x00005c60


	//   ....[140]....
        /*0650*/ 	.word	0x00005c90


	//   ....[141]....
        /*0654*/ 	.word	0x00005d40


	//   ....[142]....
        /*0658*/ 	.word	0x00006230


	//   ....[143]....
        /*065c*/ 	.word	0x00006590


	//   ....[144]....
        /*0660*/ 	.word	0x000066d0


	//   ....[145]....
        /*0664*/ 	.word	0x00006810


	//   ....[146]....
        /*0668*/ 	.word	0x00006950


	//   ....[147]....
        /*066c*/ 	.word	0x00006a90


	//   ....[148]....
        /*0670*/ 	.word	0x00006bd0


	//   ....[149]....
        /*0674*/ 	.word	0x00006d10


	//   ....[150]....
        /*0678*/ 	.word	0x00006e50


	//   ....[151]....
        /*067c*/ 	.word	0x00006f90


	//   ....[152]....
        /*0680*/ 	.word	0x000070d0


	//   ....[153]....
        /*0684*/ 	.word	0x00007210


	//   ....[154]....
        /*0688*/ 	.word	0x00007350


	//   ....[155]....
        /*068c*/ 	.word	0x00007490


	//   ....[156]....
        /*0690*/ 	.word	0x000075d0


	//   ....[157]....
        /*0694*/ 	.word	0x00007710


	//   ....[158]....
        /*0698*/ 	.word	0x00007960


	//   ....[159]....
        /*069c*/ 	.word	0x00007b10


	//   ....[160]....
        /*06a0*/ 	.word	0x00007cc0


	//   ....[161]....
        /*06a4*/ 	.word	0x00007e70


	//   ....[162]....
        /*06a8*/ 	.word	0x00008020


	//   ....[163]....
        /*06ac*/ 	.word	0x000081d0


	//   ....[164]....
        /*06b0*/ 	.word	0x00008380


	//   ....[165]....
        /*06b4*/ 	.word	0x00008530


	//   ....[166]....
        /*06b8*/ 	.word	0x000086e0


	//   ....[167]....
        /*06bc*/ 	.word	0x00008890


	//   ....[168]....
        /*06c0*/ 	.word	0x00008a30


	//   ....[169]....
        /*06c4*/ 	.word	0x00008bc0


	//   ....[170]....
        /*06c8*/ 	.word	0x00008d50


	//   ....[171]....
        /*06cc*/ 	.word	0x00008ee0


	//   ....[172]....
        /*06d0*/ 	.word	0x00009070


	//   ....[173]....
        /*06d4*/ 	.word	0x00009e70


	//   ....[174]....
        /*06d8*/ 	.word	0x00009ef0


	//   ....[175]....
        /*06dc*/ 	.word	0x00009f70


	//   ....[176]....
        /*06e0*/ 	.word	0x0000a000


	//   ....[177]....
        /*06e4*/ 	.word	0x0000a090


	//   ....[178]....
        /*06e8*/ 	.word	0x0000a110


	//   ....[179]....
        /*06ec*/ 	.word	0x0000a1a0


	//   ....[180]....
        /*06f0*/ 	.word	0x0000a220


	//   ....[181]....
        /*06f4*/ 	.word	0x0000a2b0


	//   ....[182]....
        /*06f8*/ 	.word	0x0000a340


	//   ....[183]....
        /*06fc*/ 	.word	0x0000a3d0


	//   ....[184]....
        /*0700*/ 	.word	0x0000a460


	//   ....[185]....
        /*0704*/ 	.word	0x0000a4f0


	//   ....[186]....
        /*0708*/ 	.word	0x0000a580


	//   ....[187]....
        /*070c*/ 	.word	0x0000a600


	//   ....[188]....
        /*0710*/ 	.word	0x0000a7e0


	//   ....[189]....
        /*0714*/ 	.word	0x0000a8e0


	//   ....[190]....
        /*0718*/ 	.word	0x0000a9e0


	//   ....[191]....
        /*071c*/ 	.word	0x0000aae0


	//   ....[192]....
        /*0720*/ 	.word	0x0000abe0


	//   ....[193]....
        /*0724*/ 	.word	0x0000ace0


	//   ....[194]....
        /*0728*/ 	.word	0x0000ade0


	//   ....[195]....
        /*072c*/ 	.word	0x0000aee0


	//   ....[196]....
        /*0730*/ 	.word	0x0000b030


	//   ....[197]....
        /*0734*/ 	.word	0x0000b100


	//   ....[198]....
        /*0738*/ 	.word	0x0000b1d0


	//   ....[199]....
        /*073c*/ 	.word	0x0000b2a0


	//   ....[200]....
        /*0740*/ 	.word	0x0000b370


	//   ....[201]....
        /*0744*/ 	.word	0x0000b440


	//   ....[202]....
        /*0748*/ 	.word	0x0000b4e0


	//   ....[203]....
        /*074c*/ 	.word	0x0000b550


	//   ....[204]....
        /*0750*/ 	.word	0x0000b5c0


	//   ....[205]....
        /*0754*/ 	.word	0x0000b630


	//   ....[206]....
        /*0758*/ 	.word	0x0000b6a0


	//   ....[207]....
        /*075c*/ 	.word	0x0000b710


	//----- nvinfo : EIATTR_VRC_CTA_INIT_COUNT
	.align		4
.L_272:
        /*0760*/ 	.byte	0x02, 0x4a
	.zero		1
	.zero		1


	//----- nvinfo : EIATTR_EXIT_INSTR_OFFSETS
	.align		4
        /*0764*/ 	.byte	0x04, 0x1c
        /*0766*/ 	.short	(.L_274 - .L_273)


	//   ....[0]....
.L_273:
        /*0768*/ 	.word	0x00002c30


	//   ....[1]....
        /*076c*/ 	.word	0x00002f30


	//   ....[2]....
        /*0770*/ 	.word	0x00002f50


	//   ....[3]....
        /*0774*/ 	.word	0x0000a610


	//   ....[4]....
        /*0778*/ 	.word	0x0000b4f0


	//----- nvinfo : EIATTR_MAX_THREADS
	.align		4
.L_274:
        /*077c*/ 	.byte	0x04, 0x05
        /*077e*/ 	.short	(.L_276 - .L_275)
.L_275:
        /*0780*/ 	.word	0x00000180
        /*0784*/ 	.word	0x00000001
        /*0788*/ 	.word	0x00000001


	//----- nvinfo : EIATTR_CRS_STACK_SIZE
	.align		4
.L_276:
        /*078c*/ 	.byte	0x04, 0x1e
        /*078e*/ 	.short	(.L_278 - .L_277)
.L_277:
        /*0790*/ 	.word	0x00000000


	//----- nvinfo : EIATTR_CBANK_PARAM_SIZE
	.align		4
.L_278:
        /*0794*/ 	.byte	0x03, 0x19
        /*0796*/ 	.short	0x004d


	//----- nvinfo : EIATTR_PARAM_CBANK
	.align		4
        /*0798*/ 	.byte	0x04, 0x0a
        /*079a*/ 	.short	(.L_280 - .L_279)
	.align		4
.L_279:
        /*079c*/ 	.word	index@(.nv.constant0._ZN3cub18CUB_300001_SM_10006detail10radix_sort29DeviceRadixSortOnesweepKernelINS1_5radix10policy_hubIdiyE10Policy1000ELNS0_9SortOrderE1EdiyiiNS1_21identity_decomposer_tEEEvPT5_SB_PT3_PKSC_PT1_PKSG_PT2_PKSK_T4_iiT6_)
        /*07a0*/ 	.short	0x0380
        /*07a2*/ 	.short	0x004d


	//----- nvinfo : EIATTR_SW_WAR
	.align		4
.L_280:
        /*07a4*/ 	.byte	0x04, 0x36
        /*07a6*/ 	.short	(.L_282 - .L_281)
.L_281:
        /*07a8*/ 	.word	0x00000008
.L_282:


//--------------------- .nv.info._ZN3cub18CUB_300001_SM_10006detail10radix_sort33DeviceRadixSortExclusiveSumKernelINS1_5radix10policy_hubIdiyE10Policy1000EyEEvPT0_ --------------------------
	.section	.nv.info._ZN3cub18CUB_300001_SM_10006detail10radix_sort33DeviceRadixSortExclusiveSumKernelINS1_5radix10policy_hubIdiyE10Policy1000EyEEvPT0_,"",@"SHT_CUDA_INFO"
	.sectionflags	@""
	.align	4


	//----- nvinfo : EIATTR_CUDA_API_VERSION
	.align		4
        /*0000*/ 	.byte	0x04, 0x37
        /*0002*/ 	.short	(.L_284 - .L_283)
.L_283:
        /*0004*/ 	.word	0x00000082


	//----- nvinfo : EIATTR_KPARAM_INFO
	.align		4
.L_284:
        /*0008*/ 	.byte	0x04, 0x17
        /*000a*/ 	.short	(.L_286 - .L_285)
.L_285:
        /*000c*/ 	.word	0x00000000
        /*0010*/ 	.short	0x0000
        /*0012*/ 	.short	0x0000
        /*0014*/ 	.byte	0x00, 0xf5, 0x21, 0x00


	//----- nvinfo : EIATTR_SPARSE_MMA_MASK
	.align		4
.L_286:
        /*0018*/ 	.byte	0x03, 0x50
        /*001a*/ 	.short	0x0000


	//----- nvinfo : EIATTR_MAXREG_COUNT
	.align		4
        /*001c*/ 	.byte	0x03, 0x1b
        /*001e*/ 	.short	0x00ff


	//----- nvinfo : EIATTR_NUM_BARRIERS
	.align		4
        /*0020*/ 	.byte	0x02, 0x4c
        /*0022*/ 	.byte	0x01
	.zero		1


	//----- nvinfo : EIATTR_MERCURY_ISA_VERSION
	.align		4
        /*0024*/ 	.byte	0x03, 0x5f
        /*0026*/ 	.short	0x0101


	//----- nvinfo : EIATTR_COOP_GROUP_MASK_REGIDS
	.align		4
        /*0028*/ 	.byte	0x04, 0x29
        /*002a*/ 	.short	(.L_288 - .L_287)


	//   ....[0]....
.L_287:
        /*002c*/ 	.word	0xffffffff


	//   ....[1]....
        /*0030*/ 	.word	0xffffffff


	//   ....[2]....
        /*0034*/ 	.word	0xffffffff


	//   ....[3]....
        /*0038*/ 	.word	0xffffffff


	//   ....[4]....
        /*003c*/ 	.word	0xffffffff


	//   ....[5]....
        /*0040*/ 	.word	0xffffffff


	//   ....[6]....
        /*0044*/ 	.word	0xffffffff


	//   ....[7]....
        /*0048*/ 	.word	0xffffffff


	//   ....[8]....
        /*004c*/ 	.word	0xffffffff


	//   ....[9]....
        /*0050*/ 	.word	0xffffffff


	//   ....[10]....
        /*0054*/ 	.word	0x05000015


	//   ....[11]....
        /*0058*/ 	.word	0x05000015


	//   ....[12]....
        /*005c*/ 	.word	0x05000015


	//   ....[13]....
        /*0060*/ 	.word	0x05000015


	//   ....[14]....
        /*0064*/ 	.word	0x05000015


	//   ....[15]....
        /*0068*/ 	.word	0x05000015


	//   ....[16]....
        /*006c*/ 	.word	0x05000015


	//   ....[17]....
        /*0070*/ 	.word	0x05000015


	//   ....[18]....
        /*0074*/ 	.word	0x05000015


	//   ....[19]....
        /*0078*/ 	.word	0x05000015


	//----- nvinfo : EIATTR_COOP_GROUP_INSTR_OFFSETS
	.align		4
.L_288:
        /*007c*/ 	.byte	0x04, 0x28
        /*007e*/ 	.short	(.L_290 - .L_289)


	//   ....[0]....
.L_289:
        /*0080*/ 	.word	0x00000250


	//   ....[1]....
        /*0084*/ 	.word	0x00000260


	//   ....[2]....
        /*0088*/ 	.word	0x000002a0


	//   ....[3]....
        /*008c*/ 	.word	0x000002c0


	//   ....[4]....
        /*0090*/ 	.word	0x00000310


	//   ....[5]....
        /*0094*/ 	.word	0x00000320


	//   ....[6]....
        /*0098*/ 	.word	0x00000360


	//   ....[7]....
        /*009c*/ 	.word	0x00000380


	//   ....[8]....
        /*00a0*/ 	.word	0x000003d0


	//   ....[9]....
        /*00a4*/ 	.word	0x000003e0


	//   ....[10]....
        /*00a8*/ 	.word	0x00000660


	//   ....[11]....
        /*00ac*/ 	.word	0x000006b0


	//   ....[12]....
        /*00b0*/ 	.word	0x00000740


	//   ....[13]....
        /*00b4*/ 	.word	0x00000790


	//   ....[14]....
        /*00b8*/ 	.word	0x00000820


	//   ....[15]....
        /*00bc*/ 	.word	0x00000870


	//   ....[16]....
        /*00c0*/ 	.word	0x00000900


	//   ....[17]....
        /*00c4*/ 	.word	0x00000950


	//   ....[18]....
        /*00c8*/ 	.word	0x000009e0


	//   ....[19]....
        /*00cc*/ 	.word	0x00000a30


	//----- nvinfo : EIATTR_VRC_CTA_INIT_COUNT
	.align		4
.L_290:
        /*00d0*/ 	.byte	0x02, 0x4a
	.zero		1
	.zero		1


	//----- nvinfo : EIATTR_EXIT_INSTR_OFFSETS
	.align		4
        /*00d4*/ 	.byte	0x04, 0x1c
        /*00d6*/ 	.short	(.L_292 - .L_291)


	//   ....[0]....
.L_291:
        /*00d8*/ 	.word	0x000005d0


	//   ....[1]....
        /*00dc*/ 	.word	0x00000600


	//----- nvinfo : EIATTR_CRS_STACK_SIZE
	.align		4
.L_292:
        /*00e0*/ 	.byte	0x04, 0x1e
        /*00e2*/ 	.short	(.L_294 - .L_293)
.L_293:
        /*00e4*/ 	.word	0x00000000


	//----- nvinfo : EIATTR_CBANK_PARAM_SIZE
	.align		4
.L_294:
        /*00e8*/ 	.byte	0x03, 0x19
        /*00ea*/ 	.short	0x0008


	//----- nvinfo : EIATTR_PARAM_CBANK
	.align		4
        /*00ec*/ 	.byte	0x04, 0x0a
        /*00ee*/ 	.short	(.L_296 - .L_295)
	.align		4
.L_295:
        /*00f0*/ 	.word	index@(.nv.constant0._ZN3cub18CUB_300001_SM_10006detail10radix_sort33DeviceRadixSortExclusiveSumKernelINS1_5radix10policy_hubIdiyE10Policy1000EyEEvPT0_)
        /*00f4*/ 	.short	0x0380
        /*00f6*/ 	.short	0x0008


	//----- nvinfo : EIATTR_SW_WAR
	.align		4
.L_296:
        /*00f8*/ 	.byte	0x04, 0x36
        /*00fa*/ 	.short	(.L_298 - .L_297)
.L_297:
        /*00fc*/ 	.word	0x00000008
.L_298:


//--------------------- .nv.info._ZN3cub18CUB_300001_SM_10006detail10radix_sort30DeviceRadixSortHistogramKernelINS1_5radix10policy_hubIdiyE10Policy1000ELNS0_9SortOrderE1EdyNS1_21identity_decomposer_tEEEvPT2_PKT1_SA_iiT3_ --------------------------
	.section	.nv.info._ZN3cub18CUB_300001_SM_10006detail10radix_sort30DeviceRadixSortHistogramKernelINS1_5radix10policy_hubIdiyE10Policy1000ELNS0_9SortOrderE1EdyNS1_21identity_decomposer_tEEEvPT2_PKT1_SA_iiT3_,"",@"SHT_CUDA_INFO"
	.sectionflags	@""
	.align	4


	//----- nvinfo : EIATTR_CUDA_API_VERSION
	.align		4
        /*0000*/ 	.byte	0x04, 0x37
        /*0002*/ 	.short	(.L_300 - .L_299)
.L_299:
        /*0004*/ 	.word	0x00000082


	//----- nvinfo : EIATTR_KPARAM_INFO
	.align		4
.L_300:
        /*0008*/ 	.byte	0x04, 0x17
        /*000a*/ 	.short	(.L_302 - .L_301)
.L_301:
        /*000c*/ 	.word	0x00000000
        /*0010*/ 	.short	0x0005
        /*0012*/ 	.short	0x0020
        /*0014*/ 	.byte	0x00, 0xf0, 0x05, 0x00


	//----- nvinfo : EIATTR_KPARAM_INFO
	.align		4
.L_302:
        /*0018*/ 	.byte	0x04, 0x17
        /*001a*/ 	.short	(.L_304 - .L_303)
.L_303:
        /*001c*/ 	.word	0x00000000
        /*0020*/ 	.short	0x0004
        /*0022*/ 	.short	0x001c
        /*0024*/ 	.byte	0x00, 0xf0, 0x11, 0x00


	//----- nvinfo : EIATTR_KPARAM_INFO
	.align		4
.L_304:
        /*0028*/ 	.byte	0x04, 0x17
        /*002a*/ 	.short	(.L_306 - .L_305)
.L_305:
        /*002c*/ 	.word	0x00000000
        /*0030*/ 	.short	0x0003
        /*0032*/ 	.short	0x0018
        /*0034*/ 	.byte	0x00, 0xf0, 0x11, 0x00


	//----- nvinfo : EIATTR_KPARAM_INFO
	.align		4
.L_306:
        /*0038*/ 	.byte	0x04, 0x17
        /*003a*/ 	.short	(.L_308 - .L_307)
.L_307:
        /*003c*/ 	.word	0x00000000
        /*0040*/ 	.short	0x0002
        /*0042*/ 	.short	0x0010
        /*0044*/ 	.byte	0x00, 0xf0, 0x21, 0x00


	//----- nvinfo : EIATTR_KPARAM_INFO
	.align		4
.L_308:
        /*0048*/ 	.byte	0x04, 0x17
        /*004a*/ 	.short	(.L_310 - .L_309)
.L_309:
        /*004c*/ 	.word	0x00000000
        /*0050*/ 	.short	0x0001
        /*0052*/ 	.short	0x0008
        /*0054*/ 	.byte	0x00, 0xf5, 0x21, 0x00


	//----- nvinfo : EIATTR_KPARAM_INFO
	.align		4
.L_310:
        /*0058*/ 	.byte	0x04, 0x17
        /*005a*/ 	.short	(.L_312 - .L_311)
.L_311:
        /*005c*/ 	.word	0x00000000
        /*0060*/ 	.short	0x0000
        /*0062*/ 	.short	0x0000
        /*0064*/ 	.byte	0x00, 0xf5, 0x21, 0x00


	//----- nvinfo : EIATTR_SPARSE_MMA_MASK
	.align		4
.L_312:
        /*0068*/ 	.byte	0x03, 0x50
        /*006a*/ 	.short	0x0000


	//----- nvinfo : EIATTR_MAXREG_COUNT
	.align		4
        /*006c*/ 	.byte	0x03, 0x1b
        /*006e*/ 	.short	0x00ff


	//----- nvinfo : EIATTR_NUM_BARRIERS
	.align		4
        /*0070*/ 	.byte	0x02, 0x4c
        /*0072*/ 	.byte	0x01
	.zero		1


	//----- nvinfo : EIATTR_MERCURY_ISA_VERSION
	.align		4
        /*0074*/ 	.byte	0x03, 0x5f
        /*0076*/ 	.short	0x0101


	//----- nvinfo : EIATTR_VRC_CTA_INIT_COUNT
	.align		4
        /*0078*/ 	.byte	0x02, 0x4a
	.zero		1
	.zero		1


	//----- nvinfo : EIATTR_EXIT_INSTR_OFFSETS
	.align		4
        /*007c*/ 	.byte	0x04, 0x1c
        /*007e*/ 	.short	(.L_314 - .L_313)


	//   ....[0]....
.L_313:
        /*0080*/ 	.word	0x00000040


	//   ....[1]....
        /*0084*/ 	.word	0x000038b0


	//----- nvinfo : EIATTR_MAX_THREADS
	.align		4
.L_314:
        /*0088*/ 	.byte	0x04, 0x05
        /*008a*/ 	.short	(.L_316 - .L_315)
.L_315:
        /*008c*/ 	.word	0x00000080
        /*0090*/ 	.word	0x00000001
        /*0094*/ 	.word	0x00000001


	//----- nvinfo : EIATTR_CRS_STACK_SIZE
	.align		4
.L_316:
        /*0098*/ 	.byte	0x04, 0x1e
        /*009a*/ 	.short	(.L_318 - .L_317)
.L_317:
        /*009c*/ 	.word	0x00000000


	//----- nvinfo : EIATTR_CBANK_PARAM_SIZE
	.align		4
.L_318:
        /*00a0*/ 	.byte	0x03, 0x19
        /*00a2*/ 	.short	0x0021


	//----- nvinfo : EIATTR_PARAM_CBANK
	.align		4
        /*00a4*/ 	.byte	0x04, 0x0a
        /*00a6*/ 	.short	(.L_320 - .L_319)
	.align		4
.L_319:
        /*00a8*/ 	.word	index@(.nv.constant0._ZN3cub18CUB_300001_SM_10006detail10radix_sort30DeviceRadixSortHistogramKernelINS1_5radix10policy_hubIdiyE10Policy1000ELNS0_9SortOrderE1EdyNS1_21identity_decomposer_tEEEvPT2_PKT1_SA_iiT3_)
        /*00ac*/ 	.short	0x0380
        /*00ae*/ 	.short	0x0021


	//----- nvinfo : EIATTR_SW_WAR
	.align		4
.L_320:
        /*00b0*/ 	.byte	0x04, 0x36
        /*00b2*/ 	.short	(.L_322 - .L_321)
.L_321:
        /*00b4*/ 	.word	0x00000008
.L_322:


//--------------------- .nv.info._ZN3cub18CUB_300001_SM_10006detail10radix_sort31DeviceRadixSortSingleTileKernelINS1_5radix10policy_hubIdiyE10Policy1000ELNS0_9SortOrderE1EdiyNS1_21identity_decomposer_tEEEvPKT1_PSA_PKT2_PSE_T3_iiT4_ --------------------------
	.section	.nv.info._ZN3cub18CUB_300001_SM_10006detail10radix_sort31DeviceRadixSortSingleTileKernelINS1_5radix10policy_hubIdiyE10Policy1000ELNS0_9SortOrderE1EdiyNS1_21identity_decomposer_tEEEvPKT1_PSA_PKT2_PSE_T3_iiT4_,"",@"SHT_CUDA_INFO"
	.sectionflags	@""
	.align	4


	//----- nvinfo : EIATTR_CUDA_API_VERSION
	.align		4
        /*0000*/ 	.byte	0x04, 0x37
        /*0002*/ 	.short	(.L_324 - .L_323)
.L_323:
        /*0004*/ 	.word	0x00000082


	//----- nvinfo : EIATTR_KPARAM_INFO
	.align		4
.L_324:
        /*0008*/ 	.byte	0x04, 0x17
        /*000a*/ 	.short	(.L_326 - .L_325)
.L_325:
        /*000c*/ 	.word	0x00000000
        /*0010*/ 	.short	0x0007
        /*0012*/ 	.short	0x0030
        /*0014*/ 	.byte	0x00, 0xf0, 0x05, 0x00


	//----- nvinfo : EIATTR_KPARAM_INFO
	.align		4
.L_326:
        /*0018*/ 	.byte	0x04, 0x17
        /*001a*/ 	.short	(.L_328 - .L_327)
.L_327:
        /*001c*/ 	.word	0x00000000
        /*0020*/ 	.short	0x0006
        /*0022*/ 	.short	0x002c
        /*0024*/ 	.byte	0x00, 0xf0, 0x11, 0x00


	//----- nvinfo : EIATTR_KPARAM_INFO
	.align		4
.L_328:
        /*0028*/ 	.byte	0x04, 0x17
        /*002a*/ 	.short	(.L_330 - .L_329)
.L_329:
        /*002c*/ 	.word	0x00000000
        /*0030*/ 	.short	0x0005
        /*0032*/ 	.short	0x0028
        /*0034*/ 	.byte	0x00, 0xf0, 0x11, 0x00


	//----- nvinfo : EIATTR_KPARAM_INFO
	.align		4
.L_330:
        /*0038*/ 	.byte	0x04, 0x17
        /*003a*/ 	.short	(.L_332 - .L_331)
.L_331:
        /*003c*/ 	.word	0x00000000
        /*0040*/ 	.short	0x0004
        /*0042*/ 	.short	0x0020
        /*0044*/ 	.byte	0x00, 0xf0, 0x21, 0x00


	//----- nvinfo : EIATTR_KPARAM_INFO
	.align		4
.L_332:
        /*0048*/ 	.byte	0x04, 0x17
        /*004a*/ 	.short	(.L_334 - .L_333)
.L_333:
        /*004c*/ 	.word	0x00000000
        /*0050*/ 	.short	0x0003
        /*0052*/ 	.short	0x0018
        /*0054*/ 	.byte	0x00, 0xf5, 0x21, 0x00


	//----- nvinfo : EIATTR_KPARAM_INFO
	.align		4
.L_334:
        /*0058*/ 	.byte	0x04, 0x17
        /*005a*/ 	.short	(.L_336 - .L_335)
.L_335:
        /*005c*/ 	.word	0x00000000
        /*0060*/ 	.short	0x0002
        /*0062*/ 	.short	0x0010
        /*0064*/ 	.byte	0x00, 0xf5, 0x21, 0x00


	//----- nvinfo : EIATTR_KPARAM_INFO
	.align		4
.L_336:
        /*0068*/ 	.byte	0x04, 0x17
        /*006a*/ 	.short	(.L_338 - .L_337)
.L_337:
        /*006c*/ 	.word	0x00000000
        /*0070*/ 	.short	0x0001
        /*0072*/ 	.short	0x0008
        /*0074*/ 	.byte	0x00, 0xf5, 0x21, 0x00


	//----- nvinfo : EIATTR_KPARAM_INFO
	.align		4
.L_338:
        /*0078*/ 	.byte	0x04, 0x17
        /*007a*/ 	.short	(.L_340 - .L_339)
.L_339:
        /*007c*/ 	.word	0x00000000
        /*0080*/ 	.short	0x0000
        /*0082*/ 	.short	0x0000
        /*0084*/ 	.byte	0x00, 0xf5, 0x21, 0x00


	//----- nvinfo : EIATTR_SPARSE_MMA_MASK
	.align		4
.L_340:
        /*0088*/ 	.byte	0x03, 0x50
        /*008a*/ 	.short	0x0000


	//----- nvinfo : EIATTR_MAXREG_COUNT
	.align		4
        /*008c*/ 	.byte	0x03, 0x1b
        /*008e*/ 	.short	0x00ff


	//----- nvinfo : EIATTR_NUM_BARRIERS
	.align		4
        /*0090*/ 	.byte	0x02, 0x4c
        /*0092*/ 	.byte	0x01
	.zero		1


	//----- nvinfo : EIATTR_MERCURY_ISA_VERSION
	.align		4
        /*0094*/ 	.byte	0x03, 0x5f
        /*0096*/ 	.short	0x0101


	//----- nvinfo : EIATTR_COOP_GROUP_MASK_REGIDS
	.align		4
        /*0098*/ 	.byte	0x04, 0x29
        /*009a*/ 	.short	(.L_342 - .L_341)


	//   ....[0]....
.L_341:
        /*009c*/ 	.word	0xffffffff


	//   ....[1]....
        /*00a0*/ 	.word	0xffffffff


	//   ....[2]....
        /*00a4*/ 	.word	0xffffffff


	//   ....[3]....
        /*00a8*/ 	.word	0xffffffff


	//   ....[4]....
        /*00ac*/ 	.word	0xffffffff


	//----- nvinfo : EIATTR_COOP_GROUP_INSTR_OFFSETS
	.align		4
.L_342:
        /*00b0*/ 	.byte	0x04, 0x28
        /*00b2*/ 	.short	(.L_344 - .L_343)


	//   ....[0]....
.L_343:
        /*00b4*/ 	.word	0x000017b0


	//   ....[1]....
        /*00b8*/ 	.word	0x000017d0


	//   ....[2]....
        /*00bc*/ 	.word	0x000017f0


	//   ....[3]....
        /*00c0*/ 	.word	0x00001810


	//   ....[4]....
        /*00c4*/ 	.word	0x00001830


	//----- nvinfo : EIATTR_VRC_CTA_INIT_COUNT
	.align		4
.L_344:
        /*00c8*/ 	.byte	0x02, 0x4a
	.zero		1
	.zero		1


	//----- nvinfo : EIATTR_EXIT_INSTR_OFFSETS
	.align		4
        /*00cc*/ 	.byte	0x04, 0x1c
        /*00ce*/ 	.short	(.L_346 - .L_345)


	//   ....[0]....
.L_345:
        /*00d0*/ 	.word	0x00002fe0


	//   ....[1]....
        /*00d4*/ 	.word	0x00003080


	//----- nvinfo : EIATTR_MAX_THREADS
	.align		4
.L_346:
        /*00d8*/ 	.byte	0x04, 0x05
        /*00da*/ 	.short	(.L_348 - .L_347)
.L_347:
        /*00dc*/ 	.word	0x00000100
        /*00e0*/ 	.word	0x00000001
        /*00e4*/ 	.word	0x00000001


	//----- nvinfo : EIATTR_CRS_STACK_SIZE
	.align		4
.L_348:
        /*00e8*/ 	.byte	0x04, 0x1e
        /*00ea*/ 	.short	(.L_350 - .L_349)
.L_349:
        /*00ec*/ 	.word	0x00000000


	//----- nvinfo : EIATTR_CBANK_PARAM_SIZE
	.align		4
.L_350:
        /*00f0*/ 	.byte	0x03, 0x19
        /*00f2*/ 	.short	0x0031


	//----- nvinfo : EIATTR_PARAM_CBANK
	.align		4
        /*00f4*/ 	.byte	0x04, 0x0a
        /*00f6*/ 	.short	(.L_352 - .L_351)
	.align		4
.L_351:
        /*00f8*/ 	.word	index@(.nv.constant0._ZN3cub18CUB_300001_SM_10006detail10radix_sort31DeviceRadixSortSingleTileKernelINS1_5radix10policy_hubIdiyE10Policy1000ELNS0_9SortOrderE1EdiyNS1_21identity_decomposer_tEEEvPKT1_PSA_PKT2_PSE_T3_iiT4_)
        /*00fc*/ 	.short	0x0380
        /*00fe*/ 	.short	0x0031


	//----- nvinfo : EIATTR_SW_WAR
	.align		4
.L_352:
        /*0100*/ 	.byte	0x04, 0x36
        /*0102*/ 	.short	(.L_354 - .L_353)
.L_353:
        /*0104*/ 	.word	0x00000008
.L_354:


//--------------------- .nv.info._ZN3cub18CUB_300001_SM_10006detail11EmptyKernelIvEEvv --------------------------
	.section	.nv.info._ZN3cub18CUB_300001_SM_10006detail11EmptyKernelIvEEvv,"",@"SHT_CUDA_INFO"
	.sectionflags	@""
	.align	4


	//----- nvinfo : EIATTR_CUDA_API_VERSION
	.align		4
        /*0000*/ 	.byte	0x04, 0x37
        /*0002*/ 	.short	(.L_356 - .L_355)
.L_355:
        /*0004*/ 	.word	0x00000082


	//----- nvinfo : EIATTR_SPARSE_MMA_MASK
	.align		4
.L_356:
        /*0008*/ 	.byte	0x03, 0x50
        /*000a*/ 	.short	0x0000


	//----- nvinfo : EIATTR_MAXREG_COUNT
	.align		4
        /*000c*/ 	.byte	0x03, 0x1b
        /*000e*/ 	.short	0x00ff


	//----- nvinfo : EIATTR_MERCURY_ISA_VERSION
	.align		4
        /*0010*/ 	.byte	0x03, 0x5f
        /*0012*/ 	.short	0x0101


	//----- nvinfo : EIATTR_VRC_CTA_INIT_COUNT
	.align		4
        /*0014*/ 	.byte	0x02, 0x4a
	.zero		1
	.zero		1


	//----- nvinfo : EIATTR_EXIT_INSTR_OFFSETS
	.align		4
        /*0018*/ 	.byte	0x04, 0x1c
        /*001a*/ 	.short	(.L_358 - .L_357)


	//   ....[0]....
.L_357:
        /*001c*/ 	.word	0x00000010


	//----- nvinfo : EIATTR_SW_WAR
	.align		4
.L_358:
        /*0020*/ 	.byte	0x04, 0x36
        /*0022*/ 	.short	(.L_360 - .L_359)
.L_359:
        /*0024*/ 	.word	0x00000008
.L_360:


//--------------------- .nv.info._Z18calc_avg_coalescedPiPdS_i --------------------------
	.section	.nv.info._Z18calc_avg_coalescedPiPdS_i,"",@"SHT_CUDA_INFO"
	.sectionflags	@""
	.align	4


	//----- nvinfo : EIATTR_CUDA_API_VERSION
	.align		4
        /*0000*/ 	.byte	0x04, 0x37
        /*0002*/ 	.short	(.L_362 - .L_361)
.L_361:
        /*0004*/ 	.word	0x00000082


	//----- nvinfo : EIATTR_KPARAM_INFO
	.align		4
.L_362:
        /*0008*/ 	.byte	0x04, 0x17
        /*000a*/ 	.short	(.L_364 - .L_363)
.L_363:
        /*000c*/ 	.word	0x00000000
        /*0010*/ 	.short	0x0003
        /*0012*/ 	.short	0x0018
        /*0014*/ 	.byte	0x00, 0xf0, 0x11, 0x00


	//----- nvinfo : EIATTR_KPARAM_INFO
	.align		4
.L_364:
        /*0018*/ 	.byte	0x04, 0x17
        /*001a*/ 	.short	(.L_366 - .L_365)
.L_365:
        /*001c*/ 	.word	0x00000000
        /*0020*/ 	.short	0x0002
        /*0022*/ 	.short	0x0010
        /*0024*/ 	.byte	0x00, 0xf5, 0x21, 0x00


	//----- nvinfo : EIATTR_KPARAM_INFO
	.align		4
.L_366:
        /*0028*/ 	.byte	0x04, 0x17
        /*002a*/ 	.short	(.L_368 - .L_367)
.L_367:
        /*002c*/ 	.word	0x00000000
        /*0030*/ 	.short	0x0001
        /*0032*/ 	.short	0x0008
        /*0034*/ 	.byte	0x00, 0xf5, 0x21, 0x00


	//----- nvinfo : EIATTR_KPARAM_INFO
	.align		4
.L_368:
        /*0038*/ 	.byte	0x04, 0x17
        /*003a*/ 	.short	(.L_370 - .L_369)
.L_369:
        /*003c*/ 	.word	0x00000000
        /*0040*/ 	.short	0x0000
        /*0042*/ 	.short	0x0000
        /*0044*/ 	.byte	0x00, 0xf5, 0x21, 0x00


	//----- nvinfo : EIATTR_SPARSE_MMA_MASK
	.align		4
.L_370:
        /*0048*/ 	.byte	0x03, 0x50
        /*004a*/ 	.short	0x0000


	//----- nvinfo : EIATTR_MAXREG_COUNT
	.align		4
        /*004c*/ 	.byte	0x03, 0x1b
        /*004e*/ 	.short	0x00ff


	//----- nvinfo : EIATTR_NUM_BARRIERS
	.align		4
        /*0050*/ 	.byte	0x02, 0x4c
        /*0052*/ 	.byte	0x01
	.zero		1


	//----- nvinfo : EIATTR_MERCURY_ISA_VERSION
	.align		4
        /*0054*/ 	.byte	0x03, 0x5f
        /*0056*/ 	.short	0x0101


	//----- nvinfo : EIATTR_VRC_CTA_INIT_COUNT
	.align		4
        /*0058*/ 	.byte	0x02, 0x4a
	.zero		1
	.zero		1


	//----- nvinfo : EIATTR_EXIT_INSTR_OFFSETS
	.align		4
        /*005c*/ 	.byte	0x04, 0x1c
        /*005e*/ 	.short	(.L_372 - .L_371)


	//   ....[0]....
.L_371:
        /*0060*/ 	.word	0x00000350


	//   ....[1]....
        /*0064*/ 	.word	0x000003a0


	//----- nvinfo : EIATTR_CRS_STACK_SIZE
	.align		4
.L_372:
        /*0068*/ 	.byte	0x04, 0x1e
        /*006a*/ 	.short	(.L_374 - .L_373)
.L_373:
        /*006c*/ 	.word	0x00000000


	//----- nvinfo : EIATTR_CBANK_PARAM_SIZE
	.align		4
.L_374:
        /*0070*/ 	.byte	0x03, 0x19
        /*0072*/ 	.short	0x001c


	//----- nvinfo : EIATTR_PARAM_CBANK
	.align		4
        /*0074*/ 	.byte	0x04, 0x0a
        /*0076*/ 	.short	(.L_376 - .L_375)
	.align		4
.L_375:
        /*0078*/ 	.word	index@(.nv.constant0._Z18calc_avg_coalescedPiPdS_i)
        /*007c*/ 	.short	0x0380
        /*007e*/ 	.short	0x001c


	//----- nvinfo : EIATTR_SW_WAR
	.align		4
.L_376:
        /*0080*/ 	.byte	0x04, 0x36
        /*0082*/ 	.short	(.L_378 - .L_377)
.L_377:
        /*0084*/ 	.word	0x00000008
.L_378:


//--------------------- .nv.info._Z24calc_avg_coalesced_multiPiPdS_i --------------------------
	.section	.nv.info._Z24calc_avg_coalesced_multiPiPdS_i,"",@"SHT_CUDA_INFO"
	.sectionflags	@""
	.align	4


	//----- nvinfo : EIATTR_CUDA_API_VERSION
	.align		4
        /*0000*/ 	.byte	0x04, 0x37
        /*0002*/ 	.short	(.L_380 - .L_379)
.L_379:
        /*0004*/ 	.word	0x00000082


	//----- nvinfo : EIATTR_KPARAM_INFO
	.align		4
.L_380:
        /*0008*/ 	.byte	0x04, 0x17
        /*000a*/ 	.short	(.L_382 - .L_381)
.L_381:
        /*000c*/ 	.word	0x00000000
        /*0010*/ 	.short	0x0003
        /*0012*/ 	.short	0x0018
        /*0014*/ 	.byte	0x00, 0xf0, 0x11, 0x00


	//----- nvinfo : EIATTR_KPARAM_INFO
	.align		4
.L_382:
        /*0018*/ 	.byte	0x04, 0x17
        /*001a*/ 	.short	(.L_384 - .L_383)
.L_383:
        /*001c*/ 	.word	0x00000000
        /*0020*/ 	.short	0x0002
        /*0022*/ 	.short	0x0010
        /*0024*/ 	.byte	0x00, 0xf5, 0x21, 0x00


	//----- nvinfo : EIATTR_KPARAM_INFO
	.align		4
.L_384:
        /*0028*/ 	.byte	0x04, 0x17
        /*002a*/ 	.short	(.L_386 - .L_385)
.L_385:
        /*002c*/ 	.word	0x00000000
        /*0030*/ 	.short	0x0001
        /*0032*/ 	.short	0x0008
        /*0034*/ 	.byte	0x00, 0xf5, 0x21, 0x00


	//----- nvinfo : EIATTR_KPARAM_INFO
	.align		4
.L_386:
        /*0038*/ 	.byte	0x04, 0x17
        /*003a*/ 	.short	(.L_388 - .L_387)
.L_387:
        /*003c*/ 	.word	0x00000000
        /*0040*/ 	.short	0x0000
        /*0042*/ 	.short	0x0000
        /*0044*/ 	.byte	0x00, 0xf5, 0x21, 0x00


	//----- nvinfo : EIATTR_SPARSE_MMA_MASK
	.align		4
.L_388:
        /*0048*/ 	.byte	0x03, 0x50
        /*004a*/ 	.short	0x0000


	//----- nvinfo : EIATTR_MAXREG_COUNT
	.align		4
        /*004c*/ 	.byte	0x03, 0x1b
        /*004e*/ 	.short	0x00ff


	//----- nvinfo : EIATTR_NUM_BARRIERS
	.align		4
        /*0050*/ 	.byte	0x02, 0x4c
        /*0052*/ 	.byte	0x01
	.zero		1


	//----- nvinfo : EIATTR_MERCURY_ISA_VERSION
	.align		4
        /*0054*/ 	.byte	0x03, 0x5f
        /*0056*/ 	.short	0x0101


	//----- nvinfo : EIATTR_VRC_CTA_INIT_COUNT
	.align		4
        /*0058*/ 	.byte	0x02, 0x4a
	.zero		1
	.zero		1


	//----- nvinfo : EIATTR_EXIT_INSTR_OFFSETS
	.align		4
        /*005c*/ 	.byte	0x04, 0x1c
        /*005e*/ 	.short	(.L_390 - .L_389)


	//   ....[0]....
.L_389:
        /*0060*/ 	.word	0x00000c80


	//   ....[1]....
        /*0064*/ 	.word	0x00000ce0


	//----- nvinfo : EIATTR_CRS_STACK_SIZE
	.align		4
.L_390:
        /*0068*/ 	.byte	0x04, 0x1e
        /*006a*/ 	.short	(.L_392 - .L_391)
.L_391:
        /*006c*/ 	.word	0x00000000


	//----- nvinfo : EIATTR_CBANK_PARAM_SIZE
	.align		4
.L_392:
        /*0070*/ 	.byte	0x03, 0x19
        /*0072*/ 	.short	0x001c


	//----- nvinfo : EIATTR_PARAM_CBANK
	.align		4
        /*0074*/ 	.byte	0x04, 0x0a
        /*0076*/ 	.short	(.L_394 - .L_393)
	.align		4
.L_393:
        /*0078*/ 	.word	index@(.nv.constant0._Z24calc_avg_coalesced_multiPiPdS_i)
        /*007c*/ 	.short	0x0380
        /*007e*/ 	.short	0x001c


	//----- nvinfo : EIATTR_SW_WAR
	.align		4
.L_394:
        /*0080*/ 	.byte	0x04, 0x36
        /*0082*/ 	.short	(.L_396 - .L_395)
.L_395:
        /*0084*/ 	.word	0x00000008
.L_396:


//--------------------- .nv.info._Z18calc_avg_optimizedPiPdS_i --------------------------
	.section	.nv.info._Z18calc_avg_optimizedPiPdS_i,"",@"SHT_CUDA_INFO"
	.sectionflags	@""
	.align	4


	//----- nvinfo : EIATTR_CUDA_API_VERSION
	.align		4
        /*0000*/ 	.byte	0x04, 0x37
        /*0002*/ 	.short	(.L_398 - .L_397)
.L_397:
        /*0004*/ 	.word	0x00000082


	//----- nvinfo : EIATTR_KPARAM_INFO
	.align		4
.L_398:
        /*0008*/ 	.byte	0x04, 0x17
        /*000a*/ 	.short	(.L_400 - .L_399)
.L_399:
        /*000c*/ 	.word	0x00000000
        /*0010*/ 	.short	0x0003
        /*0012*/ 	.short	0x0018
        /*0014*/ 	.byte	0x00, 0xf0, 0x11, 0x00


	//----- nvinfo : EIATTR_KPARAM_INFO
	.align		4
.L_400:
        /*0018*/ 	.byte	0x04, 0x17
        /*001a*/ 	.short	(.L_402 - .L_401)
.L_401:
        /*001c*/ 	.word	0x00000000
        /*0020*/ 	.short	0x0002
        /*0022*/ 	.short	0x0010
        /*0024*/ 	.byte	0x00, 0xf5, 0x21, 0x00


	//----- nvinfo : EIATTR_KPARAM_INFO
	.align		4
.L_402:
        /*0028*/ 	.byte	0x04, 0x17
        /*002a*/ 	.short	(.L_404 - .L_403)
.L_403:
        /*002c*/ 	.word	0x00000000
        /*0030*/ 	.short	0x0001
        /*0032*/ 	.short	0x0008
        /*0034*/ 	.byte	0x00, 0xf5, 0x21, 0x00


	//----- nvinfo : EIATTR_KPARAM_INFO
	.align		4
.L_404:
        /*0038*/ 	.byte	0x04, 0x17
        /*003a*/ 	.short	(.L_406 - .L_405)
.L_405:
        /*003c*/ 	.word	0x00000000
        /*0040*/ 	.short	0x0000
        /*0042*/ 	.short	0x0000
        /*0044*/ 	.byte	0x00, 0xf5, 0x21, 0x00


	//----- nvinfo : EIATTR_SPARSE_MMA_MASK
	.align		4
.L_406:
        /*0048*/ 	.byte	0x03, 0x50
        /*004a*/ 	.short	0x0000


	//----- nvinfo : EIATTR_MAXREG_COUNT
	.align		4
        /*004c*/ 	.byte	0x03, 0x1b
        /*004e*/ 	.short	0x00ff


	//----- nvinfo : EIATTR_MERCURY_ISA_VERSION
	.align		4
        /*0050*/ 	.byte	0x03, 0x5f
        /*0052*/ 	.short	0x0101


	//----- nvinfo : EIATTR_VRC_CTA_INIT_COUNT
	.align		4
        /*0054*/ 	.byte	0x02, 0x4a
	.zero		1
	.zero		1


	//----- nvinfo : EIATTR_EXIT_INSTR_OFFSETS
	.align		4
        /*0058*/ 	.byte	0x04, 0x1c
        /*005a*/ 	.short	(.L_408 - .L_407)


	//   ....[0]....
.L_407:
        /*005c*/ 	.word	0x000006f0


	//   ....[1]....
        /*0060*/ 	.word	0x000008c0


	//----- nvinfo : EIATTR_CRS_STACK_SIZE
	.align		4
.L_408:
        /*0064*/ 	.byte	0x04, 0x1e
        /*0066*/ 	.short	(.L_410 - .L_409)
.L_409:
        /*0068*/ 	.word	0x00000000


	//----- nvinfo : EIATTR_CBANK_PARAM_SIZE
	.align		4
.L_410:
        /*006c*/ 	.byte	0x03, 0x19
        /*006e*/ 	.short	0x001c


	//----- nvinfo : EIATTR_PARAM_CBANK
	.align		4
        /*0070*/ 	.byte	0x04, 0x0a
        /*0072*/ 	.short	(.L_412 - .L_411)
	.align		4
.L_411:
        /*0074*/ 	.word	index@(.nv.constant0._Z18calc_avg_optimizedPiPdS_i)
        /*0078*/ 	.short	0x0380
        /*007a*/ 	.short	0x001c


	//----- nvinfo : EIATTR_SW_WAR
	.align		4
.L_412:
        /*007c*/ 	.byte	0x04, 0x36
        /*007e*/ 	.short	(.L_414 - .L_413)
.L_413:
        /*0080*/ 	.word	0x00000008
.L_414:


//--------------------- .nv.info._Z8calc_avgPiPdS_i --------------------------
	.section	.nv.info._Z8calc_avgPiPdS_i,"",@"SHT_CUDA_INFO"
	.sectionflags	@""
	.align	4


	//----- nvinfo : EIATTR_CUDA_API_VERSION
	.align		4
        /*0000*/ 	.byte	0x04, 0x37
        /*0002*/ 	.short	(.L_416 - .L_415)
.L_415:
        /*0004*/ 	.word	0x00000082


	//----- nvinfo : EIATTR_KPARAM_INFO
	.align		4
.L_416:
        /*0008*/ 	.byte	0x04, 0x17
        /*000a*/ 	.short	(.L_418 - .L_417)
.L_417:
        /*000c*/ 	.word	0x00000000
        /*0010*/ 	.short	0x0003
        /*0012*/ 	.short	0x0018
        /*0014*/ 	.byte	0x00, 0xf0, 0x11, 0x00


	//----- nvinfo : EIATTR_KPARAM_INFO
	.align		4
.L_418:
        /*0018*/ 	.byte	0x04, 0x17
        /*001a*/ 	.short	(.L_420 - .L_419)
.L_419:
        /*001c*/ 	.word	0x00000000
        /*0020*/ 	.short	0x0002
        /*0022*/ 	.short	0x0010
        /*0024*/ 	.byte	0x00, 0xf5, 0x21, 0x00


	//----- nvinfo : EIATTR_KPARAM_INFO
	.align		4
.L_420:
        /*0028*/ 	.byte	0x04, 0x17
        /*002a*/ 	.short	(.L_422 - .L_421)
.L_421:
        /*002c*/ 	.word	0x00000000
        /*0030*/ 	.short	0x0001
        /*0032*/ 	.short	0x0008
        /*0034*/ 	.byte	0x00, 0xf5, 0x21, 0x00


	//----- nvinfo : EIATTR_KPARAM_INFO
	.align		4
.L_422:
        /*0038*/ 	.byte	0x04, 0x17
        /*003a*/ 	.short	(.L_424 - .L_423)
.L_423:
        /*003c*/ 	.word	0x00000000
        /*0040*/ 	.short	0x0000
        /*0042*/ 	.short	0x0000
        /*0044*/ 	.byte	0x00, 0xf5, 0x21, 0x00


	//----- nvinfo : EIATTR_SPARSE_MMA_MASK
	.align		4
.L_424:
        /*0048*/ 	.byte	0x03, 0x50
        /*004a*/ 	.short	0x0000


	//----- nvinfo : EIATTR_MAXREG_COUNT
	.align		4
        /*004c*/ 	.byte	0x03, 0x1b
        /*004e*/ 	.short	0x00ff


	//----- nvinfo : EIATTR_MERCURY_ISA_VERSION
	.align		4
        /*0050*/ 	.byte	0x03, 0x5f
        /*0052*/ 	.short	0x0101


	//----- nvinfo : EIATTR_VRC_CTA_INIT_COUNT
	.align		4
        /*0054*/ 	.byte	0x02, 0x4a
	.zero		1
	.zero		1


	//----- nvinfo : EIATTR_EXIT_INSTR_OFFSETS
	.align		4
        /*0058*/ 	.byte	0x04, 0x1c
        /*005a*/ 	.short	(.L_426 - .L_425)


	//   ....[0]....
.L_425:
        /*005c*/ 	.word	0x00000070


	//   ....[1]....
        /*0060*/ 	.word	0x00000250


	//----- nvinfo : EIATTR_CRS_STACK_SIZE
	.align		4
.L_426:
        /*0064*/ 	.byte	0x04, 0x1e
        /*0066*/ 	.short	(.L_428 - .L_427)
.L_427:
        /*0068*/ 	.word	0x00000000


	//----- nvinfo : EIATTR_CBANK_PARAM_SIZE
	.align		4
.L_428:
        /*006c*/ 	.byte	0x03, 0x19
        /*006e*/ 	.short	0x001c


	//----- nvinfo : EIATTR_PARAM_CBANK
	.align		4
        /*0070*/ 	.byte	0x04, 0x0a
        /*0072*/ 	.short	(.L_430 - .L_429)
	.align		4
.L_429:
        /*0074*/ 	.word	index@(.nv.constant0._Z8calc_avgPiPdS_i)
        /*0078*/ 	.short	0x0380
        /*007a*/ 	.short	0x001c


	//----- nvinfo : EIATTR_SW_WAR
	.align		4
.L_430:
        /*007c*/ 	.byte	0x04, 0x36
        /*007e*/ 	.short	(.L_432 - .L_431)
.L_431:
        /*0080*/ 	.word	0x00000008
.L_432:


//--------------------- .nv.callgraph             --------------------------
	.section	.nv.callgraph,"",@"SHT_CUDA_CALLGRAPH"
	.align	4
	.sectionentsize	8
	.align		4
        /*0000*/ 	.word	0x00000000
	.align		4
        /*0004*/ 	.word	0xffffffff
	.align		4
        /*0008*/ 	.word	0x00000000
	.align		4
        /*000c*/ 	.word	0xfffffffe
	.align		4
        /*0010*/ 	.word	0x00000000
	.align		4
        /*0014*/ 	.word	0xfffffffd
	.align		4
        /*0018*/ 	.word	0x00000000
	.align		4
        /*001c*/ 	.word	0xfffffffc


//--------------------- .nv.constant4             --------------------------
	.section	.nv.constant4,"a",@progbits
	.align	8
	.align		8
.nv.constant4:
        /*0000*/ 	.dword	_ZN34_INTERNAL_763bfd89_4_k_cu_1d5467dc4cuda3std3__45__cpo5beginE
	.align		8
        /*0008*/ 	.dword	_ZN34_INTERNAL_763bfd89_4_k_cu_1d5467dc4cuda3std3__45__cpo3endE
	.align		8
        /*0010*/ 	.dword	_ZN34_INTERNAL_763bfd89_4_k_cu_1d5467dc4cuda3std3__45__cpo6cbeginE
	.align		8
        /*0018*/ 	.dword	_ZN34_INTERNAL_763bfd89_4_k_cu_1d5467dc4cuda3std3__45__cpo4cendE
	.align		8
        /*0020*/ 	.dword	_ZN34_INTERNAL_763bfd89_4_k_cu_1d5467dc4cuda3std3__45__cpo6rbeginE
	.align		8
        /*0028*/ 	.dword	_ZN34_INTERNAL_763bfd89_4_k_cu_1d5467dc4cuda3std3__45__cpo4rendE
	.align		8
        /*0030*/ 	.dword	_ZN34_INTERNAL_763bfd89_4_k_cu_1d5467dc4cuda3std3__45__cpo7crbeginE
	.align		8
        /*0038*/ 	.dword	_ZN34_INTERNAL_763bfd89_4_k_cu_1d5467dc4cuda3std3__45__cpo5crendE
	.align		8
        /*0040*/ 	.dword	_ZN34_INTERNAL_763bfd89_4_k_cu_1d5467dc4cuda3std3__436_GLOBAL__N__763bfd89_4_k_cu_1d5467dc6ignoreE
	.align		8
        /*0048*/ 	.dword	_ZN34_INTERNAL_763bfd89_4_k_cu_1d5467dc4cuda3std3__419piecewise_constructE
	.align		8
        /*0050*/ 	.dword	_ZN34_INTERNAL_763bfd89_4_k_cu_1d5467dc4cuda3std3__48in_placeE
	.align		8
        /*0058*/ 	.dword	_ZN34_INTERNAL_763bfd89_4_k_cu_1d5467dc4cuda3std3__420unreachable_sentinelE
	.align		8
        /*0060*/ 	.dword	_ZN34_INTERNAL_763bfd89_4_k_cu_1d5467dc4cuda3std3__47nulloptE
	.align		8
        /*0068*/ 	.dword	_ZN34_INTERNAL_763bfd89_4_k_cu_1d5467dc4cuda3std3__48unexpectE
	.align		8
        /*0070*/ 	.dword	_ZN34_INTERNAL_763bfd89_4_k_cu_1d5467dc4cuda3std6ranges3__45__cpo4swapE
	.align		8
        /*0078*/ 	.dword	_ZN34_INTERNAL_763bfd89_4_k_cu_1d5467dc4cuda3std6ranges3__45__cpo9iter_moveE
	.align		8
        /*0080*/ 	.dword	_ZN34_INTERNAL_763bfd89_4_k_cu_1d5467dc4cuda3std6ranges3__45__cpo5beginE
	.align		8
        /*0088*/ 	.dword	_ZN34_INTERNAL_763bfd89_4_k_cu_1d5467dc4cuda3std6ranges3__45__cpo3endE
	.align		8
        /*0090*/ 	.dword	_ZN34_INTERNAL_763bfd89_4_k_cu_1d5467dc4cuda3std6ranges3__45__cpo6cbeginE
	.align		8
        /*0098*/ 	.dword	_ZN34_INTERNAL_763bfd89_4_k_cu_1d5467dc4cuda3std6ranges3__45__cpo4cendE
	.align		8
        /*00a0*/ 	.dword	_ZN34_INTERNAL_763bfd89_4_k_cu_1d5467dc4cuda3std6ranges3__45__cpo7advanceE
	.align		8
        /*00a8*/ 	.dword	_ZN34_INTERNAL_763bfd89_4_k_cu_1d5467dc4cuda3std6ranges3__45__cpo9iter_swapE
	.align		8
        /*00b0*/ 	.dword	_ZN34_INTERNAL_763bfd89_4_k_cu_1d5467dc4cuda3std6ranges3__45__cpo4nextE
	.align		8
        /*00b8*/ 	.dword	_ZN34_INTERNAL_763bfd89_4_k_cu_1d5467dc4cuda3std6ranges3__45__cpo4prevE
	.align		8
        /*00c0*/ 	.dword	_ZN34_INTERNAL_763bfd89_4_k_cu_1d5467dc4cuda3std6ranges3__45__cpo4dataE
	.align		8
        /*00c8*/ 	.dword	_ZN34_INTERNAL_763bfd89_4_k_cu_1d5467dc4cuda3std6ranges3__45__cpo5cdataE
	.align		8
        /*00d0*/ 	.dword	_ZN34_INTERNAL_763bfd89_4_k_cu_1d5467dc4cuda3std6ranges3__45__cpo4sizeE
	.align		8
        /*00d8*/ 	.dword	_ZN34_INTERNAL_763bfd89_4_k_cu_1d5467dc4cuda3std6ranges3__45__cpo5ssizeE
	.align		8
        /*00e0*/ 	.dword	_ZN34_INTERNAL_763bfd89_4_k_cu_1d5467dc4cuda3std6ranges3__45__cpo8distanceE
	.align		8
        /*00e8*/ 	.dword	_ZN34_INTERNAL_763bfd89_4_k_cu_1d5467dc6thrust24THRUST_300001_SM_1000_NS8cuda_cub3parE
	.align		8
        /*00f0*/ 	.dword	_ZN34_INTERNAL_763bfd89_4_k_cu_1d5467dc6thrust24THRUST_300001_SM_1000_NS8cuda_cub10par_nosyncE
	.align		8
        /*00f8*/ 	.dword	_ZN34_INTERNAL_763bfd89_4_k_cu_1d5467dc6thrust24THRUST_300001_SM_1000_NS6system6detail10sequential3seqE
	.align		8
        /*0100*/ 	.dword	_ZN34_INTERNAL_763bfd89_4_k_cu_1d5467dc6thrust24THRUST_300001_SM_1000_NS6system3cpp3parE
	.align		8
        /*0108*/ 	.dword	_ZN34_INTERNAL_763bfd89_4_k_cu_1d5467dc6thrust24THRUST_300001_SM_1000_NS12placeholders2_1E
	.align		8
        /*0110*/ 	.dword	_ZN34_INTERNAL_763bfd89_4_k_cu_1d5467dc6thrust24THRUST_300001_SM_1000_NS12placeholders2_2E
	.align		8
        /*0118*/ 	.dword	_ZN34_INTERNAL_763bfd89_4_k_cu_1d5467dc6thrust24THRUST_300001_SM_1000_NS12placeholders2_3E
	.align		8
        /*0120*/ 	.dword	_ZN34_INTERNAL_763bfd89_4_k_cu_1d5467dc6thrust24THRUST_300001_SM_1000_NS12placeholders2_4E
	.align		8
        /*0128*/ 	.dword	_ZN34_INTERNAL_763bfd89_4_k_cu_1d5467dc6thrust24THRUST_300001_SM_1000_NS12placeholders2_5E
	.align		8
        /*0130*/ 	.dword	_ZN34_INTERNAL_763bfd89_4_k_cu_1d5467dc6thrust24THRUST_300001_SM_1000_NS12placeholders2_6E
	.align		8
        /*0138*/ 	.dword	_ZN34_INTERNAL_763bfd89_4_k_cu_1d5467dc6thrust24THRUST_300001_SM_1000_NS12placeholders2_7E
	.align		8
        /*0140*/ 	.dword	_ZN34_INTERNAL_763bfd89_4_k_cu_1d5467dc6thrust24THRUST_300001_SM_1000_NS12placeholders2_8E
	.align		8
        /*0148*/ 	.dword	_ZN34_INTERNAL_763bfd89_4_k_cu_1d5467dc6thrust24THRUST_300001_SM_1000_NS12placeholders2_9E
	.align		8
        /*0150*/ 	.dword	_ZN34_INTERNAL_763bfd89_4_k_cu_1d5467dc6thrust24THRUST_300001_SM_1000_NS12placeholders3_10E
	.align		8
        /*0158*/ 	.dword	_ZN34_INTERNAL_763bfd89_4_k_cu_1d5467dc6thrust24THRUST_300001_SM_1000_NS3seqE
	.align		8
        /*0160*/ 	.dword	_ZN34_INTERNAL_763bfd89_4_k_cu_1d5467dc6thrust24THRUST_300001_SM_1000_NS6deviceE


//--------------------- .text._ZN3cub18CUB_300001_SM_10006detail10radix_sort29DeviceRadixSortOnesweepKernelINS1_5radix10policy_hubIddyE10Policy1000ELNS0_9SortOrderE1EddyiiNS1_21identity_decomposer_tEEEvPT5_SB_PT3_PKSC_PT1_PKSG_PT2_PKSK_T4_iiT6_ --------------------------
	.section	.text._ZN3cub18CUB_300001_SM_10006detail10radix_sort29DeviceRadixSortOnesweepKernelINS1_5radix10policy_hubIddyE10Policy1000ELNS0_9SortOrderE1EddyiiNS1_21identity_decomposer_tEEEvPT5_SB_PT3_PKSC_PT1_PKSG_PT2_PKSK_T4_iiT6_,"ax",@progbits
	.align	128
        .global         _ZN3cub18CUB_300001_SM_10006detail10radix_sort29DeviceRadixSortOnesweepKernelINS1_5radix10policy_hubIddyE10Policy1000ELNS0_9SortOrderE1EddyiiNS1_21identity_decomposer_tEEEvPT5_SB_PT3_PKSC_PT1_PKSG_PT2_PKSK_T4_iiT6_
        .type           _ZN3cub18CUB_300001_SM_10006detail10radix_sort29DeviceRadixSortOnesweepKernelINS1_5radix10policy_hubIddyE10Policy1000ELNS0_9SortOrderE1EddyiiNS1_21identity_decomposer_tEEEvPT5_SB_PT3_PKSC_PT1_PKSG_PT2_PKSK_T4_iiT6_,@function
        .size           _ZN3cub18CUB_300001_SM_10006detail10radix_sort29DeviceRadixSortOnesweepKernelINS1_5radix10policy_hubIddyE10Policy1000ELNS0_9SortOrderE1EddyiiNS1_21identity_decomposer_tEEEvPT5_SB_PT3_PKSC_PT1_PKSG_PT2_PKSK_T4_iiT6_,(.L_x_541 - _ZN3cub18CUB_300001_SM_10006detail10radix_sort29DeviceRadixSortOnesweepKernelINS1_5radix10policy_hubIddyE10Policy1000ELNS0_9SortOrderE1EddyiiNS1_21identity_decomposer_tEEEvPT5_SB_PT3_PKSC_PT1_PKSG_PT2_PKSK_T4_iiT6_)
        .other          _ZN3cub18CUB_300001_SM_10006detail10radix_sort29DeviceRadixSortOnesweepKernelINS1_5radix10policy_hubIddyE10Policy1000ELNS0_9SortOrderE1EddyiiNS1_21identity_decomposer_tEEEvPT5_SB_PT3_PKSC_PT1_PKSG_PT2_PKSK_T4_iiT6_,@"STO_CUDA_ENTRY STV_DEFAULT"
_ZN3cub18CUB_300001_SM_10006detail10radix_sort29DeviceRadixSortOnesweepKernelINS1_5radix10policy_hubIddyE10Policy1000ELNS0_9SortOrderE1EddyiiNS1_21identity_decomposer_tEEEvPT5_SB_PT3_PKSC_PT1_PKSG_PT2_PKSK_T4_iiT6_:
.text._ZN3cub18CUB_300001_SM_10006detail10radix_sort29DeviceRadixSortOnesweepKernelINS1_5radix10policy_hubIddyE10Policy1000ELNS0_9SortOrderE1EddyiiNS1_21identity_decomposer_tEEEvPT5_SB_PT3_PKSC_PT1_PKSG_PT2_PKSK_T4_iiT6_:
[----:B------:R-:W-:Y:S01]  /*0000*/  LDC R1, c[0x0][0x37c] ;  /* 0x0000df00ff017b82 */ /* 0x000fe20000000800 */
[----:B------:R-:W0:Y:S01]  /*0010*/  S2R R25, SR_TID.X ;  /* 0x0000000000197919 */ /* 0x000e220000002100 */
[----:B------:R-:W-:Y:S01]  /*0020*/  MOV R37, 0x400 ;  /* 0x0000040000257802 */ /* 0x000fe20000000f00 */
[----:B------:R-:W1:Y:S01]  /*0030*/  LDCU.64 UR6, c[0x0][0x358] ;  /* 0x00006b00ff0677ac */ /* 0x000e620008000a00 */
[----:B------:R-:W-:Y:S01]  /*0040*/  BSSY.RECONVERGENT B0, `(.L_x_0) ;  /* 0x000000c000007945 */ /* 0x000fe20003800200 */
[----:B------:R-:W2:Y:S01]  /*0050*/  S2R R0, SR_CgaCtaId ;  /* 0x0000000000007919 */ /* 0x000ea20000008800 */
[----:B0-----:R-:W-:Y:S02]  /*0060*/  ISETP.NE.AND P0, PT, R25, RZ, PT ;  /* 0x000000ff1900720c */ /* 0x001fe40003f05270 */
[----:B--2---:R-:W-:-:S11]  /*0070*/  LEA R37, R0, R37, 0x18 ;  /* 0x0000002500257211 */ /* 0x004fd600078ec0ff */
[----:B-1----:R-:W-:Y:S05]  /*0080*/  @P0 BRA `(.L_x_1) ;  /* 0x00000000001c0947 */ /* 0x002fea0003800000 */
[----:B------:R-:W0:Y:S01]  /*0090*/  LDC.64 R2, c[0x0][0x388] ;  /* 0x0000e200ff027b82 */ /* 0x000e220000000a00 */
[----:B------:R-:W-:-:S05]  /*00a0*/  IMAD.MOV.U32 R5, RZ, RZ, 0x1 ;  /* 0x00000001ff057424 */ /* 0x000fca00078e00ff */
[----:B0-----:R-:W2:Y:S02]  /*00b0*/  ATOMG.E.ADD.STRONG.GPU PT, R2, desc[UR6][R2.64], R5 ;  /* 0x80000005020279a8 */ /* 0x001ea400081ef106 */
[----:B------:R-:W0:Y:S01]  /*00c0*/  S2UR UR5, SR_CgaCtaId ;  /* 0x00000000000579c3 */ /* 0x000e220000008800 */
[----:B------:R-:W-:Y:S02]  /*00d0*/  UMOV UR4, 0x400 ;  /* 0x0000040000047882 */ /* 0x000fe40000000000 */
[----:B0-----:R-:W-:-:S09]  /*00e0*/  ULEA UR4, UR5, UR4, 0x18 ;  /* 0x0000000405047291 */ /* 0x001fd2000f8ec0ff */
[----:B--2---:R0:W-:Y:S03]  /*00f0*/  STS [UR4+0x9000], R2 ;  /* 0x00900002ff007988 */ /* 0x0041e60008000804 */
.L_x_1:
[----:B------:R-:W-:Y:S05]  /*0100*/  BSYNC.RECONVERGENT B0 ;  /* 0x0000000000007941 */ /* 0x000fea0003800200 */
.L_x_0:
[----:B------:R-:W-:Y:S01]  /*0110*/  BAR.SYNC.DEFER_BLOCKING 0x0 ;  /* 0x0000000000007b1d */ /* 0x000fe20000010000 */
[----:B------:R-:W-:-:S05]  /*0120*/  SHF.R.U32.HI R4, RZ, 0x5, R25 ;  /* 0x00000005ff047819 */ /* 0x000fca0000011619 */
[----:B------:R-:W1:Y:S01]  /*0130*/  LDCU UR4, c[0x0][0x3c0] ;  /* 0x00007800ff0477ac */ /* 0x000e620008000800 */
[----:B------:R-:W2:Y:S01]  /*0140*/  S2R R64, SR_LANEID ;  /* 0x0000000000407919 */ /* 0x000ea20000000000 */
[----:B------:R-:W3:Y:S02]  /*0150*/  LDS R35, [R37+0x9000] ;  /* 0x0090000025237984 */ /* 0x000ee40000000800 */
[----:B---3--:R-:W-:-:S04]  /*0160*/  IMAD R65, R35, 0x1200, RZ ;  /* 0x0000120023417824 */ /* 0x008fc800078e02ff */
[----:B------:R-:W-:Y:S01]  /*0170*/  VIADD R0, R65, 0x1200 ;  /* 0x0000120041007836 */ /* 0x000fe20000000000 */
[----:B------:R-:W-:-:S04]  /*0180*/  SHF.R.S32.HI R70, RZ, 0x1f, R65 ;  /* 0x0000001fff467819 */ /* 0x000fc80000011441 */
[----:B-1----:R-:W-:-:S13]  /*0190*/  ISETP.GT.AND P0, PT, R0, UR4, PT ;  /* 0x0000000400007c0c */ /* 0x002fda000bf04270 */
[----:B--2---:R-:W-:Y:S05]  /*01a0*/  @P0 BRA `(.L_x_2) ;  /* 0x0000000000540947 */ /* 0x004fea0003800000 */
[----:B------:R-:W0:Y:S01]  /*01b0*/  LDCU.64 UR4, c[0x0][0x3a8] ;  /* 0x00007500ff0477ac */ /* 0x000e220008000a00 */
[C---:B------:R-:W-:Y:S02]  /*01c0*/  LOP3.LUT R34, R25.reuse, 0x1f, RZ, 0xc0, !PT ;  /* 0x0000001f19227812 */ /* 0x040fe400078ec0ff */
[----:B------:R-:W-:-:S05]  /*01d0*/  LOP3.LUT R3, R25, 0x3e0, RZ, 0xc0, !PT ;  /* 0x000003e019037812 */ /* 0x000fca00078ec0ff */
[----:B------:R-:W-:-:S05]  /*01e0*/  IMAD R34, R3, 0xc, R34 ;  /* 0x0000000c03227824 */ /* 0x000fca00078e0222 */
[----:B------:R-:W-:-:S05]  /*01f0*/  IADD3 R27, P0, PT, R65, R34, RZ ;  /* 0x00000022411b7210 */ /* 0x000fca0007f1e0ff */
[----:B------:R-:W-:Y:S01]  /*0200*/  IMAD.X R70, RZ, RZ, R70, P0 ;  /* 0x000000ffff467224 */ /* 0x000fe200000e0646 */
[----:B0-----:R-:W-:-:S04]  /*0210*/  LEA R2, P0, R27, UR4, 0x3 ;  /* 0x000000041b027c11 */ /* 0x001fc8000f8018ff */
[----:B------:R-:W-:-:S05]  /*0220*/  LEA.HI.X R3, R27, UR5, R70, 0x3, P0 ;  /* 0x000000051b037c11 */ /* 0x000fca00080f1c46 */
[----:B------:R0:W5:Y:S04]  /*0230*/  LDG.E.64 R60, desc[UR6][R2.64] ;  /* 0x00000006023c7981 */ /* 0x000168000c1e1b00 */
        /* <DEDUP_REMOVED lines=10> */
[----:B------:R0:W5:Y:S01]  /*02e0*/  LDG.E.64 R38, desc[UR6][R2.64+0xb00] ;  /* 0x000b000602267981 */ /* 0x000162000c1e1b00 */
[----:B------:R-:W-:Y:S05]  /*02f0*/  BRA `(.L_x_3) ;  /* 0x0000000400107947 */ /* 0x000fea0003800000 */
.L_x_2:
[----:B------:R-:W1:Y:S01]  /*0300*/  LDCU.64 UR8, c[0x0][0x3a8] ;  /* 0x00007500ff0877ac */ /* 0x000e620008000a00 */
[C---:B------:R-:W-:Y:S01]  /*0310*/  LOP3.LUT R34, R25.reuse, 0x1f, RZ, 0xc0, !PT ;  /* 0x0000001f19227812 */ /* 0x040fe200078ec0ff */
[----:B------:R-:W-:Y:S01]  /*0320*/  IMAD.MOV.U32 R60, RZ, RZ, -0x1 ;  /* 0xffffffffff3c7424 */ /* 0x000fe200078e00ff */
[----:B------:R-:W-:Y:S01]  /*0330*/  LOP3.LUT R3, R25, 0x3e0, RZ, 0xc0, !PT ;  /* 0x000003e019037812 */ /* 0x000fe200078ec0ff */
[----:B------:R-:W-:Y:S01]  /*0340*/  IMAD.MOV.U32 R61, RZ, RZ, -0x1 ;  /* 0xffffffffff3d7424 */ /* 0x000fe200078e00ff */
[----:B------:R-:W-:Y:S01]  /*0350*/  IADD3 R5, PT, PT, -R65, UR4, RZ ;  /* 0x0000000441057c10 */ /* 0x000fe2000fffe1ff */
[----:B------:R-:W-:Y:S02]  /*0360*/  IMAD.MOV.U32 R58, RZ, RZ, -0x1 ;  /* 0xffffffffff3a7424 */ /* 0x000fe400078e00ff */
[----:B------:R-:W-:Y:S02]  /*0370*/  IMAD R34, R3, 0xc, R34 ;  /* 0x0000000c03227824 */ /* 0x000fe400078e0222 */
[----:B------:R-:W-:-:S02]  /*0380*/  IMAD.MOV.U32 R59, RZ, RZ, -0x1 ;  /* 0xffffffffff3b7424 */ /* 0x000fc400078e00ff */
[C---:B------:R-:W-:Y:S01]  /*0390*/  VIADD R6, R34.reuse, 0x40 ;  /* 0x0000004022067836 */ /* 0x040fe20000000000 */
[----:B------:R-:W-:Y:S01]  /*03a0*/  IADD3 R27, P0, PT, R65, R34, RZ ;  /* 0x00000022411b7210 */ /* 0x000fe20007f1e0ff */
[C---:B0-----:R-:W-:Y:S01]  /*03b0*/  VIADD R2, R34.reuse, 0x20 ;  /* 0x0000002022027836 */ /* 0x041fe20000000000 */
[CC--:B------:R-:W-:Y:S01]  /*03c0*/  ISETP.GE.AND P3, PT, R34.reuse, R5.reuse, PT ;  /* 0x000000052200720c */ /* 0x0c0fe20003f66270 */
[----:B------:R-:W-:Y:S01]  /*03d0*/  VIADD R8, R34, 0x60 ;  /* 0x0000006022087836 */ /* 0x000fe20000000000 */
[-C--:B------:R-:W-:Y:S01]  /*03e0*/  ISETP.GE.AND P6, PT, R6, R5.reuse, PT ;  /* 0x000000050600720c */ /* 0x080fe20003fc6270 */
[----:B------:R-:W-:Y:S01]  /*03f0*/  VIADD R6, R34, 0x80 ;  /* 0x0000008022067836 */ /* 0x000fe20000000000 */
[-C--:B------:R-:W-:Y:S01]  /*0400*/  ISETP.GE.AND P2, PT, R2, R5.reuse, PT ;  /* 0x000000050200720c */ /* 0x080fe20003f46270 */
[----:B------:R-:W-:Y:S01]  /*0410*/  IMAD.X R70, RZ, RZ, R70, P0 ;  /* 0x000000ffff467224 */ /* 0x000fe200000e0646 */
[C---:B-1----:R-:W-:Y:S01]  /*0420*/  LEA R2, P4, R27.reuse, UR8, 0x3 ;  /* 0x000000081b027c11 */ /* 0x042fe2000f8818ff */
[----:B------:R-:W-:Y:S01]  /*0430*/  IMAD.MOV.U32 R56, RZ, RZ, -0x1 ;  /* 0xffffffffff387424 */ /* 0x000fe200078e00ff */
[-C--:B------:R-:W-:Y:S01]  /*0440*/  ISETP.GE.AND P5, PT, R8, R5.reuse, PT ;  /* 0x000000050800720c */ /* 0x080fe20003fa6270 */
[----:B------:R-:W-:Y:S01]  /*0450*/  VIADD R8, R34, 0xa0 ;  /* 0x000000a022087836 */ /* 0x000fe20000000000 */
[-C--:B------:R-:W-:Y:S01]  /*0460*/  ISETP.GE.AND P1, PT, R6, R5.reuse, PT ;  /* 0x000000050600720c */ /* 0x080fe20003f26270 */
[----:B------:R-:W-:Y:S01]  /*0470*/  VIADD R6, R34, 0xe0 ;  /* 0x000000e022067836 */ /* 0x000fe20000000000 */
[----:B------:R-:W-:Y:S01]  /*0480*/  LEA.HI.X R3, R27, UR9, R70, 0x3, P4 ;  /* 0x000000091b037c11 */ /* 0x000fe2000a0f1c46 */
[----:B------:R-:W-:Y:S01]  /*0490*/  IMAD.MOV.U32 R57, RZ, RZ, -0x1 ;  /* 0xffffffffff397424 */ /* 0x000fe200078e00ff */
[----:B------:R-:W-:Y:S01]  /*04a0*/  ISETP.GE.AND P0, PT, R8, R5, PT ;  /* 0x000000050800720c */ /* 0x000fe20003f06270 */
[----:B------:R-:W-:-:S02]  /*04b0*/  VIADD R8, R34, 0x100 ;  /* 0x0000010022087836 */ /* 0x000fc40000000000 */
[----:B------:R1:W5:Y:S01]  /*04c0*/  @!P3 LDG.E.64 R60, desc[UR6][R2.64] ;  /* 0x00000006023cb981 */ /* 0x000362000c1e1b00 */
[-C--:B------:R-:W-:Y:S01]  /*04d0*/  ISETP.GE.AND P3, PT, R6, R5.reuse, PT ;  /* 0x000000050600720c */ /* 0x080fe20003f66270 */
[----:B------:R-:W-:Y:S02]  /*04e0*/  VIADD R6, R34, 0x120 ;  /* 0x0000012022067836 */ /* 0x000fe40000000000 */
[----:B------:R1:W5:Y:S01]  /*04f0*/  @!P2 LDG.E.64 R58, desc[UR6][R2.64+0x100] ;  /* 0x00010006023aa981 */ /* 0x000362000c1e1b00 */
[----:B------:R-:W-:Y:S01]  /*0500*/  IMAD.MOV.U32 R54, RZ, RZ, -0x1 ;  /* 0xffffffffff367424 */ /* 0x000fe200078e00ff */
[-C--:B------:R-:W-:Y:S01]  /*0510*/  ISETP.GE.AND P2, PT, R8, R5.reuse, PT ;  /* 0x000000050800720c */ /* 0x080fe20003f46270 */
[----:B------:R-:W-:Y:S01]  /*0520*/  IMAD.MOV.U32 R55, RZ, RZ, -0x1 ;  /* 0xffffffffff377424 */ /* 0x000fe200078e00ff */
[----:B------:R1:W5:Y:S01]  /*0530*/  @!P6 LDG.E.64 R56, desc[UR6][R2.64+0x200] ;  /* 0x000200060238e981 */ /* 0x000362000c1e1b00 */
[----:B------:R-:W-:Y:S01]  /*0540*/  IMAD.MOV.U32 R52, RZ, RZ, -0x1 ;  /* 0xffffffffff347424 */ /* 0x000fe200078e00ff */
[----:B------:R-:W-:Y:S01]  /*0550*/  ISETP.GE.AND P6, PT, R6, R5, PT ;  /* 0x000000050600720c */ /* 0x000fe20003fc6270 */
[----:B------:R-:W-:-:S02]  /*0560*/  IMAD.MOV.U32 R53, RZ, RZ, -0x1 ;  /* 0xffffffffff357424 */ /* 0x000fc400078e00ff */
[C---:B------:R-:W-:Y:S01]  /*0570*/  VIADD R10, R34.reuse, 0xc0 ;  /* 0x000000c0220a7836 */ /* 0x040fe20000000000 */
[----:B------:R1:W5:Y:S01]  /*0580*/  @!P5 LDG.E.64 R54, desc[UR6][R2.64+0x300] ;  /* 0x000300060236d981 */ /* 0x000362000c1e1b00 */
[C---:B------:R-:W-:Y:S02]  /*0590*/  VIADD R8, R34.reuse, 0x140 ;  /* 0x0000014022087836 */ /* 0x040fe40000000000 */
[----:B------:R-:W-:Y:S01]  /*05a0*/  VIADD R6, R34, 0x160 ;  /* 0x0000016022067836 */ /* 0x000fe20000000000 */
[----:B------:R1:W5:Y:S01]  /*05b0*/  @!P1 LDG.E.64 R52, desc[UR6][R2.64+0x400] ;  /* 0x0004000602349981 */ /* 0x000362000c1e1b00 */
[-C--:B------:R-:W-:Y:S02]  /*05c0*/  ISETP.GE.AND P4, PT, R10, R5.reuse, PT ;  /* 0x000000050a00720c */ /* 0x080fe40003f86270 */
[-C--:B------:R-:W-:Y:S02]  /*05d0*/  ISETP.GE.AND P5, PT, R8, R5.reuse, PT ;  /* 0x000000050800720c */ /* 0x080fe40003fa6270 */
[----:B------:R-:W-:Y:S01]  /*05e0*/  ISETP.GE.AND P1, PT, R6, R5, PT ;  /* 0x000000050600720c */ /* 0x000fe20003f26270 */
[----:B------:R-:W-:-:S02]  /*05f0*/  IMAD.MOV.U32 R50, RZ, RZ, -0x1 ;  /* 0xffffffffff327424 */ /* 0x000fc400078e00ff */
[----:B------:R-:W-:Y:S02]  /*0600*/  IMAD.MOV.U32 R51, RZ, RZ, -0x1 ;  /* 0xffffffffff337424 */ /* 0x000fe400078e00ff */
[----:B------:R-:W-:Y:S02]  /*0610*/  IMAD.MOV.U32 R48, RZ, RZ, -0x1 ;  /* 0xffffffffff307424 */ /* 0x000fe400078e00ff */
[----:B------:R-:W-:Y:S02]  /*0620*/  IMAD.MOV.U32 R49, RZ, RZ, -0x1 ;  /* 0xffffffffff317424 */ /* 0x000fe400078e00ff */
[----:B------:R-:W-:Y:S01]  /*0630*/  IMAD.MOV.U32 R46, RZ, RZ, -0x1 ;  /* 0xffffffffff2e7424 */ /* 0x000fe200078e00ff */
[----:B------:R1:W5:Y:S01]  /*0640*/  @!P0 LDG.E.64 R50, desc[UR6][R2.64+0x500] ;  /* 0x0005000602328981 */ /* 0x000362000c1e1b00 */
[----:B------:R-:W-:Y:S02]  /*0650*/  IMAD.MOV.U32 R47, RZ, RZ, -0x1 ;  /* 0xffffffffff2f7424 */ /* 0x000fe400078e00ff */
[----:B------:R-:W-:Y:S01]  /*0660*/  IMAD.MOV.U32 R44, RZ, RZ, -0x1 ;  /* 0xffffffffff2c7424 */ /* 0x000fe200078e00ff */
[----:B------:R1:W5:Y:S01]  /*0670*/  @!P4 LDG.E.64 R48, desc[UR6][R2.64+0x600] ;  /* 0x000600060230c981 */ /* 0x000362000c1e1b00 */
[----:B------:R-:W-:-:S02]  /*0680*/  IMAD.MOV.U32 R45, RZ, RZ, -0x1 ;  /* 0xffffffffff2d7424 */ /* 0x000fc400078e00ff */
[----:B------:R-:W-:Y:S01]  /*0690*/  IMAD.MOV.U32 R42, RZ, RZ, -0x1 ;  /* 0xffffffffff2a7424 */ /* 0x000fe200078e00ff */
[----:B------:R1:W5:Y:S01]  /*06a0*/  @!P3 LDG.E.64 R46, desc[UR6][R2.64+0x700] ;  /* 0x00070006022eb981 */ /* 0x000362000c1e1b00 */
[----:B------:R-:W-:Y:S02]  /*06b0*/  IMAD.MOV.U32 R43, RZ, RZ, -0x1 ;  /* 0xffffffffff2b7424 */ /* 0x000fe400078e00ff */
[----:B------:R-:W-:Y:S01]  /*06c0*/  IMAD.MOV.U32 R40, RZ, RZ, -0x1 ;  /* 0xffffffffff287424 */ /* 0x000fe200078e00ff */
[----:B------:R1:W5:Y:S01]  /*06d0*/  @!P2 LDG.E.64 R44, desc[UR6][R2.64+0x800] ;  /* 0x00080006022ca981 */ /* 0x000362000c1e1b00 */
[----:B------:R-:W-:Y:S02]  /*06e0*/  IMAD.MOV.U32 R41, RZ, RZ, -0x1 ;  /* 0xffffffffff297424 */ /* 0x000fe400078e00ff */
[----:B------:R-:W-:Y:S01]  /*06f0*/  IMAD.MOV.U32 R38, RZ, RZ, -0x1 ;  /* 0xffffffffff267424 */ /* 0x000fe200078e00ff */
[----:B------:R1:W5:Y:S01]  /*0700*/  @!P6 LDG.E.64 R42, desc[UR6][R2.64+0x900] ;  /* 0x00090006022ae981 */ /* 0x000362000c1e1b00 */
[----:B------:R-:W-:-:S03]  /*0710*/  IMAD.MOV.U32 R39, RZ, RZ, -0x1 ;  /* 0xffffffffff277424 */ /* 0x000fc600078e00ff */
[----:B------:R1:W5:Y:S04]  /*0720*/  @!P5 LDG.E.64 R40, desc[UR6][R2.64+0xa00] ;  /* 0x000a00060228d981 */ /* 0x000368000c1e1b00 */
[----:B------:R1:W5:Y:S02]  /*0730*/  @!P1 LDG.E.64 R38, desc[UR6][R2.64+0xb00] ;  /* 0x000b000602269981 */ /* 0x000364000c1e1b00 */
.L_x_3:
[----:B01----:R-:W-:Y:S01]  /*0740*/  VIMNMX R3, PT, PT, R64, 0xe0, !PT ;  /* 0x000000e040037848 */ /* 0x003fe20007fe0100 */
[----:B------:R-:W0:Y:S01]  /*0750*/  LDCU UR4, c[0x0][0x3c8] ;  /* 0x00007900ff0477ac */ /* 0x000e220008000800 */
[----:B-----5:R-:W-:Y:S01]  /*0760*/  ISETP.GE.AND P0, PT, R61, RZ, PT ;  /* 0x000000ff3d00720c */ /* 0x020fe20003f06270 */
[----:B------:R-:W-:Y:S01]  /*0770*/  IMAD.SHL.U32 R4, R4, 0x400, RZ ;  /* 0x0000040004047824 */ /* 0x000fe200078e00ff */
[--C-:B------:R-:W-:Y:S01]  /*0780*/  IADD3 R3, PT, PT, R3, 0x1f, -R64.reuse ;  /* 0x0000001f03037810 */ /* 0x100fe20007ffe840 */
[----:B------:R-:W-:Y:S01]  /*0790*/  UMOV UR5, 0xffffffff ;  /* 0xffffffff00057882 */ /* 0x000fe20000000000 */
[----:B------:R-:W-:Y:S01]  /*07a0*/  SEL R33, RZ, 0xffffffff, !P0 ;  /* 0xffffffffff217807 */ /* 0x000fe20004000000 */
[----:B------:R-:W-:Y:S01]  /*07b0*/  BSSY.RECONVERGENT B0, `(.L_x_4) ;  /* 0x000003d000007945 */ /* 0x000fe20003800200 */
[----:B------:R-:W-:Y:S01]  /*07c0*/  SEL R31, RZ, 0x7fffffff, !P0 ;  /* 0x7fffffffff1f7807 */ /* 0x000fe20004000000 */
[----:B------:R-:W-:Y:S01]  /*07d0*/  IMAD.MOV.U32 R5, RZ, RZ, R64 ;  /* 0x000000ffff057224 */ /* 0x000fe200078e0040 */
[----:B------:R-:W-:Y:S01]  /*07e0*/  ISETP.GE.U32.AND P0, PT, R3, 0x1e0, PT ;  /* 0x000001e00300780c */ /* 0x000fe20003f06070 */
[----:B------:R-:W-:Y:S01]  /*07f0*/  IMAD.IADD R66, R37, 0x1, R4 ;  /* 0x0000000125427824 */ /* 0x000fe200078e0204 */
[----:B------:R-:W-:-:S02]  /*0800*/  ISETP.GE.AND P1, PT, R49, RZ, PT ;  /* 0x000000ff3100720c */ /* 0x000fc40003f26270 */
[----:B------:R-:W-:Y:S02]  /*0810*/  ISETP.GE.AND P2, PT, R47, RZ, PT ;  /* 0x000000ff2f00720c */ /* 0x000fe40003f46270 */
[----:B------:R-:W-:Y:S02]  /*0820*/  ISETP.GE.AND P3, PT, R45, RZ, PT ;  /* 0x000000ff2d00720c */ /* 0x000fe40003f66270 */
[----:B------:R-:W-:Y:S01]  /*0830*/  ISETP.GE.AND P4, PT, R43, RZ, PT ;  /* 0x000000ff2b00720c */ /* 0x000fe20003f86270 */
[----:B0-----:R-:W-:Y:S01]  /*0840*/  USHF.L.U32 UR4, UR5, UR4, URZ ;  /* 0x0000000405047299 */ /* 0x001fe200080006ff */
[----:B------:R-:W-:Y:S02]  /*0850*/  LEA.HI R3, R3, 0x1, RZ, 0x1b ;  /* 0x0000000103037811 */ /* 0x000fe400078fd8ff */
[----:B------:R-:W-:Y:S02]  /*0860*/  SEL R23, RZ, 0xffffffff, !P1 ;  /* 0xffffffffff177807 */ /* 0x000fe40004800000 */
[----:B------:R-:W-:-:S02]  /*0870*/  SEL R21, RZ, 0xffffffff, !P2 ;  /* 0xffffffffff157807 */ /* 0x000fc40005000000 */
[----:B------:R-:W-:Y:S02]  /*0880*/  SEL R19, RZ, 0xffffffff, !P3 ;  /* 0xffffffffff137807 */ /* 0x000fe40005800000 */
[----:B------:R-:W-:Y:S02]  /*0890*/  SEL R17, RZ, 0xffffffff, !P4 ;  /* 0xffffffffff117807 */ /* 0x000fe40006000000 */
[----:B------:R-:W-:Y:S02]  /*08a0*/  ISETP.GE.AND P5, PT, R39, RZ, PT ;  /* 0x000000ff2700720c */ /* 0x000fe40003fa6270 */
[----:B------:R-:W-:Y:S02]  /*08b0*/  SEL R29, RZ, 0x7fffffff, !P1 ;  /* 0x7fffffffff1d7807 */ /* 0x000fe40004800000 */
[----:B------:R-:W-:Y:S02]  /*08c0*/  SEL R13, RZ, 0x7fffffff, !P2 ;  /* 0x7fffffffff0d7807 */ /* 0x000fe40005000000 */
[----:B------:R-:W-:-:S02]  /*08d0*/  SEL R11, RZ, 0x7fffffff, !P3 ;  /* 0x7fffffffff0b7807 */ /* 0x000fc40005800000 */
[----:B------:R-:W-:Y:S02]  /*08e0*/  SEL R9, RZ, 0x7fffffff, !P4 ;  /* 0x7fffffffff097807 */ /* 0x000fe40006000000 */
[----:B------:R-:W-:Y:S02]  /*08f0*/  LOP3.LUT R8, R3, 0xf, RZ, 0xc0, !PT ;  /* 0x0000000f03087812 */ /* 0x000fe400078ec0ff */
[----:B------:R-:W-:Y:S02]  /*0900*/  LOP3.LUT R32, R33, R60, RZ, 0x3c, !PT ;  /* 0x0000003c21207212 */ /* 0x000fe400078e3cff */
[----:B------:R-:W-:Y:S02]  /*0910*/  LOP3.LUT R22, R23, R48, RZ, 0x3c, !PT ;  /* 0x0000003017167212 */ /* 0x000fe400078e3cff */
[----:B------:R-:W-:Y:S02]  /*0920*/  LOP3.LUT R20, R21, R46, RZ, 0x3c, !PT ;  /* 0x0000002e15147212 */ /* 0x000fe400078e3cff */
[----:B------:R-:W-:-:S02]  /*0930*/  LOP3.LUT R18, R19, R44, RZ, 0x3c, !PT ;  /* 0x0000002c13127212 */ /* 0x000fc400078e3cff */
[----:B------:R-:W-:Y:S02]  /*0940*/  LOP3.LUT R16, R17, R42, RZ, 0x3c, !PT ;  /* 0x0000002a11107212 */ /* 0x000fe400078e3cff */
[----:B------:R-:W-:Y:S02]  /*0950*/  SEL R15, RZ, 0xffffffff, !P5 ;  /* 0xffffffffff0f7807 */ /* 0x000fe40006800000 */
[----:B------:R-:W-:Y:S02]  /*0960*/  SEL R7, RZ, 0x7fffffff, !P5 ;  /* 0x7fffffffff077807 */ /* 0x000fe40006800000 */
[----:B------:R-:W-:Y:S02]  /*0970*/  LOP3.LUT R33, R31, R61, RZ, 0x3c, !PT ;  /* 0x0000003d1f217212 */ /* 0x000fe400078e3cff */
[----:B------:R-:W-:Y:S02]  /*0980*/  LOP3.LUT R23, R29, R49, RZ, 0x3c, !PT ;  /* 0x000000311d177212 */ /* 0x000fe400078e3cff */
[----:B------:R-:W-:-:S02]  /*0990*/  ISETP.NE.AND P1, PT, R8, RZ, PT ;  /* 0x000000ff0800720c */ /* 0x000fc40003f25270 */
[----:B------:R-:W-:Y:S02]  /*09a0*/  LOP3.LUT R21, R13, R47, RZ, 0x3c, !PT ;  /* 0x0000002f0d157212 */ /* 0x000fe400078e3cff */
[----:B------:R-:W-:Y:S02]  /*09b0*/  LOP3.LUT R19, R11, R45, RZ, 0x3c, !PT ;  /* 0x0000002d0b137212 */ /* 0x000fe400078e3cff */
[----:B------:R-:W-:Y:S01]  /*09c0*/  LOP3.LUT R17, R9, R43, RZ, 0x3c, !PT ;  /* 0x0000002b09117212 */ /* 0x000fe200078e3cff */
[----:B------:R-:W-:Y:S06]  /*09d0*/  @!P0 BRA `(.L_x_5) ;  /* 0x0000000000688947 */ /* 0x000fec0003800000 */
[----:B------:R-:W-:Y:S01]  /*09e0*/  IMAD R6, R64, 0x4, R4 ;  /* 0x0000000440067824 */ /* 0x000fe200078e0204 */
[----:B------:R-:W-:Y:S01]  /*09f0*/  LOP3.LUT R2, R3, 0xffffff0, RZ, 0xc0, !PT ;  /* 0x0ffffff003027812 */ /* 0x000fe200078ec0ff */
[----:B------:R-:W-:-:S03]  /*0a00*/  IMAD.MOV.U32 R5, RZ, RZ, R64 ;  /* 0x000000ffff057224 */ /* 0x000fc600078e0040 */
[----:B------:R-:W-:Y:S01]  /*0a10*/  IADD3 R6, PT, PT, R6, 0x400, R37 ;  /* 0x0000040006067810 */ /* 0x000fe20007ffe025 */
[----:B------:R-:W-:-:S07]  /*0a20*/  IMAD.MOV R2, RZ, RZ, -R2 ;  /* 0x000000ffff027224 */ /* 0x000fce00078e0a02 */
.L_x_6:
[----:B------:R-:W-:Y:S01]  /*0a30*/  VIADD R2, R2, 0x10 ;  /* 0x0000001002027836 */ /* 0x000fe20000000000 */
[----:B------:R-:W-:Y:S01]  /*0a40*/  STS [R6+-0x400], RZ ;  /* 0xfffc00ff06007388 */ /* 0x000fe20000000800 */
[----:B------:R-:W-:-:S03]  /*0a50*/  VIADD R5, R5, 0x200 ;  /* 0x0000020005057836 */ /* 0x000fc60000000000 */
[----:B------:R-:W-:Y:S01]  /*0a60*/  ISETP.NE.AND P0, PT, R2, RZ, PT ;  /* 0x000000ff0200720c */ /* 0x000fe20003f05270 */
[----:B------:R-:W-:Y:S04]  /*0a70*/  STS [R6+-0x380], RZ ;  /* 0xfffc80ff06007388 */ /* 0x000fe80000000800 */
[----:B------:R-:W-:Y:S04]  /*0a80*/  STS [R6+-0x300], RZ ;  /* 0xfffd00ff06007388 */ /* 0x000fe80000000800 */
[----:B------:R-:W-:Y:S04]  /*0a90*/  STS [R6+-0x280], RZ ;  /* 0xfffd80ff06007388 */ /* 0x000fe80000000800 */
[----:B------:R-:W-:Y:S04]  /*0aa0*/  STS [R6+-0x200], RZ ;  /* 0xfffe00ff06007388 */ /* 0x000fe80000000800 */
[----:B------:R-:W-:Y:S04]  /*0ab0*/  STS [R6+-0x180], RZ ;  /* 0xfffe80ff06007388 */ /* 0x000fe80000000800 */
[----:B------:R-:W-:Y:S04]  /*0ac0*/  STS [R6+-0x100], RZ ;  /* 0xffff00ff06007388 */ /* 0x000fe80000000800 */
[----:B------:R-:W-:Y:S04]  /*0ad0*/  STS [R6+-0x80], RZ ;  /* 0xffff80ff06007388 */ /* 0x000fe80000000800 */
[----:B------:R-:W-:Y:S04]  /*0ae0*/  STS [R6], RZ ;  /* 0x000000ff06007388 */ /* 0x000fe80000000800 */
[----:B------:R-:W-:Y:S04]  /*0af0*/  STS [R6+0x80], RZ ;  /* 0x000080ff06007388 */ /* 0x000fe80000000800 */
[----:B------:R-:W-:Y:S04]  /*0b00*/  STS [R6+0x100], RZ ;  /* 0x000100ff06007388 */ /* 0x000fe80000000800 */
[----:B------:R-:W-:Y:S04]  /*0b10*/  STS [R6+0x180], RZ ;  /* 0x000180ff06007388 */ /* 0x000fe80000000800 */
[----:B------:R-:W-:Y:S04]  /*0b20*/  STS [R6+0x200], RZ ;  /* 0x000200ff06007388 */ /* 0x000fe80000000800 */
[----:B------:R-:W-:Y:S04]  /*0b30*/  STS [R6+0x280], RZ ;  /* 0x000280ff06007388 */ /* 0x000fe80000000800 */
[----:B------:R-:W-:Y:S04]  /*0b40*/  STS [R6+0x300], RZ ;  /* 0x000300ff06007388 */ /* 0x000fe80000000800 */
[----:B------:R0:W-:Y:S02]  /*0b50*/  STS [R6+0x380], RZ ;  /* 0x000380ff06007388 */ /* 0x0001e40000000800 */
[----:B0-----:R-:W-:Y:S01]  /*0b60*/  VIADD R6, R6, 0x800 ;  /* 0x0000080006067836 */ /* 0x001fe20000000000 */
[----:B------:R-:W-:Y:S06]  /*0b70*/  @P0 BRA `(.L_x_6) ;  /* 0xfffffffc00ac0947 */ /* 0x000fec000383ffff */
.L_x_5:
[----:B------:R-:W-:Y:S05]  /*0b80*/  BSYNC.RECONVERGENT B0 ;  /* 0x0000000000007941 */ /* 0x000fea0003800200 */
.L_x_4:
[----:B------:R-:W-:Y:S01]  /*0b90*/  BSSY.RECONVERGENT B0, `(.L_x_7) ;  /* 0x0000027000007945 */ /* 0x000fe20003800200 */
[----:B------:R-:W-:Y:S02]  /*0ba0*/  LOP3.LUT R14, R15, R38, RZ, 0x3c, !PT ;  /* 0x000000260f0e7212 */ /* 0x000fe400078e3cff */
[----:B------:R-:W-:Y:S01]  /*0bb0*/  LOP3.LUT R15, R7, R39, RZ, 0x3c, !PT ;  /* 0x00000027070f7212 */ /* 0x000fe200078e3cff */
[----:B------:R-:W-:Y:S06]  /*0bc0*/  @!P1 BRA `(.L_x_8) ;  /* 0x00000000008c9947 */ /* 0x000fec0003800000 */
[----:B------:R-:W-:Y:S01]  /*0bd0*/  ISETP.GE.U32.AND P0, PT, R8, 0x8, PT ;  /* 0x000000080800780c */ /* 0x000fe20003f06070 */
[----:B------:R-:W-:Y:S01]  /*0be0*/  BSSY.RECONVERGENT B1, `(.L_x_9) ;  /* 0x000000e000017945 */ /* 0x000fe20003800200 */
[----:B------:R-:W-:-:S04]  /*0bf0*/  LOP3.LUT R6, R3, 0x7, RZ, 0xc0, !PT ;  /* 0x0000000703067812 */ /* 0x000fc800078ec0ff */
[----:B------:R-:W-:-:S07]  /*0c00*/  ISETP.NE.AND P1, PT, R6, RZ, PT ;  /* 0x000000ff0600720c */ /* 0x000fce0003f25270 */
[----:B------:R-:W-:Y:S06]  /*0c10*/  @!P0 BRA `(.L_x_10) ;  /* 0x0000000000288947 */ /* 0x000fec0003800000 */
[C---:B------:R-:W-:Y:S02]  /*0c20*/  IMAD R2, R5.reuse, 0x4, R66 ;  /* 0x0000000405027824 */ /* 0x040fe400078e0242 */
[----:B------:R-:W-:-:S03]  /*0c30*/  VIADD R5, R5, 0x100 ;  /* 0x0000010005057836 */ /* 0x000fc60000000000 */
[----:B------:R0:W-:Y:S04]  /*0c40*/  STS [R2], RZ ;  /* 0x000000ff02007388 */ /* 0x0001e80000000800 */
[----:B------:R0:W-:Y:S04]  /*0c50*/  STS [R2+0x80], RZ ;  /* 0x000080ff02007388 */ /* 0x0001e80000000800 */
[----:B------:R0:W-:Y:S04]  /*0c60*/  STS [R2+0x100], RZ ;  /* 0x000100ff02007388 */ /* 0x0001e80000000800 */
[----:B------:R0:W-:Y:S04]  /*0c70*/  STS [R2+0x180], RZ ;  /* 0x000180ff02007388 */ /* 0x0001e80000000800 */
[----:B------:R0:W-:Y:S04]  /*0c80*/  STS [R2+0x200], RZ ;  /* 0x000200ff02007388 */ /* 0x0001e80000000800 */
[----:B------:R0:W-:Y:S04]  /*0c90*/  STS [R2+0x280], RZ ;  /* 0x000280ff02007388 */ /* 0x0001e80000000800 */
[----:B------:R0:W-:Y:S04]  /*0ca0*/  STS [R2+0x300], RZ ;  /* 0x000300ff02007388 */ /* 0x0001e80000000800 */
[----:B------:R0:W-:Y:S02]  /*0cb0*/  STS [R2+0x380], RZ ;  /* 0x000380ff02007388 */ /* 0x0001e40000000800 */
.L_x_10:
[----:B------:R-:W-:Y:S05]  /*0cc0*/  BSYNC.RECONVERGENT B1 ;  /* 0x0000000000017941 */ /* 0x000fea0003800200 */
.L_x_9:
[----:B------:R-:W-:Y:S05]  /*0cd0*/  @!P1 BRA `(.L_x_8) ;  /* 0x0000000000489947 */ /* 0x000fea0003800000 */
[----:B------:R-:W-:Y:S02]  /*0ce0*/  ISETP.GE.U32.AND P0, PT, R6, 0x4, PT ;  /* 0x000000040600780c */ /* 0x000fe40003f06070 */
[----:B------:R-:W-:-:S04]  /*0cf0*/  LOP3.LUT R3, R3, 0x3, RZ, 0xc0, !PT ;  /* 0x0000000303037812 */ /* 0x000fc800078ec0ff */
[----:B------:R-:W-:-:S07]  /*0d00*/  ISETP.NE.AND P1, PT, R3, RZ, PT ;  /* 0x000000ff0300720c */ /* 0x000fce0003f25270 */
[C---:B0-----:R-:W-:Y:S02]  /*0d10*/  @P0 IMAD R2, R5.reuse, 0x4, R66 ;  /* 0x0000000405020824 */ /* 0x041fe400078e0242 */
[----:B------:R-:W-:-:S03]  /*0d20*/  @P0 VIADD R5, R5, 0x80 ;  /* 0x0000008005050836 */ /* 0x000fc60000000000 */
[----:B------:R1:W-:Y:S04]  /*0d30*/  @P0 STS [R2], RZ ;  /* 0x000000ff02000388 */ /* 0x0003e80000000800 */
[----:B------:R1:W-:Y:S04]  /*0d40*/  @P0 STS [R2+0x80], RZ ;  /* 0x000080ff02000388 */ /* 0x0003e80000000800 */
[----:B------:R1:W-:Y:S04]  /*0d50*/  @P0 STS [R2+0x100], RZ ;  /* 0x000100ff02000388 */ /* 0x0003e80000000800 */
[----:B------:R1:W-:Y:S01]  /*0d60*/  @P0 STS [R2+0x180], RZ ;  /* 0x000180ff02000388 */ /* 0x0003e20000000800 */
[----:B------:R-:W-:Y:S05]  /*0d70*/  @!P1 BRA `(.L_x_8) ;  /* 0x0000000000209947 */ /* 0x000fea0003800000 */
[----:B------:R-:W-:Y:S02]  /*0d80*/  IMAD R4, R5, 0x4, R4 ;  /* 0x0000000405047824 */ /* 0x000fe400078e0204 */
[----:B------:R-:W-:Y:S02]  /*0d90*/  IMAD.MOV R3, RZ, RZ, -R3 ;  /* 0x000000ffff037224 */ /* 0x000fe400078e0a03 */
[----:B------:R-:W-:-:S07]  /*0da0*/  IMAD.IADD R4, R37, 0x1, R4 ;  /* 0x0000000125047824 */ /* 0x000fce00078e0204 */
.L_x_11:
[----:B------:R-:W-:Y:S01]  /*0db0*/  VIADD R3, R3, 0x1 ;  /* 0x0000000103037836 */ /* 0x000fe20000000000 */
[----:B------:R0:W-:Y:S04]  /*0dc0*/  STS [R4], RZ ;  /* 0x000000ff04007388 */ /* 0x0001e80000000800 */
[----:B------:R-:W-:Y:S01]  /*0dd0*/  ISETP.NE.AND P0, PT, R3, RZ, PT ;  /* 0x000000ff0300720c */ /* 0x000fe20003f05270 */
[----:B0-----:R-:W-:-:S12]  /*0de0*/  VIADD R4, R4, 0x80 ;  /* 0x0000008004047836 */ /* 0x001fd80000000000 */
[----:B------:R-:W-:Y:S05]  /*0df0*/  @P0 BRA `(.L_x_11) ;  /* 0xfffffffc00ec0947 */ /* 0x000fea000383ffff */
.L_x_8:
[----:B------:R-:W-:Y:S05]  /*0e00*/  BSYNC.RECONVERGENT B0 ;  /* 0x0000000000007941 */ /* 0x000fea0003800200 */
.L_x_7:
[----:B------:R-:W2:Y:S01]  /*0e10*/  LDCU UR5, c[0x0][0x3c4] ;  /* 0x00007880ff0577ac */ /* 0x000ea20008000800 */
[----:B------:R-:W-:Y:S01]  /*0e20*/  ISETP.NE.U32.AND P0, PT, R32, -0x1, PT ;  /* 0xffffffff2000780c */ /* 0x000fe20003f05070 */
[----:B------:R-:W-:Y:S01]  /*0e30*/  BSSY.RECONVERGENT B0, `(.L_x_12) ;  /* 0x00000a8000007945 */ /* 0x000fe20003800200 */
[----:B------:R-:W-:Y:S02]  /*0e40*/  ISETP.NE.U32.AND P1, PT, R22, -0x1, PT ;  /* 0xffffffff1600780c */ /* 0x000fe40003f25070 */
[----:B------:R-:W-:Y:S02]  /*0e50*/  ISETP.NE.AND.EX P0, PT, R33, 0x7fffffff, PT, P0 ;  /* 0x7fffffff2100780c */ /* 0x000fe40003f05300 */
[----:B------:R-:W-:Y:S02]  /*0e60*/  ISETP.NE.U32.AND P2, PT, R20, -0x1, PT ;  /* 0xffffffff1400780c */ /* 0x000fe40003f45070 */
[----:B------:R-:W-:Y:S02]  /*0e70*/  ISETP.NE.U32.AND P3, PT, R18, -0x1, PT ;  /* 0xffffffff1200780c */ /* 0x000fe40003f65070 */
[----:B------:R-:W-:-:S02]  /*0e80*/  SEL R67, R32, RZ, P0 ;  /* 0x000000ff20437207 */ /* 0x000fc40000000000 */
[----:B01----:R-:W-:Y:S02]  /*0e90*/  SEL R2, R33, 0x80000000, P0 ;  /* 0x8000000021027807 */ /* 0x003fe40000000000 */
[----:B------:R-:W-:Y:S02]  /*0ea0*/  ISETP.NE.AND.EX P0, PT, R23, 0x7fffffff, PT, P1 ;  /* 0x7fffffff1700780c */ /* 0x000fe40003f05310 */
[----:B------:R-:W-:Y:S02]  /*0eb0*/  ISETP.NE.AND.EX P1, PT, R21, 0x7fffffff, PT, P2 ;  /* 0x7fffffff1500780c */ /* 0x000fe40003f25320 */
[----:B------:R-:W-:Y:S02]  /*0ec0*/  ISETP.NE.AND.EX P2, PT, R19, 0x7fffffff, PT, P3 ;  /* 0x7fffffff1300780c */ /* 0x000fe40003f45330 */
[----:B--2---:R-:W-:Y:S02]  /*0ed0*/  SHF.R.U64 R67, R67, UR5, R2 ;  /* 0x0000000543437c19 */ /* 0x004fe40008001202 */
[----:B------:R-:W-:-:S02]  /*0ee0*/  SEL R73, R18, RZ, P2 ;  /* 0x000000ff12497207 */ /* 0x000fc40001000000 */
[----:B------:R-:W-:Y:S02]  /*0ef0*/  SEL R2, R19, 0x80000000, P2 ;  /* 0x8000000013027807 */ /* 0x000fe40001000000 */
[----:B------:R-:W-:Y:S02]  /*0f00*/  ISETP.GE.AND P2, PT, R59, RZ, PT ;  /* 0x000000ff3b00720c */ /* 0x000fe40003f46270 */
[----:B------:R-:W-:Y:S02]  /*0f10*/  SEL R69, R22, RZ, P0 ;  /* 0x000000ff16457207 */ /* 0x000fe40000000000 */
[----:B------:R-:W-:Y:S02]  /*0f20*/  SEL R6, R23, 0x80000000, P0 ;  /* 0x8000000017067807 */ /* 0x000fe40000000000 */
[----:B------:R-:W-:Y:S02]  /*0f30*/  ISETP.NE.U32.AND P0, PT, R16, -0x1, PT ;  /* 0xffffffff1000780c */ /* 0x000fe40003f05070 */
[----:B------:R-:W-:-:S02]  /*0f40*/  SEL R13, RZ, 0xffffffff, !P2 ;  /* 0xffffffffff0d7807 */ /* 0x000fc40005000000 */
[----:B------:R-:W-:Y:S02]  /*0f50*/  SEL R71, R20, RZ, P1 ;  /* 0x000000ff14477207 */ /* 0x000fe40000800000 */
[----:B------:R-:W-:Y:S02]  /*0f60*/  SEL R4, R21, 0x80000000, P1 ;  /* 0x8000000015047807 */ /* 0x000fe40000800000 */
[----:B------:R-:W-:Y:S02]  /*0f70*/  ISETP.NE.AND.EX P0, PT, R17, 0x7fffffff, PT, P0 ;  /* 0x7fffffff1100780c */ /* 0x000fe40003f05300 */
[----:B------:R-:W-:Y:S02]  /*0f80*/  SEL R3, RZ, 0x7fffffff, !P2 ;  /* 0x7fffffffff037807 */ /* 0x000fe40005000000 */
[----:B------:R-:W-:Y:S02]  /*0f90*/  LOP3.LUT R12, R13, R58, RZ, 0x3c, !PT ;  /* 0x0000003a0d0c7212 */ /* 0x000fe400078e3cff */
[----:B------:R-:W-:-:S02]  /*0fa0*/  SHF.R.U64 R71, R71, UR5, R4 ;  /* 0x0000000547477c19 */ /* 0x000fc40008001204 */
[----:B------:R-:W-:Y:S02]  /*0fb0*/  ISETP.NE.U32.AND P1, PT, R14, -0x1, PT ;  /* 0xffffffff0e00780c */ /* 0x000fe40003f25070 */
[----:B------:R-:W-:Y:S02]  /*0fc0*/  SEL R75, R16, RZ, P0 ;  /* 0x000000ff104b7207 */ /* 0x000fe40000000000 */
[----:B------:R-:W-:Y:S02]  /*0fd0*/  SEL R4, R17, 0x80000000, P0 ;  /* 0x8000000011047807 */ /* 0x000fe40000000000 */
[----:B------:R-:W-:Y:S02]  /*0fe0*/  LOP3.LUT R13, R3, R59, RZ, 0x3c, !PT ;  /* 0x0000003b030d7212 */ /* 0x000fe400078e3cff */
[----:B------:R-:W-:Y:S02]  /*0ff0*/  ISETP.NE.U32.AND P0, PT, R12, -0x1, PT ;  /* 0xffffffff0c00780c */ /* 0x000fe40003f05070 */
[----:B------:R-:W-:-:S02]  /*1000*/  ISETP.NE.AND.EX P1, PT, R15, 0x7fffffff, PT, P1 ;  /* 0x7fffffff0f00780c */ /* 0x000fc40003f25310 */
[----:B------:R-:W-:Y:S02]  /*1010*/  ISETP.NE.AND.EX P0, PT, R13, 0x7fffffff, PT, P0 ;  /* 0x7fffffff0d00780c */ /* 0x000fe40003f05300 */
[----:B------:R-:W-:Y:S02]  /*1020*/  SHF.R.U64 R73, R73, UR5, R2 ;  /* 0x0000000549497c19 */ /* 0x000fe40008001202 */
[----:B------:R-:W-:Y:S02]  /*1030*/  SEL R77, R14, RZ, P1 ;  /* 0x000000ff0e4d7207 */ /* 0x000fe40000800000 */
[----:B------:R-:W-:Y:S02]  /*1040*/  SEL R2, R15, 0x80000000, P1 ;  /* 0x800000000f027807 */ /* 0x000fe40000800000 */
[----:B------:R-:W-:Y:S02]  /*1050*/  SHF.R.U64 R75, R75, UR5, R4 ;  /* 0x000000054b4b7c19 */ /* 0x000fe40008001204 */
[----:B------:R-:W-:-:S02]  /*1060*/  ISETP.GE.AND P1, PT, R55, RZ, PT ;  /* 0x000000ff3700720c */ /* 0x000fc40003f26270 */
[----:B------:R-:W-:Y:S02]  /*1070*/  SEL R4, R12, RZ, P0 ;  /* 0x000000ff0c047207 */ /* 0x000fe40000000000 */
[----:B------:R-:W-:Y:S02]  /*1080*/  SEL R3, R13, 0x80000000, P0 ;  /* 0x800000000d037807 */ /* 0x000fe40000000000 */
[----:B------:R-:W-:Y:S02]  /*1090*/  ISETP.GE.AND P0, PT, R57, RZ, PT ;  /* 0x000000ff3900720c */ /* 0x000fe40003f06270 */
[----:B------:R-:W-:Y:S02]  /*10a0*/  SEL R9, RZ, 0xffffffff, !P1 ;  /* 0xffffffffff097807 */ /* 0x000fe40004800000 */
[----:B------:R-:W-:Y:S02]  /*10b0*/  SEL R11, RZ, 0xffffffff, !P0 ;  /* 0xffffffffff0b7807 */ /* 0x000fe40004000000 */
[----:B------:R-:W-:-:S02]  /*10c0*/  SEL R5, RZ, 0x7fffffff, !P1 ;  /* 0x7fffffffff057807 */ /* 0x000fc40004800000 */
[----:B------:R-:W-:Y:S02]  /*10d0*/  LOP3.LUT R8, R9, R54, RZ, 0x3c, !PT ;  /* 0x0000003609087212 */ /* 0x000fe400078e3cff */
[----:B------:R-:W-:Y:S02]  /*10e0*/  LOP3.LUT R67, R67, UR4, RZ, 0x30, !PT ;  /* 0x0000000443437c12 */ /* 0x000fe4000f8e30ff */
[----:B------:R-:W-:Y:S02]  /*10f0*/  ISETP.GE.AND P2, PT, R53, RZ, PT ;  /* 0x000000ff3500720c */ /* 0x000fe40003f46270 */
[----:B------:R-:W-:Y:S02]  /*1100*/  SEL R29, RZ, 0x7fffffff, !P0 ;  /* 0x7fffffffff1d7807 */ /* 0x000fe40004000000 */
[----:B------:R-:W-:Y:S02]  /*1110*/  LOP3.LUT R10, R11, R56, RZ, 0x3c, !PT ;  /* 0x000000380b0a7212 */ /* 0x000fe400078e3cff */
[----:B------:R-:W-:-:S02]  /*1120*/  LOP3.LUT R9, R5, R55, RZ, 0x3c, !PT ;  /* 0x0000003705097212 */ /* 0x000fc400078e3cff */
[----:B------:R-:W-:Y:S02]  /*1130*/  ISETP.NE.U32.AND P1, PT, R8, -0x1, PT ;  /* 0xffffffff0800780c */ /* 0x000fe40003f25070 */
[----:B------:R-:W-:Y:S01]  /*1140*/  SHF.R.U64 R77, R77, UR5, R2 ;  /* 0x000000054d4d7c19 */ /* 0x000fe20008001202 */
[----:B------:R-:W-:Y:S01]  /*1150*/  IMAD R2, R67, 0x4, R66 ;  /* 0x0000000443027824 */ /* 0x000fe200078e0242 */
[----:B------:R-:W-:Y:S01]  /*1160*/  SHF.R.U64 R4, R4, UR5, R3 ;  /* 0x0000000504047c19 */ /* 0x000fe20008001203 */
[----:B------:R-:W-:Y:S01]  /*1170*/  NOP ;  /* 0x0000000000007918 */ /* 0x000fe20000000000 */
[----:B------:R-:W-:Y:S02]  /*1180*/  SEL R7, RZ, 0xffffffff, !P2 ;  /* 0xffffffffff077807 */ /* 0x000fe40005000000 */
[----:B------:R0:W-:Y:S01]  /*1190*/  ATOMS.POPC.INC.32 RZ, [R2+URZ] ;  /* 0x0000000002ff7f8c */ /* 0x0001e2000d8000ff */
[----:B------:R-:W-:Y:S02]  /*11a0*/  LOP3.LUT R11, R29, R57, RZ, 0x3c, !PT ;  /* 0x000000391d0b7212 */ /* 0x000fe400078e3cff */
[----:B------:R-:W-:-:S02]  /*11b0*/  ISETP.NE.U32.AND P0, PT, R10, -0x1, PT ;  /* 0xffffffff0a00780c */ /* 0x000fc40003f05070 */
[----:B------:R-:W-:Y:S02]  /*11c0*/  SEL R3, RZ, 0x7fffffff, !P2 ;  /* 0x7fffffffff037807 */ /* 0x000fe40005000000 */
[----:B------:R-:W-:Y:S02]  /*11d0*/  ISETP.NE.AND.EX P1, PT, R9, 0x7fffffff, PT, P1 ;  /* 0x7fffffff0900780c */ /* 0x000fe40003f25310 */
[----:B------:R-:W-:Y:S02]  /*11e0*/  SHF.R.U64 R69, R69, UR5, R6 ;  /* 0x0000000545457c19 */ /* 0x000fe40008001206 */
[----:B------:R-:W-:Y:S02]  /*11f0*/  LOP3.LUT R6, R7, R52, RZ, 0x3c, !PT ;  /* 0x0000003407067212 */ /* 0x000fe400078e3cff */
[----:B------:R-:W-:Y:S02]  /*1200*/  ISETP.NE.AND.EX P0, PT, R11, 0x7fffffff, PT, P0 ;  /* 0x7fffffff0b00780c */ /* 0x000fe40003f05300 */
[----:B------:R-:W-:-:S02]  /*1210*/  LOP3.LUT R7, R3, R53, RZ, 0x3c, !PT ;  /* 0x0000003503077212 */ /* 0x000fc400078e3cff */
[----:B------:R-:W-:Y:S02]  /*1220*/  SEL R3, R8, RZ, P1 ;  /* 0x000000ff08037207 */ /* 0x000fe40000800000 */
[----:B0-----:R-:W-:Y:S02]  /*1230*/  SEL R2, R9, 0x80000000, P1 ;  /* 0x8000000009027807 */ /* 0x001fe40000800000 */
[----:B------:R-:W-:Y:S02]  /*1240*/  ISETP.GE.AND P1, PT, R51, RZ, PT ;  /* 0x000000ff3300720c */ /* 0x000fe40003f26270 */
[----:B------:R-:W-:Y:S02]  /*1250*/  SEL R30, R10, RZ, P0 ;  /* 0x000000ff0a1e7207 */ /* 0x000fe40000000000 */
[----:B------:R-:W-:Y:S02]  /*1260*/  SEL R5, R11, 0x80000000, P0 ;  /* 0x800000000b057807 */ /* 0x000fe40000000000 */
[----:B------:R-:W-:-:S02]  /*1270*/  ISETP.NE.U32.AND P2, PT, R6, -0x1, PT ;  /* 0xffffffff0600780c */ /* 0x000fc40003f45070 */
[----:B------:R-:W-:Y:S02]  /*1280*/  SEL R29, RZ, 0xffffffff, !P1 ;  /* 0xffffffffff1d7807 */ /* 0x000fe40004800000 */
[----:B------:R-:W-:Y:S02]  /*1290*/  SHF.R.U64 R30, R30, UR5, R5 ;  /* 0x000000051e1e7c19 */ /* 0x000fe40008001205 */
[----:B------:R-:W-:Y:S02]  /*12a0*/  LOP3.LUT R5, R4, UR4, RZ, 0x30, !PT ;  /* 0x0000000404057c12 */ /* 0x000fe4000f8e30ff */
[----:B------:R-:W-:Y:S02]  /*12b0*/  ISETP.NE.AND.EX P0, PT, R7, 0x7fffffff, PT, P2 ;  /* 0x7fffffff0700780c */ /* 0x000fe40003f05320 */
[----:B------:R-:W-:Y:S01]  /*12c0*/  SEL R31, RZ, 0x7fffffff, !P1 ;  /* 0x7fffffffff1f7807 */ /* 0x000fe20004800000 */
[----:B------:R-:W-:Y:S01]  /*12d0*/  IMAD R28, R5, 0x4, R66 ;  /* 0x00000004051c7824 */ /* 0x000fe200078e0242 */
[----:B------:R-:W-:-:S02]  /*12e0*/  LOP3.LUT R4, R29, R50, RZ, 0x3c, !PT ;  /* 0x000000321d047212 */ /* 0x000fc400078e3cff */
[----:B------:R-:W-:Y:S02]  /*12f0*/  ISETP.GE.AND P1, PT, R41, RZ, PT ;  /* 0x000000ff2900720c */ /* 0x000fe40003f26270 */
[----:B------:R-:W-:Y:S01]  /*1300*/  SHF.R.U64 R3, R3, UR5, R2 ;  /* 0x0000000503037c19 */ /* 0x000fe20008001202 */
[----:B------:R0:W-:Y:S01]  /*1310*/  ATOMS.POPC.INC.32 RZ, [R28+URZ] ;  /* 0x000000001cff7f8c */ /* 0x0001e2000d8000ff */
[----:B------:R-:W-:Y:S02]  /*1320*/  SEL R26, R6, RZ, P0 ;  /* 0x000000ff061a7207 */ /* 0x000fe40000000000 */
[----:B------:R-:W-:Y:S02]  /*1330*/  SEL R63, R7, 0x80000000, P0 ;  /* 0x80000000073f7807 */ /* 0x000fe40000000000 */
[----:B------:R-:W-:Y:S02]  /*1340*/  LOP3.LUT R5, R31, R51, RZ, 0x3c, !PT ;  /* 0x000000331f057212 */ /* 0x000fe400078e3cff */
[----:B------:R-:W-:-:S02]  /*1350*/  ISETP.NE.U32.AND P0, PT, R4, -0x1, PT ;  /* 0xffffffff0400780c */ /* 0x000fc40003f05070 */
[----:B------:R-:W-:Y:S02]  /*1360*/  SEL R31, RZ, 0xffffffff, !P1 ;  /* 0xffffffffff1f7807 */ /* 0x000fe40004800000 */
[----:B------:R-:W-:Y:S02]  /*1370*/  LOP3.LUT R3, R3, UR4, RZ, 0x30, !PT ;  /* 0x0000000403037c12 */ /* 0x000fe4000f8e30ff */
[----:B------:R-:W-:Y:S02]  /*1380*/  SHF.R.U64 R26, R26, UR5, R63 ;  /* 0x000000051a1a7c19 */ /* 0x000fe4000800123f */
[----:B------:R-:W-:Y:S02]  /*1390*/  ISETP.NE.AND.EX P0, PT, R5, 0x7fffffff, PT, P0 ;  /* 0x7fffffff0500780c */ /* 0x000fe40003f05300 */
[----:B------:R-:W-:Y:S02]  /*13a0*/  SEL R63, RZ, 0x7fffffff, !P1 ;  /* 0x7fffffffff3f7807 */ /* 0x000fe40004800000 */
[----:B------:R-:W-:-:S02]  /*13b0*/  LOP3.LUT R2, R31, R40, RZ, 0x3c, !PT ;  /* 0x000000281f027212 */ /* 0x000fc400078e3cff */
[----:B------:R-:W-:Y:S01]  /*13c0*/  LOP3.LUT R29, R30, UR4, RZ, 0x30, !PT ;  /* 0x000000041e1d7c12 */ /* 0x000fe2000f8e30ff */
[--C-:B------:R-:W-:Y:S01]  /*13d0*/  IMAD R30, R3, 0x4, R66.reuse ;  /* 0x00000004031e7824 */ /* 0x100fe200078e0242 */
[----:B------:R-:W-:Y:S02]  /*13e0*/  SEL R31, R4, RZ, P0 ;  /* 0x000000ff041f7207 */ /* 0x000fe40000000000 */
[----:B------:R-:W-:Y:S01]  /*13f0*/  SEL R36, R5, 0x80000000, P0 ;  /* 0x8000000005247807 */ /* 0x000fe20000000000 */
[----:B------:R-:W-:Y:S01]  /*1400*/  IMAD R29, R29, 0x4, R66 ;  /* 0x000000041d1d7824 */ /* 0x000fe200078e0242 */
[----:B------:R-:W-:Y:S02]  /*1410*/  LOP3.LUT R3, R63, R41, RZ, 0x3c, !PT ;  /* 0x000000293f037212 */ /* 0x000fe400078e3cff */
[----:B------:R-:W-:Y:S02]  /*1420*/  ISETP.NE.U32.AND P0, PT, R2, -0x1, PT ;  /* 0xffffffff0200780c */ /* 0x000fe40003f05070 */
[----:B------:R-:W-:Y:S01]  /*1430*/  SHF.R.U64 R63, R31, UR5, R36 ;  /* 0x000000051f3f7c19 */ /* 0x000fe20008001224 */
[----:B------:R1:W-:Y:S01]  /*1440*/  ATOMS.POPC.INC.32 RZ, [R29+URZ] ;  /* 0x000000001dff7f8c */ /* 0x0003e2000d8000ff */
[----:B------:R-:W-:-:S02]  /*1450*/  ISETP.NE.AND.EX P0, PT, R3, 0x7fffffff, PT, P0 ;  /* 0x7fffffff0300780c */ /* 0x000fc40003f05300 */
[----:B------:R-:W-:Y:S01]  /*1460*/  LOP3.LUT R31, R26, UR4, RZ, 0x30, !PT ;  /* 0x000000041a1f7c12 */ /* 0x000fe2000f8e30ff */
[----:B------:R2:W-:Y:S01]  /*1470*/  ATOMS.POPC.INC.32 RZ, [R30+URZ] ;  /* 0x000000001eff7f8c */ /* 0x0005e2000d8000ff */
[----:B------:R-:W-:Y:S02]  /*1480*/  SEL R36, R2, RZ, P0 ;  /* 0x000000ff02247207 */ /* 0x000fe40000000000 */
[----:B0-----:R-:W-:Y:S01]  /*1490*/  SEL R28, R3, 0x80000000, P0 ;  /* 0x80000000031c7807 */ /* 0x001fe20000000000 */
[----:B------:R-:W-:Y:S01]  /*14a0*/  IMAD R31, R31, 0x4, R66 ;  /* 0x000000041f1f7824 */ /* 0x000fe200078e0242 */
[----:B------:R-:W-:Y:S02]  /*14b0*/  LOP3.LUT R63, R63, UR4, RZ, 0x30, !PT ;  /* 0x000000043f3f7c12 */ /* 0x000fe4000f8e30ff */
[----:B------:R-:W-:Y:S02]  /*14c0*/  LOP3.LUT R69, R69, UR4, RZ, 0x30, !PT ;  /* 0x0000000445457c12 */ /* 0x000fe4000f8e30ff */
[----:B------:R-:W-:Y:S01]  /*14d0*/  SHF.R.U64 R36, R36, UR5, R28 ;  /* 0x0000000524247c19 */ /* 0x000fe2000800121c */
[--C-:B------:R-:W-:Y:S01]  /*14e0*/  IMAD R63, R63, 0x4, R66.reuse ;  /* 0x000000043f3f7824 */ /* 0x100fe200078e0242 */
[----:B------:R-:W-:Y:S01]  /*14f0*/  LOP3.LUT R71, R71, UR4, RZ, 0x30, !PT ;  /* 0x0000000447477c12 */ /* 0x000fe2000f8e30ff */
[--C-:B------:R-:W-:Y:S01]  /*1500*/  IMAD R26, R69, 0x4, R66.reuse ;  /* 0x00000004451a7824 */ /* 0x100fe200078e0242 */
[----:B------:R-:W-:Y:S01]  /*1510*/  LOP3.LUT R73, R73, UR4, RZ, 0x30, !PT ;  /* 0x0000000449497c12 */ /* 0x000fe2000f8e30ff */
[----:B------:R0:W-:Y:S01]  /*1520*/  ATOMS.POPC.INC.32 RZ, [R31+URZ] ;  /* 0x000000001fff7f8c */ /* 0x0001e2000d8000ff */
[----:B------:R-:W-:Y:S01]  /*1530*/  LOP3.LUT R75, R75, UR4, RZ, 0x30, !PT ;  /* 0x000000044b4b7c12 */ /* 0x000fe2000f8e30ff */
[--C-:B------:R-:W-:Y:S01]  /*1540*/  IMAD R28, R71, 0x4, R66.reuse ;  /* 0x00000004471c7824 */ /* 0x100fe200078e0242 */
[----:B------:R-:W-:Y:S01]  /*1550*/  ISETP.GT.U32.AND P4, PT, R25, 0xff, PT ;  /* 0x000000ff1900780c */ /* 0x000fe20003f84070 */
[--C-:B-1----:R-:W-:Y:S01]  /*1560*/  IMAD R29, R73, 0x4, R66.reuse ;  /* 0x00000004491d7824 */ /* 0x102fe200078e0242 */
[----:B------:R-:W-:Y:S01]  /*1570*/  LOP3.LUT R36, R36, UR4, RZ, 0x30, !PT ;  /* 0x0000000424247c12 */ /* 0x000fe2000f8e30ff */
[----:B------:R-:W-:Y:S01]  /*1580*/  ATOMS.POPC.INC.32 RZ, [R63+URZ] ;  /* 0x000000003fff7f8c */ /* 0x000fe2000d8000ff */
[----:B------:R-:W-:Y:S01]  /*1590*/  LOP3.LUT R77, R77, UR4, RZ, 0x30, !PT ;  /* 0x000000044d4d7c12 */ /* 0x000fe2000f8e30ff */
[--C-:B--2---:R-:W-:Y:S01]  /*15a0*/  IMAD R30, R75, 0x4, R66.reuse ;  /* 0x000000044b1e7824 */ /* 0x104fe200078e0242 */
[----:B------:R-:W-:Y:S01]  /*15b0*/  P2R R68, PR, RZ, 0x10 ;  /* 0x00000010ff447803 */ /* 0x000fe20000000000 */
[----:B------:R1:W-:Y:S01]  /*15c0*/  ATOMS.POPC.INC.32 RZ, [R26+URZ] ;  /* 0x000000001aff7f8c */ /* 0x0003e2000d8000ff */
[----:B0-----:R-:W-:-:S02]  /*15d0*/  IMAD R31, R36, 0x4, R66 ;  /* 0x00000004241f7824 */ /* 0x001fc400078e0242 */
[----:B------:R-:W-:Y:S01]  /*15e0*/  IMAD.MOV.U32 R36, RZ, RZ, RZ ;  /* 0x000000ffff247224 */ /* 0x000fe200078e00ff */
[----:B------:R0:W-:Y:S01]  /*15f0*/  ATOMS.POPC.INC.32 RZ, [R28+URZ] ;  /* 0x000000001cff7f8c */ /* 0x0001e2000d8000ff */
[----:B-1----:R-:W-:-:S03]  /*1600*/  IMAD R26, R77, 0x4, R66 ;  /* 0x000000044d1a7824 */ /* 0x002fc600078e0242 */
[----:B------:R0:W-:Y:S04]  /*1610*/  ATOMS.POPC.INC.32 RZ, [R29+URZ] ;  /* 0x000000001dff7f8c */ /* 0x0001e8000d8000ff */
[----:B------:R0:W-:Y:S04]  /*1620*/  ATOMS.POPC.INC.32 RZ, [R30+URZ] ;  /* 0x000000001eff7f8c */ /* 0x0001e8000d8000ff */
[----:B------:R0:W-:Y:S04]  /*1630*/  ATOMS.POPC.INC.32 RZ, [R31+URZ] ;  /* 0x000000001fff7f8c */ /* 0x0001e8000d8000ff */
[----:B------:R0:W-:Y:S01]  /*1640*/  ATOMS.POPC.INC.32 RZ, [R26+URZ] ;  /* 0x000000001aff7f8c */ /* 0x0001e2000d8000ff */
[----:B------:R-:W-:Y:S06]  /*1650*/  BAR.SYNC.DEFER_BLOCKING 0x0 ;  /* 0x0000000000007b1d */ /* 0x000fec0000010000 */
[----:B------:R-:W-:Y:S05]  /*1660*/  @P4 BRA `(.L_x_13) ;  /* 0x0000000000904947 */ /* 0x000fea0003800000 */
[----:B0-----:R-:W-:-:S05]  /*1670*/  IMAD R26, R25, 0x4, R37 ;  /* 0x00000004191a7824 */ /* 0x001fca00078e0225 */
[----:B------:R-:W0:Y:S04]  /*1680*/  LDS R31, [R26] ;  /* 0x000000001a1f7984 */ /* 0x000e280000000800 */
[----:B------:R-:W1:Y:S04]  /*1690*/  LDS R28, [R26+0x400] ;  /* 0x000400001a1c7984 */ /* 0x000e680000000800 */
[----:B------:R-:W2:Y:S04]  /*16a0*/  LDS R29, [R26+0x800] ;  /* 0x000800001a1d7984 */ /* 0x000ea80000000800 */
[----:B------:R-:W3:Y:S04]  /*16b0*/  LDS R63, [R26+0xc00] ;  /* 0x000c00001a3f7984 */ /* 0x000ee80000000800 */
[----:B------:R-:W-:Y:S04]  /*16c0*/  LDS R30, [R26+0x1800] ;  /* 0x001800001a1e7984 */ /* 0x000fe80000000800 */
[----:B------:R-:W-:Y:S04]  /*16d0*/  LDS R62, [R26+0x2000] ;  /* 0x002000001a3e7984 */ /* 0x000fe80000000800 */
[----:B------:R-:W-:Y:S04]  /*16e0*/  LDS R36, [R26+0x2400] ;  /* 0x002400001a247984 */ /* 0x000fe80000000800 */
[----:B------:R-:W-:Y:S04]  /*16f0*/  STS [R26], RZ ;  /* 0x000000ff1a007388 */ /* 0x000fe80000000800 */
[----:B0-----:R-:W-:Y:S01]  /*1700*/  STS [R26+0x400], R31 ;  /* 0x0004001f1a007388 */ /* 0x001fe20000000800 */
[----:B-1----:R-:W-:-:S03]  /*1710*/  IMAD.IADD R72, R31, 0x1, R28 ;  /* 0x000000011f487824 */ /* 0x002fc600078e021c */
[----:B------:R-:W0:Y:S01]  /*1720*/  LDS R28, [R26+0x1000] ;  /* 0x001000001a1c7984 */ /* 0x000e220000000800 */
[----:B--2---:R-:W-:-:S03]  /*1730*/  IMAD.IADD R74, R72, 0x1, R29 ;  /* 0x00000001484a7824 */ /* 0x004fc600078e021d */
[----:B------:R-:W1:Y:S01]  /*1740*/  LDS R29, [R26+0x1400] ;  /* 0x001400001a1d7984 */ /* 0x000e620000000800 */
[----:B---3--:R-:W-:-:S03]  /*1750*/  IMAD.IADD R76, R74, 0x1, R63 ;  /* 0x000000014a4c7824 */ /* 0x008fc600078e023f */
[----:B------:R-:W2:Y:S04]  /*1760*/  LDS R63, [R26+0x1c00] ;  /* 0x001c00001a3f7984 */ /* 0x000ea80000000800 */
[----:B------:R-:W3:Y:S04]  /*1770*/  LDS R31, [R26+0x2800] ;  /* 0x002800001a1f7984 */ /* 0x000ee80000000800 */
[----:B------:R1:W-:Y:S04]  /*1780*/  STS [R26+0x800], R72 ;  /* 0x000800481a007388 */ /* 0x0003e80000000800 */
[----:B------:R4:W-:Y:S04]  /*1790*/  STS [R26+0xc00], R74 ;  /* 0x000c004a1a007388 */ /* 0x0009e80000000800 */
[----:B------:R-:W-:Y:S01]  /*17a0*/  STS [R26+0x1000], R76 ;  /* 0x0010004c1a007388 */ /* 0x000fe20000000800 */
[----:B0-----:R-:W-:-:S04]  /*17b0*/  IMAD.IADD R28, R76, 0x1, R28 ;  /* 0x000000014c1c7824 */ /* 0x001fc800078e021c */
[----:B-1----:R-:W-:Y:S01]  /*17c0*/  IMAD.IADD R72, R28, 0x1, R29 ;  /* 0x000000011c487824 */ /* 0x002fe200078e021d */
[----:B------:R-:W-:Y:S03]  /*17d0*/  STS [R26+0x1400], R28 ;  /* 0x0014001c1a007388 */ /* 0x000fe60000000800 */
[----:B------:R-:W-:Y:S01]  /*17e0*/  IMAD.IADD R30, R72, 0x1, R30 ;  /* 0x00000001481e7824 */ /* 0x000fe200078e021e */
[----:B------:R-:W0:Y:S03]  /*17f0*/  LDS R29, [R26+0x2c00] ;  /* 0x002c00001a1d7984 */ /* 0x000e260000000800 */
[----:B--2---:R-:W-:Y:S01]  /*1800*/  IMAD.IADD R63, R30, 0x1, R63 ;  /* 0x000000011e3f7824 */ /* 0x004fe200078e023f */
[----:B------:R1:W-:Y:S03]  /*1810*/  STS [R26+0x1800], R72 ;  /* 0x001800481a007388 */ /* 0x0003e60000000800 */
[----:B------:R-:W-:Y:S01]  /*1820*/  IMAD.IADD R62, R63, 0x1, R62 ;  /* 0x000000013f3e7824 */ /* 0x000fe200078e023e */
[----:B------:R1:W-:Y:S03]  /*1830*/  STS [R26+0x1c00], R30 ;  /* 0x001c001e1a007388 */ /* 0x0003e60000000800 */
[----:B----4-:R-:W-:Y:S01]  /*1840*/  IMAD.IADD R74, R62, 0x1, R36 ;  /* 0x000000013e4a7824 */ /* 0x010fe200078e0224 */
[----:B------:R1:W-:Y:S03]  /*1850*/  STS [R26+0x2000], R63 ;  /* 0x0020003f1a007388 */ /* 0x0003e60000000800 */
[----:B---3--:R-:W-:Y:S01]  /*1860*/  IMAD.IADD R31, R74, 0x1, R31 ;  /* 0x000000014a1f7824 */ /* 0x008fe200078e021f */
[----:B------:R1:W-:Y:S04]  /*1870*/  STS [R26+0x2400], R62 ;  /* 0x0024003e1a007388 */ /* 0x0003e80000000800 */
[----:B------:R1:W-:Y:S04]  /*1880*/  STS [R26+0x2800], R74 ;  /* 0x0028004a1a007388 */ /* 0x0003e80000000800 */
[----:B------:R1:W-:Y:S02]  /*1890*/  STS [R26+0x2c00], R31 ;  /* 0x002c001f1a007388 */ /* 0x0003e40000000800 */
[----:B01----:R-:W-:-:S07]  /*18a0*/  IMAD.IADD R36, R31, 0x1, R29 ;  /* 0x000000011f247824 */ /* 0x003fce00078e021d */
.L_x_13:
[----:B------:R-:W-:Y:S05]  /*18b0*/  BSYNC.RECONVERGENT B0 ;  /* 0x0000000000007941 */ /* 0x000fea0003800200 */
.L_x_12:
[----:B0-----:R-:W0:Y:S01]  /*18c0*/  LDC.64 R28, c[0x0][0x380] ;  /* 0x0000e000ff1c7b82 */ /* 0x001e220000000a00 */
[C---:B------:R-:W-:Y:S01]  /*18d0*/  ISETP.NE.AND P0, PT, R36.reuse, 0x1200, PT ;  /* 0x000012002400780c */ /* 0x040fe20003f05270 */
[----:B------:R-:W-:Y:S01]  /*18e0*/  IMAD R31, R35, 0x100, R25 ;  /* 0x00000100231f7824 */ /* 0x000fe200078e0219 */
[----:B------:R-:W-:Y:S01]  /*18f0*/  @!P4 LOP3.LUT R72, R36, 0x40000000, RZ, 0xfc, !PT ;  /* 0x400000002448c812 */ /* 0x000fe200078efcff */
[----:B------:R-:W1:Y:S01]  /*1900*/  LDCU.64 UR8, c[0x0][0x3b8] ;  /* 0x00007700ff0877ac */ /* 0x000e620008000a00 */
[----:B------:R-:W-:-:S03]  /*1910*/  ISETP.LT.U32.AND P0, PT, R25, 0x100, !P0 ;  /* 0x000001001900780c */ /* 0x000fc60004701070 */
[----:B------:R-:W2:Y:S01]  /*1920*/  LDC.64 R62, c[0x0][0x390] ;  /* 0x0000e400ff3e7b82 */ /* 0x000ea20000000a00 */
[----:B-1----:R-:W-:Y:S01]  /*1930*/  LEA R26, P1, R27, UR8, 0x3 ;  /* 0x000000081b1a7c11 */ /* 0x002fe2000f8218ff */
[----:B0-----:R-:W-:-:S06]  /*1940*/  IMAD.WIDE R28, R31, 0x4, R28 ;  /* 0x000000041f1c7825 */ /* 0x001fcc00078e021c */
[----:B------:R-:W0:Y:S01]  /*1950*/  LDC.64 R30, c[0x0][0x398] ;  /* 0x0000e600ff1e7b82 */ /* 0x000e220000000a00 */
[----:B------:R-:W-:Y:S01]  /*1960*/  LEA.HI.X R27, R27, UR9, R70, 0x3, P1 ;  /* 0x000000091b1b7c11 */ /* 0x000fe200088f1c46 */
[----:B------:R1:W-:Y:S01]  /*1970*/  @!P4 STG.E.STRONG.SYS desc[UR6][R28.64], R72 ;  /* 0x000000481c00c986 */ /* 0x0003e2000c115906 */
[----:B0-----:R-:W-:-:S05]  /*1980*/  IMAD.WIDE.U32 R30, R25, 0x8, R30 ;  /* 0x00000008191e7825 */ /* 0x001fca00078e001e */
[----:B------:R-:W-:Y:S06]  /*1990*/  BAR.RED.OR.DEFER_BLOCKING 0x0, P0 ;  /* 0x0000000000007b1d */ /* 0x000fec0000014800 */
[----:B------:R-:W0:Y:S02]  /*19a0*/  B2R.RESULT RZ, P0 ;  /* 0x0000000000ff731c */ /* 0x000e240000004000 */
[----:B012---:R-:W-:Y:S05]  /*19b0*/  @!P0 BRA `(.L_x_14) ;  /* 0x0000000c009c8947 */ /* 0x007fea0003800000 */
[C---:B------:R-:W-:Y:S01]  /*19c0*/  ISETP.GT.U32.AND P0, PT, R25.reuse, R67, PT ;  /* 0x000000431900720c */ /* 0x040fe20003f04070 */
[----:B------:R-:W-:Y:S01]  /*19d0*/  BSSY B1, `(.L_x_15) ;  /* 0x000002d000017945 */ /* 0x000fe20003800000 */
[C---:B------:R-:W-:Y:S02]  /*19e0*/  IMAD.WIDE.U32 R62, R25.reuse, 0x8, R62 ;  /* 0x00000008193e7825 */ /* 0x040fe400078e003e */
[----:B------:R-:W-:Y:S02]  /*19f0*/  SEL R11, RZ, 0x1200, !P0 ;  /* 0x00001200ff0b7807 */ /* 0x000fe40004000000 */
[----:B------:R-:W-:Y:S01]  /*1a00*/  IMAD R7, R25, 0x8, R37 ;  /* 0x0000000819077824 */ /* 0x000fe200078e0225 */
[----:B------:R-:W-:Y:S06]  /*1a10*/  @P4 BRA `(.L_x_16) ;  /* 0x0000000000a04947 */ /* 0x000fec0003800000 */
[----:B------:R-:W2:Y:S01]  /*1a20*/  LDG.E.64 R30, desc[UR6][R30.64] ;  /* 0x000000061e1e7981 */ /* 0x000ea2000c1e1b00 */
[----:B------:R-:W-:Y:S01]  /*1a30*/  IMAD.MOV.U32 R5, RZ, RZ, R36 ;  /* 0x000000ffff057224 */ /* 0x000fe200078e0024 */
[----:B--2---:R-:W-:-:S04]  /*1a40*/  IADD3 R2, P0, PT, -R11, R30, RZ ;  /* 0x0000001e0b027210 */ /* 0x004fc80007f1e1ff */
[----:B------:R-:W-:Y:S02]  /*1a50*/  IADD3.X R3, PT, PT, R31, -0x1, RZ, P0, !PT ;  /* 0xffffffff1f037810 */ /* 0x000fe400007fe4ff */
[----:B------:R-:W-:-:S03]  /*1a60*/  ISETP.GE.AND P0, PT, R35, 0x1, PT ;  /* 0x000000012300780c */ /* 0x000fc60003f06270 */
[----:B------:R0:W-:Y:S10]  /*1a70*/  STS.64 [R7+0x9000], R2 ;  /* 0x0090000207007388 */ /* 0x0001f40000000a00 */
[----:B------:R-:W-:Y:S05]  /*1a80*/  @!P0 BRA `(.L_x_17) ;  /* 0x00000000006c8947 */ /* 0x000fea0003800000 */
[----:B------:R-:W-:Y:S01]  /*1a90*/  BSSY B0, `(.L_x_18) ;  /* 0x0000019000007945 */ /* 0x000fe20003800000 */
[----:B------:R-:W-:Y:S02]  /*1aa0*/  IMAD.MOV.U32 R4, RZ, RZ, -0x1 ;  /* 0xffffffffff047424 */ /* 0x000fe400078e00ff */
[----:B------:R-:W-:Y:S02]  /*1ab0*/  IMAD.MOV.U32 R6, RZ, RZ, R35 ;  /* 0x000000ffff067224 */ /* 0x000fe400078e0023 */
[----:B------:R-:W-:-:S07]  /*1ac0*/  IMAD.MOV.U32 R5, RZ, RZ, R36 ;  /* 0x000000ffff057224 */ /* 0x000fce00078e0024 */
.L_x_22:
[----:B0-----:R-:W0:Y:S01]  /*1ad0*/  LDC.64 R2, c[0x0][0x380] ;  /* 0x0000e000ff027b82 */ /* 0x001e220000000a00 */
[----:B------:R-:W-:Y:S01]  /*1ae0*/  VIADD R13, R6, 0xffffffff ;  /* 0xffffffff060d7836 */ /* 0x000fe20000000000 */
[----:B------:R-:W-:Y:S03]  /*1af0*/  BSSY B2, `(.L_x_19) ;  /* 0x0000008000027945 */ /* 0x000fe60003800000 */
[----:B------:R-:W-:-:S04]  /*1b00*/  IMAD R9, R13, 0x100, R25 ;  /* 0x000001000d097824 */ /* 0x000fc800078e0219 */
[----:B0-----:R-:W-:-:S07]  /*1b10*/  IMAD.WIDE R2, R9, 0x4, R2 ;  /* 0x0000000409027825 */ /* 0x001fce00078e0202 */
.L_x_20:
[----:B------:R-:W-:Y:S05]  /*1b20*/  YIELD ;  /* 0x0000000000007946 */ /* 0x000fea0003800000 */
[----:B------:R0:W-:Y:S06]  /*1b30*/  MEMBAR.SC.CTA ;  /* 0x0000000000007992 */ /* 0x0001ec0000000000 */
[----:B0-----:R-:W2:Y:S02]  /*1b40*/  LDG.E.STRONG.SYS R8, desc[UR6][R2.64] ;  /* 0x0000000602087981 */ /* 0x001ea4000c1f5900 */
[----:B--2---:R-:W-:-:S13]  /*1b50*/  ISETP.NE.AND P0, PT, R8, RZ, PT ;  /* 0x000000ff0800720c */ /* 0x004fda0003f05270 */
[----:B------:R-:W-:Y:S05]  /*1b60*/  @!P0 BRA `(.L_x_20) ;  /* 0xfffffffc00ec8947 */ /* 0x000fea000383ffff */
[----:B------:R-:W-:Y:S05]  /*1b70*/  BSYNC B2 ;  /* 0x0000000000027941 */ /* 0x000fea0003800000 */
.L_x_19:
[----:B------:R-:W-:Y:S01]  /*1b80*/  BSSY.RECONVERGENT B2, `(.L_x_21) ;  /* 0x0000006000027945 */ /* 0x000fe20003800200 */
[C---:B------:R-:W-:Y:S02]  /*1b90*/  ISETP.GT.AND P0, PT, R8.reuse, -0x1, PT ;  /* 0xffffffff0800780c */ /* 0x040fe40003f04270 */
[----:B------:R-:W-:Y:S01]  /*1ba0*/  LOP3.LUT R8, R8, 0x3fffffff, RZ, 0xc0, !PT ;  /* 0x3fffffff08087812 */ /* 0x000fe200078ec0ff */
[----:B------:R-:W-:Y:S05]  /*1bb0*/  WARPSYNC.EXCLUSIVE R4 ;  /* 0x0000000004007348 */ /* 0x000fea0003a00000 */
[----:B------:R-:W-:-:S05]  /*1bc0*/  IMAD.IADD R5, R8, 0x1, R5 ;  /* 0x0000000108057824 */ /* 0x000fca00078e0205 */
[----:B------:R-:W-:-:S07]  /*1bd0*/  VOTE.ANY R4, PT, P0 ;  /* 0x0000000000047806 */ /* 0x000fce00000e0100 */
[----:B------:R-:W-:Y:S05]  /*1be0*/  BSYNC.RECONVERGENT B2 ;  /* 0x0000000000027941 */ /* 0x000fea0003800200 */
.L_x_21:
[----:B------:R-:W-:Y:S01]  /*1bf0*/  ISETP.GT.U32.AND P1, PT, R6, 0x1, PT ;  /* 0x000000010600780c */ /* 0x000fe20003f24070 */
[----:B------:R-:W-:-:S12]  /*1c00*/  IMAD.MOV.U32 R6, RZ, RZ, R13 ;  /* 0x000000ffff067224 */ /* 0x000fd800078e000d */
[----:B------:R-:W-:Y:S05]  /*1c10*/  @P0 BRA P1, `(.L_x_22) ;  /* 0xfffffffc00ac0947 */ /* 0x000fea000083ffff */
[----:B------:R-:W-:Y:S05]  /*1c20*/  BSYNC B0 ;  /* 0x0000000000007941 */ /* 0x000fea0003800000 */
.L_x_18:
[----:B------:R1:W2:Y:S02]  /*1c30*/  LDS.64 R2, [R7+0x9000] ;  /* 0x0090000007027984 */ /* 0x0002a40000000a00 */
.L_x_17:
[C---:B------:R-:W-:Y:S01]  /*1c40*/  IMAD.IADD R9, R5.reuse, 0x1, -R36 ;  /* 0x0000000105097824 */ /* 0x040fe200078e0a24 */
[----:B------:R-:W-:-:S04]  /*1c50*/  LOP3.LUT R5, R5, 0x80000000, RZ, 0xfc, !PT ;  /* 0x8000000005057812 */ /* 0x000fc800078efcff */
[C---:B0-2---:R-:W-:Y:S01]  /*1c60*/  IADD3 R2, P0, PT, R9.reuse, R2, RZ ;  /* 0x0000000209027210 */ /* 0x045fe20007f1e0ff */
[----:B------:R0:W-:Y:S03]  /*1c70*/  STG.E.STRONG.SYS desc[UR6][R28.64], R5 ;  /* 0x000000051c007986 */ /* 0x0001e6000c115906 */
[----:B------:R-:W-:-:S05]  /*1c80*/  LEA.HI.X.SX32 R3, R9, R3, 0x1, P0 ;  /* 0x0000000309037211 */ /* 0x000fca00000f0eff */
[----:B------:R0:W-:Y:S04]  /*1c90*/  STS.64 [R7+0x9000], R2 ;  /* 0x0090000207007388 */ /* 0x0001e80000000a00 */
.L_x_16:
[----:B------:R-:W-:Y:S05]  /*1ca0*/  BSYNC B1 ;  /* 0x0000000000017941 */ /* 0x000fea0003800000 */
.L_x_15:
[----:B0-----:R-:W0:Y:S01]  /*1cb0*/  LDC.64 R4, c[0x0][0x390] ;  /* 0x0000e400ff047b82 */ /* 0x001e220000000a00 */
[----:B------:R-:W-:Y:S07]  /*1cc0*/  WARPSYNC.ALL ;  /* 0x0000000000007948 */ /* 0x000fee0003800000 */
[----:B------:R-:W2:Y:S01]  /*1cd0*/  LDC R2, c[0x0][0x3c0] ;  /* 0x0000f000ff027b82 */ /* 0x000ea20000000800 */
[----:B0-----:R-:W-:Y:S02]  /*1ce0*/  ISETP.EQ.U32.AND P1, PT, R4, RZ, PT ;  /* 0x000000ff0400720c */ /* 0x001fe40003f22070 */
[----:B--2---:R-:W-:-:S04]  /*1cf0*/  ISETP.GE.AND P0, PT, R0, R2, PT ;  /* 0x000000020000720c */ /* 0x004fc80003f06270 */
[----:B------:R-:W-:-:S04]  /*1d00*/  ISETP.EQ.OR.EX P0, PT, R5, RZ, !P0, P1 ;  /* 0x000000ff0500720c */ /* 0x000fc80004702710 */
[----:B------:R-:W-:-:S13]  /*1d10*/  ISETP.GT.U32.OR P0, PT, R25, 0xff, P0 ;  /* 0x000000ff1900780c */ /* 0x000fda0000704470 */
[----:B------:R-:W0:Y:S01]  /*1d20*/  @!P0 LDS.64 R4, [R7+0x9000] ;  /* 0x0090000007048984 */ /* 0x000e220000000a00 */
[--C-:B------:R-:W-:Y:S02]  /*1d30*/  @!P0 SHF.R.S32.HI R3, RZ, 0x1f, R36.reuse ;  /* 0x0000001fff038819 */ /* 0x100fe40000011424 */
[----:B0-----:R-:W-:Y:S01]  /*1d40*/  @!P0 IADD3 R36, P1, P2, R4, R11, R36 ;  /* 0x0000000b04248210 */ /* 0x001fe20007a3e024 */
[----:B------:R-:W-:-:S03]  /*1d50*/  IMAD R4, R67, 0x8, R37 ;  /* 0x0000000843047824 */ /* 0x000fc600078e0225 */
[----:B------:R-:W-:-:S05]  /*1d60*/  @!P0 IADD3.X R37, PT, PT, R5, RZ, R3, P1, P2 ;  /* 0x000000ff05258210 */ /* 0x000fca0000fe4403 */
[----:B------:R0:W-:Y:S01]  /*1d70*/  @!P0 STG.E.64 desc[UR6][R62.64], R36 ;  /* 0x000000243e008986 */ /* 0x0001e2000c101b06 */
[----:B------:R-:W-:Y:S01]  /*1d80*/  BAR.SYNC.DEFER_BLOCKING 0x0 ;  /* 0x0000000000007b1d */ /* 0x000fe20000010000 */
[----:B------:R-:W-:-:S05]  /*1d90*/  ISETP.GT.AND P0, PT, R0, R2, PT ;  /* 0x000000020000720c */ /* 0x000fca0003f04270 */
[----:B------:R-:W2:Y:S08]  /*1da0*/  LDS.64 R4, [R4+0x9000] ;  /* 0x0090000004047984 */ /* 0x000eb00000000a00 */
[----:B0-----:R-:W-:Y:S05]  /*1db0*/  @P0 BRA `(.L_x_23) ;  /* 0x0000000000480947 */ /* 0x001fea0003800000 */
[----:B------:R-:W0:Y:S01]  /*1dc0*/  LDCU.64 UR4, c[0x0][0x3a0] ;  /* 0x00007400ff0477ac */ /* 0x000e220008000a00 */
[----:B--2---:R-:W-:-:S05]  /*1dd0*/  IADD3 R0, P1, PT, R34, R4, RZ ;  /* 0x0000000422007210 */ /* 0x004fca0007f3e0ff */
[----:B------:R-:W-:Y:S01]  /*1de0*/  IMAD.X R3, RZ, RZ, R5, P1 ;  /* 0x000000ffff037224 */ /* 0x000fe200008e0605 */
[----:B0-----:R-:W-:-:S04]  /*1df0*/  LEA R4, P1, R0, UR4, 0x3 ;  /* 0x0000000400047c11 */ /* 0x001fc8000f8218ff */
[----:B------:R-:W-:-:S05]  /*1e00*/  LEA.HI.X R5, R0, UR5, R3, 0x3, P1 ;  /* 0x0000000500057c11 */ /* 0x000fca00088f1c03 */
[----:B------:R2:W-:Y:S04]  /*1e10*/  STG.E.64 desc[UR6][R4.64], R60 ;  /* 0x0000003c04007986 */ /* 0x0005e8000c101b06 */
        /* <DEDUP_REMOVED lines=10> */
[----:B------:R2:W-:Y:S01]  /*1ec0*/  STG.E.64 desc[UR6][R4.64+0xb00], R38 ;  /* 0x000b002604007986 */ /* 0x0005e2000c101b06 */
[----:B------:R-:W-:Y:S05]  /*1ed0*/  BRA `(.L_x_24) ;  /* 0x0000000000a47947 */ /* 0x000fea0003800000 */
.L_x_23:
[----:B------:R-:W0:Y:S01]  /*1ee0*/  LDCU.64 UR4, c[0x0][0x3a0] ;  /* 0x00007400ff0477ac */ /* 0x000e220008000a00 */
[C---:B--2---:R-:W-:Y:S01]  /*1ef0*/  IADD3 R0, P1, PT, R34.reuse, R4, RZ ;  /* 0x0000000422007210 */ /* 0x044fe20007f3e0ff */
[----:B-1----:R-:W-:Y:S02]  /*1f00*/  IMAD R7, R35, -0x1200, R2 ;  /* 0xffffee0023077824 */ /* 0x002fe400078e0202 */
[C---:B------:R-:W-:Y:S02]  /*1f10*/  VIADD R4, R34.reuse, 0x20 ;  /* 0x0000002022047836 */ /* 0x040fe40000000000 */
[C---:B------:R-:W-:Y:S01]  /*1f20*/  VIADD R6, R34.reuse, 0x40 ;  /* 0x0000004022067836 */ /* 0x040fe20000000000 */
[-C--:B------:R-:W-:Y:S01]  /*1f30*/  ISETP.GE.AND P4, PT, R34, R7.reuse, PT ;  /* 0x000000072200720c */ /* 0x080fe20003f86270 */
[----:B------:R-:W-:Y:S01]  /*1f40*/  IMAD.X R3, RZ, RZ, R5, P1 ;  /* 0x000000ffff037224 */ /* 0x000fe200008e0605 */
[-C--:B------:R-:W-:Y:S01]  /*1f50*/  ISETP.GE.AND P5, PT, R4, R7.reuse, PT ;  /* 0x000000070400720c */ /* 0x080fe20003fa6270 */
[----:B------:R-:W-:Y:S01]  /*1f60*/  VIADD R8, R34, 0x80 ;  /* 0x0000008022087836 */ /* 0x000fe20000000000 */
[----:B------:R-:W-:Y:S01]  /*1f70*/  ISETP.GE.AND P6, PT, R6, R7, PT ;  /* 0x000000070600720c */ /* 0x000fe20003fc6270 */
[----:B------:R-:W-:-:S02]  /*1f80*/  VIADD R6, R34, 0x60 ;  /* 0x0000006022067836 */ /* 0x000fc40000000000 */
[----:B------:R-:W-:Y:S01]  /*1f90*/  VIADD R10, R34, 0xa0 ;  /* 0x000000a0220a7836 */ /* 0x000fe20000000000 */
[-C--:B------:R-:W-:Y:S01]  /*1fa0*/  ISETP.GE.AND P2, PT, R8, R7.reuse, PT ;  /* 0x000000070800720c */ /* 0x080fe20003f46270 */
[----:B------:R-:W-:Y:S01]  /*1fb0*/  VIADD R8, R34, 0xe0 ;  /* 0x000000e022087836 */ /* 0x000fe20000000000 */
[----:B0-----:R-:W-:Y:S02]  /*1fc0*/  LEA R4, P1, R0, UR4, 0x3 ;  /* 0x0000000400047c11 */ /* 0x001fe4000f8218ff */
[-C--:B------:R-:W-:Y:S02]  /*1fd0*/  ISETP.GE.AND P3, PT, R10, R7.reuse, PT ;  /* 0x000000070a00720c */ /* 0x080fe40003f66270 */
[----:B------:R-:W-:Y:S02]  /*1fe0*/  LEA.HI.X R5, R0, UR5, R3, 0x3, P1 ;  /* 0x0000000500057c11 */ /* 0x000fe400088f1c03 */
[----:B------:R-:W-:Y:S01]  /*1ff0*/  ISETP.GE.AND P1, PT, R6, R7, PT ;  /* 0x000000070600720c */ /* 0x000fe20003f26270 */
[----:B------:R-:W-:-:S02]  /*2000*/  VIADD R6, R34, 0xc0 ;  /* 0x000000c022067836 */ /* 0x000fc40000000000 */
[----:B------:R0:W-:Y:S03]  /*2010*/  @!P4 STG.E.64 desc[UR6][R4.64], R60 ;  /* 0x0000003c0400c986 */ /* 0x0001e6000c101b06 */
[-C--:B------:R-:W-:Y:S01]  /*2020*/  ISETP.GE.AND P4, PT, R6, R7.reuse, PT ;  /* 0x000000070600720c */ /* 0x080fe20003f86270 */
[----:B------:R0:W-:Y:S01]  /*2030*/  @!P5 STG.E.64 desc[UR6][R4.64+0x100], R58 ;  /* 0x0001003a0400d986 */ /* 0x0001e2000c101b06 */
[-C--:B------:R-:W-:Y:S01]  /*2040*/  ISETP.GE.AND P5, PT, R8, R7.reuse, PT ;  /* 0x000000070800720c */ /* 0x080fe20003fa6270 */
[C---:B------:R-:W-:Y:S02]  /*2050*/  VIADD R6, R34.reuse, 0x100 ;  /* 0x0000010022067836 */ /* 0x040fe40000000000 */
[----:B------:R-:W-:Y:S01]  /*2060*/  VIADD R8, R34, 0x120 ;  /* 0x0000012022087836 */ /* 0x000fe20000000000 */
[----:B------:R0:W-:Y:S02]  /*2070*/  @!P6 STG.E.64 desc[UR6][R4.64+0x200], R56 ;  /* 0x000200380400e986 */ /* 0x0001e4000c101b06 */
[-C--:B------:R-:W-:Y:S01]  /*2080*/  ISETP.GE.AND P6, PT, R6, R7.reuse, PT ;  /* 0x000000070600720c */ /* 0x080fe20003fc6270 */
[----:B------:R-:W-:Y:S01]  /*2090*/  VIADD R6, R34, 0x140 ;  /* 0x0000014022067836 */ /* 0x000fe20000000000 */
[----:B------:R0:W-:Y:S01]  /*20a0*/  @!P1 STG.E.64 desc[UR6][R4.64+0x300], R54 ;  /* 0x0003003604009986 */ /* 0x0001e2000c101b06 */
[----:B------:R-:W-:Y:S01]  /*20b0*/  ISETP.GE.AND P1, PT, R8, R7, PT ;  /* 0x000000070800720c */ /* 0x000fe20003f26270 */
[----:B------:R-:W-:-:S02]  /*20c0*/  VIADD R8, R34, 0x160 ;  /* 0x0000016022087836 */ /* 0x000fc40000000000 */
[----:B------:R0:W-:Y:S01]  /*20d0*/  @!P2 STG.E.64 desc[UR6][R4.64+0x400], R52 ;  /* 0x000400340400a986 */ /* 0x0001e2000c101b06 */
[----:B------:R-:W-:-:S03]  /*20e0*/  ISETP.GE.AND P2, PT, R6, R7, PT ;  /* 0x000000070600720c */ /* 0x000fc60003f46270 */
[----:B------:R0:W-:Y:S01]  /*20f0*/  @!P3 STG.E.64 desc[UR6][R4.64+0x500], R50 ;  /* 0x000500320400b986 */ /* 0x0001e2000c101b06 */
[----:B------:R-:W-:-:S03]  /*2100*/  ISETP.GE.AND P3, PT, R8, R7, PT ;  /* 0x000000070800720c */ /* 0x000fc60003f66270 */
[----:B------:R0:W-:Y:S04]  /*2110*/  @!P4 STG.E.64 desc[UR6][R4.64+0x600], R48 ;  /* 0x000600300400c986 */ /* 0x0001e8000c101b06 */
[----:B------:R0:W-:Y:S04]  /*2120*/  @!P5 STG.E.64 desc[UR6][R4.64+0x700], R46 ;  /* 0x0007002e0400d986 */ /* 0x0001e8000c101b06 */
[----:B------:R0:W-:Y:S04]  /*2130*/  @!P6 STG.E.64 desc[UR6][R4.64+0x800], R44 ;  /* 0x0008002c0400e986 */ /* 0x0001e8000c101b06 */
[----:B------:R0:W-:Y:S04]  /*2140*/  @!P1 STG.E.64 desc[UR6][R4.64+0x900], R42 ;  /* 0x0009002a04009986 */ /* 0x0001e8000c101b06 */
[----:B------:R0:W-:Y:S04]  /*2150*/  @!P2 STG.E.64 desc[UR6][R4.64+0xa00], R40 ;  /* 0x000a00280400a986 */ /* 0x0001e8000c101b06 */
[----:B------:R0:W-:Y:S02]  /*2160*/  @!P3 STG.E.64 desc[UR6][R4.64+0xb00], R38 ;  /* 0x000b00260400b986 */ /* 0x0001e4000c101b06 */
.L_x_24:
[----:B------:R-:W-:Y:S05]  /*2170*/  @P0 BRA `(.L_x_25) ;  /* 0x0000000000340947 */ /* 0x000fea0003800000 */
        /* <DEDUP_REMOVED lines=9> */
[----:B-1----:R3:W5:Y:S04]  /*2210*/  LDG.E.64 R6, desc[UR6][R26.64+0x900] ;  /* 0x000900061a067981 */ /* 0x002768000c1e1b00 */
[----:B0-2---:R3:W5:Y:S04]  /*2220*/  LDG.E.64 R4, desc[UR6][R26.64+0xa00] ;  /* 0x000a00061a047981 */ /* 0x005768000c1e1b00 */
[----:B------:R3:W5:Y:S01]  /*2230*/  LDG.E.64 R28, desc[UR6][R26.64+0xb00] ;  /* 0x000b00061a1c7981 */ /* 0x000762000c1e1b00 */
[----:B------:R-:W-:Y:S05]  /*2240*/  BRA `(.L_x_26) ;  /* 0x0000000000907947 */ /* 0x000fea0003800000 */
.L_x_25:
[----:B------:R-:W-:Y:S02]  /*2250*/  IMAD.IADD R65, R2, 0x1, -R65 ;  /* 0x0000000102417824 */ /* 0x000fe400078e0a41 */
[C---:B------:R-:W-:Y:S02]  /*2260*/  VIADD R30, R34.reuse, 0x20 ;  /* 0x00000020221e7836 */ /* 0x040fe40000000000 */
[C---:B------:R-:W-:Y:S01]  /*2270*/  VIADD R32, R34.reuse, 0x40 ;  /* 0x0000004022207836 */ /* 0x040fe20000000000 */
[CC--:B------:R-:W-:Y:S01]  /*2280*/  ISETP.GE.AND P4, PT, R34.reuse, R65.reuse, PT ;  /* 0x000000412200720c */ /* 0x0c0fe20003f86270 */
[----:B------:R-:W-:Y:S01]  /*2290*/  VIADD R36, R34, 0x80 ;  /* 0x0000008022247836 */ /* 0x000fe20000000000 */
[-C--:B------:R-:W-:Y:S01]  /*22a0*/  ISETP.GE.AND P5, PT, R30, R65.reuse, PT ;  /* 0x000000411e00720c */ /* 0x080fe20003fa6270 */
[----:B------:R-:W-:Y:S01]  /*22b0*/  VIADD R30, R34, 0x60 ;  /* 0x00000060221e7836 */ /* 0x000fe20000000000 */
[-C--:B------:R-:W-:Y:S01]  /*22c0*/  ISETP.GE.AND P6, PT, R32, R65.reuse, PT ;  /* 0x000000412000720c */ /* 0x080fe20003fc6270 */
[----:B------:R-:W-:Y:S01]  /*22d0*/  VIADD R32, R34, 0xa0 ;  /* 0x000000a022207836 */ /* 0x000fe20000000000 */
[----:B------:R-:W-:-:S02]  /*22e0*/  ISETP.GE.AND P2, PT, R36, R65, PT ;  /* 0x000000412400720c */ /* 0x000fc40003f46270 */
[-C--:B------:R-:W-:Y:S01]  /*22f0*/  ISETP.GE.AND P1, PT, R30, R65.reuse, PT ;  /* 0x000000411e00720c */ /* 0x080fe20003f26270 */
[----:B------:R-:W-:Y:S01]  /*2300*/  VIADD R30, R34, 0xc0 ;  /* 0x000000c0221e7836 */ /* 0x000fe20000000000 */
[-C--:B------:R-:W-:Y:S01]  /*2310*/  ISETP.GE.AND P3, PT, R32, R65.reuse, PT ;  /* 0x000000412000720c */ /* 0x080fe20003f66270 */
[----:B------:R-:W-:Y:S02]  /*2320*/  VIADD R32, R34, 0xe0 ;  /* 0x000000e022207836 */ /* 0x000fe40000000000 */
[----:B------:R4:W5:Y:S01]  /*2330*/  @!P4 LDG.E.64 R22, desc[UR6][R26.64] ;  /* 0x000000061a16c981 */ /* 0x000962000c1e1b00 */
[-C--:B------:R-:W-:Y:S01]  /*2340*/  ISETP.GE.AND P4, PT, R30, R65.reuse, PT ;  /* 0x000000411e00720c */ /* 0x080fe20003f86270 */
[----:B------:R-:W-:Y:S02]  /*2350*/  VIADD R30, R34, 0x100 ;  /* 0x00000100221e7836 */ /* 0x000fe40000000000 */
[----:B------:R4:W5:Y:S01]  /*2360*/  @!P5 LDG.E.64 R24, desc[UR6][R26.64+0x100] ;  /* 0x000100061a18d981 */ /* 0x000962000c1e1b00 */
[----:B------:R-:W-:Y:S01]  /*2370*/  ISETP.GE.AND P5, PT, R32, R65, PT ;  /* 0x000000412000720c */ /* 0x000fe20003fa6270 */
[----:B------:R-:W-:-:S02]  /*2380*/  VIADD R32, R34, 0x120 ;  /* 0x0000012022207836 */ /* 0x000fc40000000000 */
[----:B------:R4:W5:Y:S01]  /*2390*/  @!P6 LDG.E.64 R18, desc[UR6][R26.64+0x200] ;  /* 0x000200061a12e981 */ /* 0x000962000c1e1b00 */
[-C--:B------:R-:W-:Y:S01]  /*23a0*/  ISETP.GE.AND P6, PT, R30, R65.reuse, PT ;  /* 0x000000411e00720c */ /* 0x080fe20003fc6270 */
[----:B------:R-:W-:Y:S02]  /*23b0*/  VIADD R30, R34, 0x140 ;  /* 0x00000140221e7836 */ /* 0x000fe40000000000 */
[----:B------:R4:W5:Y:S01]  /*23c0*/  @!P1 LDG.E.64 R20, desc[UR6][R26.64+0x300] ;  /* 0x000300061a149981 */ /* 0x000962000c1e1b00 */
[-C--:B------:R-:W-:Y:S01]  /*23d0*/  ISETP.GE.AND P1, PT, R32, R65.reuse, PT ;  /* 0x000000412000720c */ /* 0x080fe20003f26270 */
[----:B------:R-:W-:Y:S02]  /*23e0*/  VIADD R32, R34, 0x160 ;  /* 0x0000016022207836 */ /* 0x000fe40000000000 */
[----:B------:R4:W5:Y:S01]  /*23f0*/  @!P2 LDG.E.64 R16, desc[UR6][R26.64+0x400] ;  /* 0x000400061a10a981 */ /* 0x000962000c1e1b00 */
[----:B------:R-:W-:-:S03]  /*2400*/  ISETP.GE.AND P2, PT, R30, R65, PT ;  /* 0x000000411e00720c */ /* 0x000fc60003f46270 */
[----:B------:R4:W5:Y:S01]  /*2410*/  @!P3 LDG.E.64 R14, desc[UR6][R26.64+0x500] ;  /* 0x000500061a0eb981 */ /* 0x000962000c1e1b00 */
[----:B------:R-:W-:-:S03]  /*2420*/  ISETP.GE.AND P3, PT, R32, R65, PT ;  /* 0x000000412000720c */ /* 0x000fc60003f66270 */
[----:B------:R4:W5:Y:S04]  /*2430*/  @!P4 LDG.E.64 R12, desc[UR6][R26.64+0x600] ;  /* 0x000600061a0cc981 */ /* 0x000968000c1e1b00 */
[----:B------:R4:W5:Y:S04]  /*2440*/  @!P5 LDG.E.64 R10, desc[UR6][R26.64+0x700] ;  /* 0x000700061a0ad981 */ /* 0x000968000c1e1b00 */
[----:B------:R4:W5:Y:S04]  /*2450*/  @!P6 LDG.E.64 R8, desc[UR6][R26.64+0x800] ;  /* 0x000800061a08e981 */ /* 0x000968000c1e1b00 */
[----:B-1----:R4:W5:Y:S04]  /*2460*/  @!P1 LDG.E.64 R6, desc[UR6][R26.64+0x900] ;  /* 0x000900061a069981 */ /* 0x002968000c1e1b00 */
[----:B0-2---:R4:W5:Y:S04]  /*2470*/  @!P2 LDG.E.64 R4, desc[UR6][R26.64+0xa00] ;  /* 0x000a00061a04a981 */ /* 0x005968000c1e1b00 */
[----:B------:R4:W5:Y:S02]  /*2480*/  @!P3 LDG.E.64 R28, desc[UR6][R26.64+0xb00] ;  /* 0x000b00061a1cb981 */ /* 0x000964000c1e1b00 */
.L_x_26:
[----:B------:R-:W-:Y:S05]  /*2490*/  @P0 BRA `(.L_x_27) ;  /* 0x0000000000400947 */ /* 0x000fea0003800000 */
[----:B------:R-:W0:Y:S02]  /*24a0*/  LDCU.64 UR4, c[0x0][0x3b0] ;  /* 0x00007600ff0477ac */ /* 0x000e240008000a00 */
[----:B0-----:R-:W-:-:S04]  /*24b0*/  LEA R2, P0, R0, UR4, 0x3 ;  /* 0x0000000400027c11 */ /* 0x001fc8000f8018ff */
[----:B------:R-:W-:-:S05]  /*24c0*/  LEA.HI.X R3, R0, UR5, R3, 0x3, P0 ;  /* 0x0000000500037c11 */ /* 0x000fca00080f1c03 */
[----:B-----5:R-:W-:Y:S04]  /*24d0*/  STG.E.64 desc[UR6][R2.64], R22 ;  /* 0x0000001602007986 */ /* 0x020fe8000c101b06 */
[----:B------:R-:W-:Y:S04]  /*24e0*/  STG.E.64 desc[UR6][R2.64+0x100], R24 ;  /* 0x0001001802007986 */ /* 0x000fe8000c101b06 */
        /* <DEDUP_REMOVED lines=9> */
[----:B------:R-:W-:Y:S01]  /*2580*/  STG.E.64 desc[UR6][R2.64+0xb00], R28 ;  /* 0x000b001c02007986 */ /* 0x000fe2000c101b06 */
[----:B------:R-:W-:Y:S05]  /*2590*/  EXIT ;  /* 0x000000000000794d */ /* 0x000fea0003800000 */
.L_x_27:
[----:B------:R-:W0:Y:S01]  /*25a0*/  LDCU.64 UR4, c[0x0][0x3b0] ;  /* 0x00007600ff0477ac */ /* 0x000e220008000a00 */
[----:B------:R-:W-:Y:S02]  /*25b0*/  IMAD R35, R35, -0x1200, R2 ;  /* 0xffffee0023237824 */ /* 0x000fe400078e0202 */
[C---:B------:R-:W-:Y:S02]  /*25c0*/  VIADD R2, R34.reuse, 0x20 ;  /* 0x0000002022027836 */ /* 0x040fe40000000000 */
[C---:B---34-:R-:W-:Y:S01]  /*25d0*/  VIADD R26, R34.reuse, 0x40 ;  /* 0x00000040221a7836 */ /* 0x058fe20000000000 */
[CC--:B------:R-:W-:Y:S01]  /*25e0*/  ISETP.GE.AND P5, PT, R34.reuse, R35.reuse, PT ;  /* 0x000000232200720c */ /* 0x0c0fe20003fa6270 */
[----:B------:R-:W-:Y:S01]  /*25f0*/  VIADD R30, R34, 0x60 ;  /* 0x00000060221e7836 */ /* 0x000fe20000000000 */
[-C--:B------:R-:W-:Y:S01]  /*2600*/  ISETP.GE.AND P6, PT, R2, R35.reuse, PT ;  /* 0x000000230200720c */ /* 0x080fe20003fc6270 */
[----:B------:R-:W-:Y:S01]  /*2610*/  VIADD R32, R34, 0xc0 ;  /* 0x000000c022207836 */ /* 0x000fe20000000000 */
[-C--:B------:R-:W-:Y:S01]  /*2620*/  ISETP.GE.AND P0, PT, R26, R35.reuse, PT ;  /* 0x000000231a00720c */ /* 0x080fe20003f06270 */
[----:B------:R-:W-:Y:S01]  /*2630*/  VIADD R26, R34, 0x80 ;  /* 0x00000080221a7836 */ /* 0x000fe20000000000 */
[-C--:B------:R-:W-:Y:S01]  /*2640*/  ISETP.GE.AND P1, PT, R30, R35.reuse, PT ;  /* 0x000000231e00720c */ /* 0x080fe20003f26270 */
[----:B------:R-:W-:Y:S01]  /*2650*/  VIADD R30, R34, 0xa0 ;  /* 0x000000a0221e7836 */ /* 0x000fe20000000000 */
[----:B------:R-:W-:-:S02]  /*2660*/  ISETP.GE.AND P4, PT, R32, R35, PT ;  /* 0x000000232000720c */ /* 0x000fc40003f86270 */
[----:B0-----:R-:W-:Y:S02]  /*2670*/  LEA R2, P2, R0, UR4, 0x3 ;  /* 0x0000000400027c11 */ /* 0x001fe4000f8418ff */
[-C--:B------:R-:W-:Y:S02]  /*2680*/  ISETP.GE.AND P3, PT, R30, R35.reuse, PT ;  /* 0x000000231e00720c */ /* 0x080fe40003f66270 */
[----:B------:R-:W-:Y:S01]  /*2690*/  LEA.HI.X R3, R0, UR5, R3, 0x3, P2 ;  /* 0x0000000500037c11 */ /* 0x000fe200090f1c03 */
[----:B------:R-:W-:Y:S01]  /*26a0*/  VIADD R0, R34, 0xe0 ;  /* 0x000000e022007836 */ /* 0x000fe20000000000 */
[-C--:B------:R-:W-:Y:S01]  /*26b0*/  ISETP.GE.AND P2, PT, R26, R35.reuse, PT ;  /* 0x000000231a00720c */ /* 0x080fe20003f46270 */
[----:B------:R-:W-:Y:S02]  /*26c0*/  VIADD R26, R34, 0x100 ;  /* 0x00000100221a7836 */ /* 0x000fe40000000000 */
[----:B-----5:R0:W-:Y:S01]  /*26d0*/  @!P5 STG.E.64 desc[UR6][R2.64], R22 ;  /* 0x000000160200d986 */ /* 0x0201e2000c101b06 */
[----:B------:R-:W-:Y:S01]  /*26e0*/  ISETP.GE.AND P5, PT, R0, R35, PT ;  /* 0x000000230000720c */ /* 0x000fe20003fa6270 */
[----:B------:R-:W-:-:S02]  /*26f0*/  VIADD R0, R34, 0x120 ;  /* 0x0000012022007836 */ /* 0x000fc40000000000 */
[----:B------:R0:W-:Y:S01]  /*2700*/  @!P6 STG.E.64 desc[UR6][R2.64+0x100], R24 ;  /* 0x000100180200e986 */ /* 0x0001e2000c101b06 */
[-C--:B------:R-:W-:Y:S01]  /*2710*/  ISETP.GE.AND P6, PT, R26, R35.reuse, PT ;  /* 0x000000231a00720c */ /* 0x080fe20003fc6270 */
[C---:B------:R-:W-:Y:S02]  /*2720*/  VIADD R26, R34.reuse, 0x140 ;  /* 0x00000140221a7836 */ /* 0x040fe40000000000 */
[----:B------:R-:W-:Y:S01]  /*2730*/  VIADD R34, R34, 0x160 ;  /* 0x0000016022227836 */ /* 0x000fe20000000000 */
[----:B------:R0:W-:Y:S01]  /*2740*/  @!P0 STG.E.64 desc[UR6][R2.64+0x200], R18 ;  /* 0x0002001202008986 */ /* 0x0001e2000c101b06 */
[----:B------:R-:W-:-:S03]  /*2750*/  ISETP.GE.AND P0, PT, R0, R35, PT ;  /* 0x000000230000720c */ /* 0x000fc60003f06270 */
        /* <DEDUP_REMOVED lines=9> */
[----:B------:R0:W-:Y:S01]  /*27f0*/  @!P1 STG.E.64 desc[UR6][R2.64+0xa00], R4 ;  /* 0x000a000402009986 */ /* 0x0001e2000c101b06 */
[----:B------:R-:W-:Y:S05]  /*2800*/  @P2 EXIT ;  /* 0x000000000000294d */ /* 0x000fea0003800000 */
[----:B------:R-:W-:Y:S01]  /*2810*/  STG.E.64 desc[UR6][R2.64+0xb00], R28 ;  /* 0x000b001c02007986 */ /* 0x000fe2000c101b06 */
[----:B------:R-:W-:Y:S05]  /*2820*/  EXIT ;  /* 0x000000000000794d */ /* 0x000fea0003800000 */
.L_x_14:
[----:B------:R-:W-:Y:S01]  /*2830*/  IMAD.MOV.U32 R24, RZ, RZ, RZ ;  /* 0x000000ffff187224 */ /* 0x000fe200078e00ff */
[C---:B------:R-:W-:Y:S01]  /*2840*/  ISETP.GT.U32.AND P0, PT, R25.reuse, 0x1f, PT ;  /* 0x0000001f1900780c */ /* 0x040fe20003f04070 */
[----:B------:R-:W-:Y:S05]  /*2850*/  WARPSYNC.ALL ;  /* 0x0000000000007948 */ /* 0x000fea0003800000 */
[----:B------:R-:W-:-:S04]  /*2860*/  IMAD.HI.U32 R38, R25, 0x15555556, R24 ;  /* 0x1555555619267827 */ /* 0x000fc800078e0018 */
[----:B------:R-:W-:-:S05]  /*2870*/  IMAD R55, R38, 0x4, R37 ;  /* 0x0000000426377824 */ /* 0x000fca00078e0225 */
[----:B------:R0:W-:Y:S01]  /*2880*/  STS [R55+0x3410], R36 ;  /* 0x0034102437007388 */ /* 0x0001e20000000800 */
[----:B------:R-:W-:Y:S06]  /*2890*/  BAR.SYNC.DEFER_BLOCKING 0x0 ;  /* 0x0000000000007b1d */ /* 0x000fec0000010000 */
[----:B------:R-:W-:Y:S05]  /*28a0*/  @P0 BRA `(.L_x_28) ;  /* 0x0000000000dc0947 */ /* 0x000fea0003800000 */
[----:B------:R-:W-:Y:S01]  /*28b0*/  IMAD R39, R25, 0x34, R37 ;  /* 0x0000003419277824 */ /* 0x000fe200078e0225 */
[----:B------:R-:W-:-:S04]  /*28c0*/  UMOV UR8, 0xffffffff ;  /* 0xffffffff00087882 */ /* 0x000fc80000000000 */
[----:B------:R-:W-:Y:S04]  /*28d0*/  LDS R48, [R39+0x3410] ;  /* 0x0034100027307984 */ /* 0x000fe80000000800 */
[----:B------:R-:W-:Y:S04]  /*28e0*/  LDS R49, [R39+0x3414] ;  /* 0x0034140027317984 */ /* 0x000fe80000000800 */
[----:B------:R-:W1:Y:S04]  /*28f0*/  LDS R46, [R39+0x3418] ;  /* 0x00341800272e7984 */ /* 0x000e680000000800 */
[----:B------:R-:W-:Y:S04]  /*2900*/  LDS R47, [R39+0x341c] ;  /* 0x00341c00272f7984 */ /* 0x000fe80000000800 */
[----:B------:R-:W2:Y:S04]  /*2910*/  LDS R44, [R39+0x3420] ;  /* 0x00342000272c7984 */ /* 0x000ea80000000800 */
[----:B------:R-:W-:Y:S04]  /*2920*/  LDS R45, [R39+0x3424] ;  /* 0x00342400272d7984 */ /* 0x000fe80000000800 */
[----:B------:R-:W3:Y:S04]  /*2930*/  LDS R42, [R39+0x3428] ;  /* 0x00342800272a7984 */ /* 0x000ee80000000800 */
[----:B------:R-:W-:Y:S04]  /*2940*/  LDS R38, [R39+0x342c] ;  /* 0x00342c0027267984 */ /* 0x000fe80000000800 */
[----:B------:R-:W4:Y:S04]  /*2950*/  LDS R43, [R39+0x3430] ;  /* 0x00343000272b7984 */ /* 0x000f280000000800 */
[----:B------:R-:W-:Y:S04]  /*2960*/  LDS R41, [R39+0x3434] ;  /* 0x0034340027297984 */ /* 0x000fe80000000800 */
[----:B------:R-:W5:Y:S04]  /*2970*/  LDS R40, [R39+0x3438] ;  /* 0x0034380027287984 */ /* 0x000f680000000800 */
[----:B------:R-:W0:Y:S01]  /*2980*/  LDS R50, [R39+0x343c] ;  /* 0x00343c0027327984 */ /* 0x000e220000000800 */
[----:B-1----:R-:W-:-:S04]  /*2990*/  IADD3 R51, PT, PT, R46, R49, R48 ;  /* 0x000000312e337210 */ /* 0x002fc80007ffe030 */
[----:B--2---:R-:W-:-:S04]  /*29a0*/  IADD3 R51, PT, PT, R44, R51, R47 ;  /* 0x000000332c337210 */ /* 0x004fc80007ffe02f */
[----:B---3--:R-:W-:-:S04]  /*29b0*/  IADD3 R51, PT, PT, R42, R51, R45 ;  /* 0x000000332a337210 */ /* 0x008fc80007ffe02d */
[----:B----4-:R-:W-:-:S04]  /*29c0*/  IADD3 R51, PT, PT, R43, R51, R38 ;  /* 0x000000332b337210 */ /* 0x010fc80007ffe026 */
[----:B-----5:R-:W-:-:S05]  /*29d0*/  IADD3 R51, PT, PT, R40, R51, R41 ;  /* 0x0000003328337210 */ /* 0x020fca0007ffe029 */
[----:B0-----:R-:W-:Y:S01]  /*29e0*/  IMAD.IADD R50, R50, 0x1, R51 ;  /* 0x0000000132327824 */ /* 0x001fe200078e0233 */
[----:B------:R-:W-:Y:S06]  /*29f0*/  BRA.DIV UR8, `(.L_x_29) ;  /* 0x0000006608687947 */ /* 0x000fec000b800000 */
[----:B------:R-:W0:Y:S02]  /*2a00*/  SHFL.UP P0, R51, R50, 0x1, RZ ;  /* 0x0420000032337989 */ /* 0x000e2400000000ff */
[----:B0-----:R-:W-:-:S05]  /*2a10*/  @P0 IMAD.IADD R51, R50, 0x1, R51 ;  /* 0x0000000132330824 */ /* 0x001fca00078e0233 */
[----:B------:R-:W0:Y:S02]  /*2a20*/  SHFL.UP P0, R52, R51, 0x2, RZ ;  /* 0x0440000033347989 */ /* 0x000e2400000000ff */
[----:B0-----:R-:W-:-:S05]  /*2a30*/  @P0 IMAD.IADD R52, R51, 0x1, R52 ;  /* 0x0000000133340824 */ /* 0x001fca00078e0234 */
[----:B------:R-:W0:Y:S02]  /*2a40*/  SHFL.UP P0, R53, R52, 0x4, RZ ;  /* 0x0480000034357989 */ /* 0x000e2400000000ff */
[----:B0-----:R-:W-:-:S05]  /*2a50*/  @P0 IMAD.IADD R53, R52, 0x1, R53 ;  /* 0x0000000134350824 */ /* 0x001fca00078e0235 */
[----:B------:R-:W0:Y:S02]  /*2a60*/  SHFL.UP P0, R54, R53, 0x8, RZ ;  /* 0x0500000035367989 */ /* 0x000e2400000000ff */
[----:B0-----:R-:W-:-:S05]  /*2a70*/  @P0 IMAD.IADD R54, R53, 0x1, R54 ;  /* 0x0000000135360824 */ /* 0x001fca00078e0236 */
[----:B------:R0:W1:Y:S02]  /*2a80*/  SHFL.UP P0, R57, R54, 0x10, RZ ;  /* 0x0600000036397989 */ /* 0x00006400000000ff */
.L_x_98:
[----:B-1----:R-:W-:-:S04]  /*2a90*/  @P0 IMAD.IADD R57, R54, 0x1, R57 ;  /* 0x0000000136390824 */ /* 0x002fc800078e0239 */
[----:B------:R-:W-:-:S04]  /*2aa0*/  IMAD.IADD R50, R57, 0x1, -R50 ;  /* 0x0000000139327824 */ /* 0x000fc800078e0a32 */
[----:B------:R-:W-:Y:S01]  /*2ab0*/  IMAD.IADD R48, R48, 0x1, R50 ;  /* 0x0000000130307824 */ /* 0x000fe200078e0232 */
[----:B------:R1:W-:Y:S03]  /*2ac0*/  STS [R39+0x3410], R50 ;  /* 0x0034103227007388 */ /* 0x0003e60000000800 */
        /* <DEDUP_REMOVED lines=19> */
[----:B------:R1:W-:Y:S04]  /*2c00*/  STS [R39+0x3438], R41 ;  /* 0x0034382927007388 */ /* 0x0003e80000000800 */
[----:B------:R1:W-:Y:S02]  /*2c10*/  STS [R39+0x343c], R40 ;  /* 0x00343c2827007388 */ /* 0x0003e40000000800 */
.L_x_28:
[----:B------:R-:W-:Y:S05]  /*2c20*/  WARPSYNC.ALL ;  /* 0x0000000000007948 */ /* 0x000fea0003800000 */
[----:B------:R-:W-:Y:S01]  /*2c30*/  BAR.SYNC.DEFER_BLOCKING 0x0 ;  /* 0x0000000000007b1d */ /* 0x000fe20000010000 */
[----:B------:R-:W-:-:S05]  /*2c40*/  ISETP.NE.AND P0, PT, R68, RZ, PT ;  /* 0x000000ff4400720c */ /* 0x000fca0003f05270 */
[----:B------:R-:W-:Y:S01]  /*2c50*/  BSSY.RECONVERGENT B0, `(.L_x_30) ;  /* 0x0000028000007945 */ /* 0x000fe20003800200 */
[----:B0-----:R-:W0:Y:S07]  /*2c60*/  LDS R55, [R55+0x3410] ;  /* 0x0034100037377984 */ /* 0x001e2e0000000800 */
[----:B------:R-:W-:Y:S05]  /*2c70*/  @P0 BRA `(.L_x_31) ;  /* 0x0000000000940947 */ /* 0x000fea0003800000 */
[----:B-1----:R-:W-:-:S05]  /*2c80*/  IMAD R39, R25, 0x4, R37 ;  /* 0x0000000419277824 */ /* 0x002fca00078e0225 */
[----:B------:R-:W0:Y:S04]  /*2c90*/  LDS R38, [R39] ;  /* 0x0000000027267984 */ /* 0x000e280000000800 */
[----:B------:R-:W1:Y:S04]  /*2ca0*/  LDS R40, [R39+0x400] ;  /* 0x0004000027287984 */ /* 0x000e680000000800 */
[----:B------:R-:W2:Y:S04]  /*2cb0*/  LDS R42, [R39+0x800] ;  /* 0x00080000272a7984 */ /* 0x000ea80000000800 */
[----:B------:R-:W3:Y:S04]  /*2cc0*/  LDS R44, [R39+0xc00] ;  /* 0x000c0000272c7984 */ /* 0x000ee80000000800 */
[----:B------:R-:W4:Y:S04]  /*2cd0*/  LDS R46, [R39+0x1000] ;  /* 0x00100000272e7984 */ /* 0x000f280000000800 */
[----:B------:R-:W5:Y:S04]  /*2ce0*/  LDS R48, [R39+0x1400] ;  /* 0x0014000027307984 */ /* 0x000f680000000800 */
[----:B------:R-:W5:Y:S04]  /*2cf0*/  LDS R50, [R39+0x1800] ;  /* 0x0018000027327984 */ /* 0x000f680000000800 */
[----:B------:R-:W5:Y:S04]  /*2d00*/  LDS R52, [R39+0x1c00] ;  /* 0x001c000027347984 */ /* 0x000f680000000800 */
[----:B------:R-:W5:Y:S04]  /*2d10*/  LDS R54, [R39+0x2000] ;  /* 0x0020000027367984 */ /* 0x000f680000000800 */
[----:B------:R-:W5:Y:S04]  /*2d20*/  LDS R56, [R39+0x2400] ;  /* 0x0024000027387984 */ /* 0x000f680000000800 */
[----:B------:R-:W5:Y:S01]  /*2d30*/  LDS R58, [R39+0x2800] ;  /* 0x00280000273a7984 */ /* 0x000f620000000800 */
[----:B0-----:R-:W-:-:S03]  /*2d40*/  IMAD.IADD R38, R55, 0x1, R38 ;  /* 0x0000000137267824 */ /* 0x001fc600078e0226 */
[----:B------:R-:W0:Y:S01]  /*2d50*/  LDS R60, [R39+0x2c00] ;  /* 0x002c0000273c7984 */ /* 0x000e220000000800 */
[C---:B-1----:R-:W-:Y:S02]  /*2d60*/  IMAD.IADD R40, R55.reuse, 0x1, R40 ;  /* 0x0000000137287824 */ /* 0x042fe400078e0228 */
[C---:B--2---:R-:W-:Y:S01]  /*2d70*/  IMAD.IADD R42, R55.reuse, 0x1, R42 ;  /* 0x00000001372a7824 */ /* 0x044fe200078e022a */
[----:B------:R2:W-:Y:S01]  /*2d80*/  STS [R39], R38 ;  /* 0x0000002627007388 */ /* 0x0005e20000000800 */
[----:B---3--:R-:W-:-:S03]  /*2d90*/  IMAD.IADD R44, R55, 0x1, R44 ;  /* 0x00000001372c7824 */ /* 0x008fc600078e022c */
[----:B------:R2:W-:Y:S01]  /*2da0*/  STS [R39+0x400], R40 ;  /* 0x0004002827007388 */ /* 0x0005e20000000800 */
[----:B----4-:R-:W-:-:S03]  /*2db0*/  IMAD.IADD R46, R55, 0x1, R46 ;  /* 0x00000001372e7824 */ /* 0x010fc600078e022e */
[----:B------:R2:W-:Y:S01]  /*2dc0*/  STS [R39+0x800], R42 ;  /* 0x0008002a27007388 */ /* 0x0005e20000000800 */
[----:B-----5:R-:W-:-:S03]  /*2dd0*/  IMAD.IADD R48, R55, 0x1, R48 ;  /* 0x0000000137307824 */ /* 0x020fc600078e0230 */
[----:B------:R2:W-:Y:S01]  /*2de0*/  STS [R39+0xc00], R44 ;  /* 0x000c002c27007388 */ /* 0x0005e20000000800 */
[----:B------:R-:W-:-:S03]  /*2df0*/  IMAD.IADD R50, R55, 0x1, R50 ;  /* 0x0000000137327824 */ /* 0x000fc600078e0232 */
        /* <DEDUP_REMOVED lines=9> */
[----:B0-----:R-:W-:-:S03]  /*2e90*/  IMAD.IADD R60, R55, 0x1, R60 ;  /* 0x00000001373c7824 */ /* 0x001fc600078e023c */
[----:B------:R2:W-:Y:S04]  /*2ea0*/  STS [R39+0x2400], R56 ;  /* 0x0024003827007388 */ /* 0x0005e80000000800 */
[----:B------:R2:W-:Y:S04]  /*2eb0*/  STS [R39+0x2800], R58 ;  /* 0x0028003a27007388 */ /* 0x0005e80000000800 */
[----:B------:R2:W-:Y:S02]  /*2ec0*/  STS [R39+0x2c00], R60 ;  /* 0x002c003c27007388 */ /* 0x0005e40000000800 */
.L_x_31:
[----:B------:R-:W-:Y:S05]  /*2ed0*/  BSYNC.RECONVERGENT B0 ;  /* 0x0000000000007941 */ /* 0x000fea0003800200 */
.L_x_30:
[----:B------:R-:W-:Y:S01]  /*2ee0*/  BAR.SYNC.DEFER_BLOCKING 0x0 ;  /* 0x0000000000007b1d */ /* 0x000fe20000010000 */
[----:B------:R-:W-:Y:S01]  /*2ef0*/  R2P PR, R67, 0x7f ;  /* 0x0000007f43007804 */ /* 0x000fe20000000000 */
[----:B-12---:R-:W-:-:S04]  /*2f00*/  IMAD.MOV.U32 R44, RZ, RZ, RZ ;  /* 0x000000ffff2c7224 */ /* 0x006fc800078e00ff */
[----:B------:R-:W-:Y:S08]  /*2f10*/  BSSY.RECONVERGENT B0, `(.L_x_32) ;  /* 0x0000027000007945 */ /* 0x000ff00003800200 */
[----:B------:R-:W-:Y:S02]  /*2f20*/  VOTE.ANY R38, PT, P0 ;  /* 0x0000000000267806 */ /* 0x000fe400000e0100 */
[----:B------:R-:W-:-:S02]  /*2f30*/  VOTE.ANY R39, PT, P1 ;  /* 0x0000000000277806 */ /* 0x000fc400008e0100 */
[----:B------:R-:W-:Y:S02]  /*2f40*/  @!P0 LOP3.LUT R38, RZ, R38, RZ, 0x33, !PT ;  /* 0x00000026ff268212 */ /* 0x000fe400078e33ff */
[----:B------:R-:W-:Y:S02]  /*2f50*/  VOTE.ANY R41, PT, P2 ;  /* 0x0000000000297806 */ /* 0x000fe400010e0100 */
[----:B------:R-:W-:Y:S02]  /*2f60*/  @!P1 LOP3.LUT R39, RZ, R39, RZ, 0x33, !PT ;  /* 0x00000027ff279212 */ /* 0x000fe400078e33ff */
[----:B------:R-:W-:Y:S02]  /*2f70*/  VOTE.ANY R43, PT, P3 ;  /* 0x00000000002b7806 */ /* 0x000fe400018e0100 */
[----:B------:R-:W-:Y:S02]  /*2f80*/  @!P2 LOP3.LUT R41, RZ, R41, RZ, 0x33, !PT ;  /* 0x00000029ff29a212 */ /* 0x000fe400078e33ff */
[----:B------:R-:W-:-:S02]  /*2f90*/  LOP3.LUT R38, R39, R38, RZ, 0xc0, !PT ;  /* 0x0000002627267212 */ /* 0x000fc400078ec0ff */
[----:B------:R-:W-:Y:S02]  /*2fa0*/  VOTE.ANY R39, PT, P4 ;  /* 0x0000000000277806 */ /* 0x000fe400020e0100 */
[----:B------:R-:W-:Y:S02]  /*2fb0*/  @!P3 LOP3.LUT R43, RZ, R43, RZ, 0x33, !PT ;  /* 0x0000002bff2bb212 */ /* 0x000fe400078e33ff */
[----:B------:R-:W-:Y:S02]  /*2fc0*/  LOP3.LUT R38, R41, R38, RZ, 0xc0, !PT ;  /* 0x0000002629267212 */ /* 0x000fe400078ec0ff */
[----:B------:R-:W-:Y:S02]  /*2fd0*/  LOP3.LUT P0, RZ, R67, 0x80, RZ, 0xc0, !PT ;  /* 0x0000008043ff7812 */ /* 0x000fe4000780c0ff */
[----:B------:R-:W-:Y:S02]  /*2fe0*/  @!P4 LOP3.LUT R39, RZ, R39, RZ, 0x33, !PT ;  /* 0x00000027ff27c212 */ /* 0x000fe400078e33ff */
[----:B------:R-:W-:-:S02]  /*2ff0*/  LOP3.LUT R38, R43, R38, RZ, 0xc0, !PT ;  /* 0x000000262b267212 */ /* 0x000fc400078ec0ff */
[----:B------:R-:W-:Y:S02]  /*3000*/  VOTE.ANY R41, PT, P5 ;  /* 0x0000000000297806 */ /* 0x000fe400028e0100 */
[----:B------:R-:W-:Y:S02]  /*3010*/  LOP3.LUT R38, R39, R38, RZ, 0xc0, !PT ;  /* 0x0000002627267212 */ /* 0x000fe400078ec0ff */
[----:B------:R-:W1:Y:S01]  /*3020*/  S2R R39, SR_LEMASK ;  /* 0x0000000000277919 */ /* 0x000e620000003a00 */
[----:B------:R-:W-:Y:S02]  /*3030*/  @!P5 LOP3.LUT R41, RZ, R41, RZ, 0x33, !PT ;  /* 0x00000029ff29d212 */ /* 0x000fe400078e33ff */
[----:B------:R-:W-:Y:S02]  /*3040*/  VOTE.ANY R43, PT, P6 ;  /* 0x00000000002b7806 */ /* 0x000fe400030e0100 */
[----:B------:R-:W-:Y:S02]  /*3050*/  LOP3.LUT R38, R41, R38, RZ, 0xc0, !PT ;  /* 0x0000002629267212 */ /* 0x000fe400078ec0ff */
[----:B------:R-:W-:-:S02]  /*3060*/  VOTE.ANY R41, PT, P0 ;  /* 0x0000000000297806 */ /* 0x000fc400000e0100 */
[----:B------:R-:W-:Y:S02]  /*3070*/  @!P6 LOP3.LUT R43, RZ, R43, RZ, 0x33, !PT ;  /* 0x0000002bff2be212 */ /* 0x000fe400078e33ff */
[----:B------:R-:W-:Y:S02]  /*3080*/  @!P0 LOP3.LUT R41, RZ, R41, RZ, 0x33, !PT ;  /* 0x00000029ff298212 */ /* 0x000fe400078e33ff */
[----:B------:R-:W-:Y:S02]  /*3090*/  LOP3.LUT R38, R43, R38, RZ, 0xc0, !PT ;  /* 0x000000262b267212 */ /* 0x000fe400078ec0ff */
[----:B------:R-:W-:Y:S02]  /*30a0*/  ISETP.NE.U32.AND P0, PT, R12, -0x1, PT ;  /* 0xffffffff0c00780c */ /* 0x000fe40003f05070 */
[----:B------:R-:W-:Y:S02]  /*30b0*/  LOP3.LUT R38, R41, R38, RZ, 0xc0, !PT ;  /* 0x0000002629267212 */ /* 0x000fe400078ec0ff */
[----:B------:R-:W-:-:S02]  /*30c0*/  ISETP.NE.AND.EX P0, PT, R13, 0x7fffffff, PT, P0 ;  /* 0x7fffffff0d00780c */ /* 0x000fc40003f05300 */
[----:B------:R-:W2:Y:S02]  /*30d0*/  FLO.U32 R43, R38 ;  /* 0x00000026002b7300 */ /* 0x000ea400000e0000 */
[----:B------:R-:W-:Y:S02]  /*30e0*/  SEL R45, R12, RZ, P0 ;  /* 0x000000ff0c2d7207 */ /* 0x000fe40000000000 */
[----:B------:R-:W-:-:S04]  /*30f0*/  SEL R40, R13, 0x80000000, P0 ;  /* 0x800000000d287807 */ /* 0x000fc80000000000 */
[----:B------:R-:W-:Y:S02]  /*3100*/  SHF.R.U64 R45, R45, UR5, R40 ;  /* 0x000000052d2d7c19 */ /* 0x000fe40008001228 */
[----:B-1----:R-:W-:Y:S02]  /*3110*/  LOP3.LUT R40, R39, R38, RZ, 0xc0, !PT ;  /* 0x0000002627287212 */ /* 0x002fe400078ec0ff */
[----:B------:R-:W-:Y:S02]  /*3120*/  LOP3.LUT R45, R45, UR4, RZ, 0x30, !PT ;  /* 0x000000042d2d7c12 */ /* 0x000fe4000f8e30ff */
[----:B--2---:R-:W-:Y:S01]  /*3130*/  ISETP.NE.AND P0, PT, R64, R43, PT ;  /* 0x0000002b4000720c */ /* 0x004fe20003f05270 */
[----:B------:R1:W2:-:S12]  /*3140*/  POPC R38, R40 ;  /* 0x0000002800267309 */ /* 0x0002980000000000 */
[----:B-1----:R-:W-:Y:S05]  /*3150*/  @P0 BRA `(.L_x_33) ;  /* 0x0000000000080947 */ /* 0x002fea0003800000 */
[----:B------:R-:W-:-:S05]  /*3160*/  IMAD R67, R67, 0x4, R66 ;  /* 0x0000000443437824 */ /* 0x000fca00078e0242 */
[----:B--2---:R1:W3:Y:S02]  /*3170*/  ATOMS.ADD R44, [R67], R38 ;  /* 0x00000026432c738c */ /* 0x0042e40000000000 */
.L_x_33:
[----:B------:R-:W-:Y:S05]  /*3180*/  BSYNC.RECONVERGENT B0 ;  /* 0x0000000000007941 */ /* 0x000fea0003800200 */
.L_x_32:
[----:B------:R-:W-:Y:S01]  /*3190*/  R2P PR, R45, 0x7f ;  /* 0x0000007f2d007804 */ /* 0x000fe20000000000 */
[----:B---3--:R3:W4:Y:S01]  /*31a0*/  SHFL.IDX PT, R43, R44, R43, 0x1f ;  /* 0x00001f2b2c2b7589 */ /* 0x00872200000e0000 */
[----:B------:R-:W-:Y:S01]  /*31b0*/  BSSY.RECONVERGENT B0, `(.L_x_34) ;  /* 0x0000027000007945 */ /* 0x000fe20003800200 */
[----:B------:R-:W-:-:S10]  /*31c0*/  IMAD.MOV.U32 R48, RZ, RZ, RZ ;  /* 0x000000ffff307224 */ /* 0x000fd400078e00ff */
[----:B------:R-:W-:Y:S02]  /*31d0*/  VOTE.ANY R40, PT, P0 ;  /* 0x0000000000287806 */ /* 0x000fe400000e0100 */
[----:B------:R-:W-:Y:S02]  /*31e0*/  VOTE.ANY R41, PT, P1 ;  /* 0x0000000000297806 */ /* 0x000fe400008e0100 */
[----:B------:R-:W-:Y:S02]  /*31f0*/  @!P0 LOP3.LUT R40, RZ, R40, RZ, 0x33, !PT ;  /* 0x00000028ff288212 */ /* 0x000fe400078e33ff */
[----:B------:R-:W-:Y:S02]  /*3200*/  VOTE.ANY R47, PT, P2 ;  /* 0x00000000002f7806 */ /* 0x000fe400010e0100 */
[----:B------:R-:W-:Y:S02]  /*3210*/  @!P1 LOP3.LUT R41, RZ, R41, RZ, 0x33, !PT ;  /* 0x00000029ff299212 */ /* 0x000fe400078e33ff */
[----:B------:R-:W-:-:S02]  /*3220*/  @!P2 LOP3.LUT R47, RZ, R47, RZ, 0x33, !PT ;  /* 0x0000002fff2fa212 */ /* 0x000fc400078e33ff */
[----:B------:R-:W-:Y:S02]  /*3230*/  LOP3.LUT R40, R41, R40, RZ, 0xc0, !PT ;  /* 0x0000002829287212 */ /* 0x000fe400078ec0ff */
[----:B------:R-:W-:Y:S02]  /*3240*/  VOTE.ANY R41, PT, P3 ;  /* 0x0000000000297806 */ /* 0x000fe400018e0100 */
[----:B------:R-:W-:Y:S02]  /*3250*/  LOP3.LUT R40, R47, R40, RZ, 0xc0, !PT ;  /* 0x000000282f287212 */ /* 0x000fe400078ec0ff */
[----:B------:R-:W-:Y:S02]  /*3260*/  LOP3.LUT P0, RZ, R45, 0x80, RZ, 0xc0, !PT ;  /* 0x000000802dff7812 */ /* 0x000fe4000780c0ff */
[----:B------:R-:W-:Y:S02]  /*3270*/  VOTE.ANY R47, PT, P4 ;  /* 0x00000000002f7806 */ /* 0x000fe400020e0100 */
[----:B------:R-:W-:-:S02]  /*3280*/  @!P3 LOP3.LUT R41, RZ, R41, RZ, 0x33, !PT ;  /* 0x00000029ff29b212 */ /* 0x000fc400078e33ff */
[----:B------:R-:W-:Y:S02]  /*3290*/  @!P4 LOP3.LUT R47, RZ, R47, RZ, 0x33, !PT ;  /* 0x0000002fff2fc212 */ /* 0x000fe400078e33ff */
[----:B------:R-:W-:Y:S02]  /*32a0*/  LOP3.LUT R40, R41, R40, RZ, 0xc0, !PT ;  /* 0x0000002829287212 */ /* 0x000fe400078ec0ff */
[----:B------:R-:W-:Y:S02]  /*32b0*/  VOTE.ANY R41, PT, P5 ;  /* 0x0000000000297806 */ /* 0x000fe400028e0100 */
[----:B------:R-:W-:Y:S02]  /*32c0*/  LOP3.LUT R40, R47, R40, RZ, 0xc0, !PT ;  /* 0x000000282f287212 */ /* 0x000fe400078ec0ff */
[----:B------:R-:W-:Y:S02]  /*32d0*/  VOTE.ANY R47, PT, P6 ;  /* 0x00000000002f7806 */ /* 0x000fe400030e0100 */
[----:B------:R-:W-:-:S02]  /*32e0*/  @!P5 LOP3.LUT R41, RZ, R41, RZ, 0x33, !PT ;  /* 0x00000029ff29d212 */ /* 0x000fc400078e33ff */
[----:B------:R-:W-:Y:S02]  /*32f0*/  VOTE.ANY R49, PT, P0 ;  /* 0x0000000000317806 */ /* 0x000fe400000e0100 */
[----:B------:R-:W-:Y:S02]  /*3300*/  @!P6 LOP3.LUT R47, RZ, R47, RZ, 0x33, !PT ;  /* 0x0000002fff2fe212 */ /* 0x000fe400078e33ff */
[----:B------:R-:W-:Y:S02]  /*3310*/  LOP3.LUT R40, R41, R40, RZ, 0xc0, !PT ;  /* 0x0000002829287212 */ /* 0x000fe400078ec0ff */
[----:B------:R-:W-:Y:S02]  /*3320*/  @!P0 LOP3.LUT R49, RZ, R49, RZ, 0x33, !PT ;  /* 0x00000031ff318212 */ /* 0x000fe400078e33ff */
[----:B------:R-:W-:Y:S02]  /*3330*/  LOP3.LUT R40, R47, R40, RZ, 0xc0, !PT ;  /* 0x000000282f287212 */ /* 0x000fe400078ec0ff */
[----:B------:R-:W-:-:S02]  /*3340*/  ISETP.NE.U32.AND P0, PT, R10, -0x1, PT ;  /* 0xffffffff0a00780c */ /* 0x000fc40003f05070 */
[----:B------:R-:W-:Y:S02]  /*3350*/  LOP3.LUT R40, R49, R40, RZ, 0xc0, !PT ;  /* 0x0000002831287212 */ /* 0x000fe400078ec0ff */
[C---:B------:R-:W-:Y:S02]  /*3360*/  ISETP.NE.AND.EX P0, PT, R11.reuse, 0x7fffffff, PT, P0 ;  /* 0x7fffffff0b00780c */ /* 0x040fe40003f05300 */
[----:B------:R-:W5:Y:S02]  /*3370*/  FLO.U32 R41, R40 ;  /* 0x0000002800297300 */ /* 0x000f6400000e0000 */
[----:B------:R-:W-:Y:S02]  /*3380*/  SEL R49, R10, RZ, P0 ;  /* 0x000000ff0a317207 */ /* 0x000fe40000000000 */
[----:B------:R-:W-:-:S04]  /*3390*/  SEL R42, R11, 0x80000000, P0 ;  /* 0x800000000b2a7807 */ /* 0x000fc80000000000 */
[----:B------:R-:W-:Y:S02]  /*33a0*/  SHF.R.U64 R49, R49, UR5, R42 ;  /* 0x0000000531317c19 */ /* 0x000fe4000800122a */
[----:B------:R-:W-:Y:S02]  /*33b0*/  LOP3.LUT R42, R39, R40, RZ, 0xc0, !PT ;  /* 0x00000028272a7212 */ /* 0x000fe400078ec0ff */
[----:B------:R-:W-:Y:S02]  /*33c0*/  LOP3.LUT R49, R49, UR4, RZ, 0x30, !PT ;  /* 0x0000000431317c12 */ /* 0x000fe4000f8e30ff */
[----:B-----5:R-:W-:Y:S02]  /*33d0*/  ISETP.NE.AND P0, PT, R64, R41, PT ;  /* 0x000000294000720c */ /* 0x020fe40003f05270 */
[----:B------:R-:W0:Y:S11]  /*33e0*/  POPC R42, R42 ;  /* 0x0000002a002a7309 */ /* 0x000e360000000000 */
[----:B---34-:R-:W-:Y:S05]  /*33f0*/  @P0 BRA `(.L_x_35) ;  /* 0x0000000000080947 */ /* 0x018fea0003800000 */
[----:B------:R-:W-:-:S05]  /*3400*/  IMAD R45, R45, 0x4, R66 ;  /* 0x000000042d2d7824 */ /* 0x000fca00078e0242 */
[----:B0-----:R3:W4:Y:S02]  /*3410*/  ATOMS.ADD R48, [R45], R42 ;  /* 0x0000002a2d30738c */ /* 0x0017240000000000 */
.L_x_35:
[----:B------:R-:W-:Y:S05]  /*3420*/  BSYNC.RECONVERGENT B0 ;  /* 0x0000000000007941 */ /* 0x000fea0003800200 */
.L_x_34:
[----:B------:R-:W-:Y:S01]  /*3430*/  R2P PR, R49, 0x7f ;  /* 0x0000007f31007804 */ /* 0x000fe20000000000 */
[----:B----4-:R4:W0:Y:S01]  /*3440*/  SHFL.IDX PT, R41, R48, R41, 0x1f ;  /* 0x00001f2930297589 */ /* 0x01082200000e0000 */
[----:B------:R-:W-:Y:S01]  /*3450*/  BSSY.RECONVERGENT B0, `(.L_x_36) ;  /* 0x0000027000007945 */ /* 0x000fe20003800200 */
[----:B------:R-:W-:-:S10]  /*3460*/  IMAD.MOV.U32 R46, RZ, RZ, RZ ;  /* 0x000000ffff2e7224 */ /* 0x000fd400078e00ff */
[----:B------:R-:W-:Y:S02]  /*3470*/  VOTE.ANY R40, PT, P0 ;  /* 0x0000000000287806 */ /* 0x000fe400000e0100 */
[----:B---3--:R-:W-:Y:S02]  /*3480*/  VOTE.ANY R45, PT, P1 ;  /* 0x00000000002d7806 */ /* 0x008fe400008e0100 */
        /* <DEDUP_REMOVED lines=24> */
[----:B------:R-:W3:Y:S02]  /*3610*/  FLO.U32 R45, R40 ;  /* 0x00000028002d7300 */ /* 0x000ee400000e0000 */
[----:B------:R-:W-:Y:S02]  /*3620*/  SEL R47, R8, RZ, P0 ;  /* 0x000000ff082f7207 */ /* 0x000fe40000000000 */
[----:B------:R-:W-:-:S04]  /*3630*/  SEL R44, R9, 0x80000000, P0 ;  /* 0x80000000092c7807 */ /* 0x000fc80000000000 */
[----:B------:R-:W-:Y:S02]  /*3640*/  SHF.R.U64 R47, R47, UR5, R44 ;  /* 0x000000052f2f7c19 */ /* 0x000fe4000800122c */
[----:B------:R-:W-:Y:S02]  /*3650*/  LOP3.LUT R44, R39, R40, RZ, 0xc0, !PT ;  /* 0x00000028272c7212 */ /* 0x000fe400078ec0ff */
[----:B------:R-:W-:Y:S02]  /*3660*/  LOP3.LUT R47, R47, UR4, RZ, 0x30, !PT ;  /* 0x000000042f2f7c12 */ /* 0x000fe4000f8e30ff */
[----:B------:R4:W0:Y:S01]  /*3670*/  POPC R40, R44 ;  /* 0x0000002c00287309 */ /* 0x0008220000000000 */
[----:B---3--:R-:W-:-:S13]  /*3680*/  ISETP.NE.AND P0, PT, R64, R45, PT ;  /* 0x0000002d4000720c */ /* 0x008fda0003f05270 */
[----:B----4-:R-:W-:Y:S05]  /*3690*/  @P0 BRA `(.L_x_37) ;  /* 0x0000000000080947 */ /* 0x010fea0003800000 */
[----:B------:R-:W-:-:S05]  /*36a0*/  IMAD R49, R49, 0x4, R66 ;  /* 0x0000000431317824 */ /* 0x000fca00078e0242 */
[----:B0-----:R3:W4:Y:S02]  /*36b0*/  ATOMS.ADD R46, [R49], R40 ;  /* 0x00000028312e738c */ /* 0x0017240000000000 */
.L_x_37:
[----:B------:R-:W-:Y:S05]  /*36c0*/  BSYNC.RECONVERGENT B0 ;  /* 0x0000000000007941 */ /* 0x000fea0003800200 */
.L_x_36:
[----:B------:R-:W-:Y:S01]  /*36d0*/  R2P PR, R47, 0x7f ;  /* 0x0000007f2f007804 */ /* 0x000fe20000000000 */
[----:B----4-:R4:W0:Y:S01]  /*36e0*/  SHFL.IDX PT, R45, R46, R45, 0x1f ;  /* 0x00001f2d2e2d7589 */ /* 0x01082200000e0000 */
[----:B------:R-:W-:Y:S11]  /*36f0*/  BSSY.RECONVERGENT B0, `(.L_x_38) ;  /* 0x0000027000007945 */ /* 0x000ff60003800200 */
[----:B------:R-:W-:-:S02]  /*3700*/  VOTE.ANY R44, PT, P0 ;  /* 0x00000000002c7806 */ /* 0x000fc400000e0100 */
[----:B---3--:R-:W-:Y:S02]  /*3710*/  VOTE.ANY R49, PT, P1 ;  /* 0x0000000000317806 */ /* 0x008fe400008e0100 */
[----:B------:R-:W-:Y:S02]  /*3720*/  @!P0 LOP3.LUT R44, RZ, R44, RZ, 0x33, !PT ;  /* 0x0000002cff2c8212 */ /* 0x000fe400078e33ff */
[----:B------:R-:W-:Y:S02]  /*3730*/  VOTE.ANY R51, PT, P2 ;  /* 0x0000000000337806 */ /* 0x000fe400010e0100 */
[----:B------:R-:W-:Y:S02]  /*3740*/  @!P1 LOP3.LUT R49, RZ, R49, RZ, 0x33, !PT ;  /* 0x00000031ff319212 */ /* 0x000fe400078e33ff */
[----:B------:R-:W-:Y:S02]  /*3750*/  @!P2 LOP3.LUT R51, RZ, R51, RZ, 0x33, !PT ;  /* 0x00000033ff33a212 */ /* 0x000fe400078e33ff */
[----:B------:R-:W-:-:S02]  /*3760*/  LOP3.LUT R44, R49, R44, RZ, 0xc0, !PT ;  /* 0x0000002c312c7212 */ /* 0x000fc400078ec0ff */
[----:B------:R-:W-:Y:S02]  /*3770*/  VOTE.ANY R49, PT, P3 ;  /* 0x0000000000317806 */ /* 0x000fe400018e0100 */
[----:B------:R-:W-:Y:S02]  /*3780*/  LOP3.LUT R44, R51, R44, RZ, 0xc0, !PT ;  /* 0x0000002c332c7212 */ /* 0x000fe400078ec0ff */
[----:B------:R-:W-:Y:S02]  /*3790*/  LOP3.LUT P0, RZ, R47, 0x80, RZ, 0xc0, !PT ;  /* 0x000000802fff7812 */ /* 0x000fe4000780c0ff */
[----:B------:R-:W-:Y:S02]  /*37a0*/  VOTE.ANY R51, PT, P4 ;  /* 0x0000000000337806 */ /* 0x000fe400020e0100 */
[----:B------:R-:W-:Y:S02]  /*37b0*/  @!P3 LOP3.LUT R49, RZ, R49, RZ, 0x33, !PT ;  /* 0x00000031ff31b212 */ /* 0x000fe400078e33ff */
[----:B------:R-:W-:-:S02]  /*37c0*/  @!P4 LOP3.LUT R51, RZ, R51, RZ, 0x33, !PT ;  /* 0x00000033ff33c212 */ /* 0x000fc400078e33ff */
[----:B------:R-:W-:Y:S02]  /*37d0*/  LOP3.LUT R44, R49, R44, RZ, 0xc0, !PT ;  /* 0x0000002c312c7212 */ /* 0x000fe400078ec0ff */
[----:B------:R-:W-:Y:S02]  /*37e0*/  VOTE.ANY R49, PT, P5 ;  /* 0x0000000000317806 */ /* 0x000fe400028e0100 */
[----:B------:R-:W-:Y:S02]  /*37f0*/  LOP3.LUT R44, R51, R44, RZ, 0xc0, !PT ;  /* 0x0000002c332c7212 */ /* 0x000fe400078ec0ff */
[----:B------:R-:W-:Y:S02]  /*3800*/  VOTE.ANY R51, PT, P6 ;  /* 0x0000000000337806 */ /* 0x000fe400030e0100 */
[----:B------:R-:W-:Y:S02]  /*3810*/  @!P5 LOP3.LUT R49, RZ, R49, RZ, 0x33, !PT ;  /* 0x00000031ff31d212 */ /* 0x000fe400078e33ff */
[----:B------:R-:W-:-:S02]  /*3820*/  VOTE.ANY R53, PT, P0 ;  /* 0x0000000000357806 */ /* 0x000fc400000e0100 */
[----:B------:R-:W-:Y:S02]  /*3830*/  @!P6 LOP3.LUT R51, RZ, R51, RZ, 0x33, !PT ;  /* 0x00000033ff33e212 */ /* 0x000fe400078e33ff */
[----:B------:R-:W-:Y:S02]  /*3840*/  LOP3.LUT R44, R49, R44, RZ, 0xc0, !PT ;  /* 0x0000002c312c7212 */ /* 0x000fe400078ec0ff */
[----:B------:R-:W-:Y:S02]  /*3850*/  @!P0 LOP3.LUT R53, RZ, R53, RZ, 0x33, !PT ;  /* 0x00000035ff358212 */ /* 0x000fe400078e33ff */
[----:B------:R-:W-:Y:S02]  /*3860*/  LOP3.LUT R44, R51, R44, RZ, 0xc0, !PT ;  /* 0x0000002c332c7212 */ /* 0x000fe400078ec0ff */
[----:B------:R-:W-:Y:S02]  /*3870*/  ISETP.NE.U32.AND P0, PT, R6, -0x1, PT ;  /* 0xffffffff0600780c */ /* 0x000fe40003f05070 */
[----:B------:R-:W-:-:S02]  /*3880*/  LOP3.LUT R44, R53, R44, RZ, 0xc0, !PT ;  /* 0x0000002c352c7212 */ /* 0x000fc400078ec0ff */
[----:B------:R-:W-:Y:S02]  /*3890*/  ISETP.NE.AND.EX P0, PT, R7, 0x7fffffff, PT, P0 ;  /* 0x7fffffff0700780c */ /* 0x000fe40003f05300 */
[----:B------:R-:W3:Y:S01]  /*38a0*/  FLO.U32 R51, R44 ;  /* 0x0000002c00337300 */ /* 0x000ee200000e0000 */
[----:B------:R-:W-:Y:S02]  /*38b0*/  LOP3.LUT R50, R39, R44, RZ, 0xc0, !PT ;  /* 0x0000002c27327212 */ /* 0x000fe400078ec0ff */
[----:B------:R-:W-:Y:S02]  /*38c0*/  SEL R49, R6, RZ, P0 ;  /* 0x000000ff06317207 */ /* 0x000fe40000000000 */
[----:B------:R-:W-:-:S03]  /*38d0*/  SEL R48, R7, 0x80000000, P0 ;  /* 0x8000000007307807 */ /* 0x000fc60000000000 */
[----:B------:R4:W0:Y:S01]  /*38e0*/  POPC R44, R50 ;  /* 0x00000032002c7309 */ /* 0x0008220000000000 */
[----:B------:R-:W-:Y:S01]  /*38f0*/  SHF.R.U64 R49, R49, UR5, R48 ;  /* 0x0000000531317c19 */ /* 0x000fe20008001230 */
[----:B------:R-:W-:-:S03]  /*3900*/  IMAD.MOV.U32 R48, RZ, RZ, RZ ;  /* 0x000000ffff307224 */ /* 0x000fc600078e00ff */
[----:B------:R-:W-:Y:S02]  /*3910*/  LOP3.LUT R49, R49, UR4, RZ, 0x30, !PT ;  /* 0x0000000431317c12 */ /* 0x000fe4000f8e30ff */
[----:B---3--:R-:W-:-:S13]  /*3920*/  ISETP.NE.AND P0, PT, R64, R51, PT ;  /* 0x000000334000720c */ /* 0x008fda0003f05270 */
[----:B0---4-:R-:W-:Y:S05]  /*3930*/  @P0 BRA `(.L_x_39) ;  /* 0x0000000000080947 */ /* 0x011fea0003800000 */
[----:B------:R-:W-:-:S05]  /*3940*/  IMAD R47, R47, 0x4, R66 ;  /* 0x000000042f2f7824 */ /* 0x000fca00078e0242 */
[----:B------:R0:W3:Y:S02]  /*3950*/  ATOMS.ADD R48, [R47], R44 ;  /* 0x0000002c2f30738c */ /* 0x0000e40000000000 */
.L_x_39:
[----:B------:R-:W-:Y:S05]  /*3960*/  BSYNC.RECONVERGENT B0 ;  /* 0x0000000000007941 */ /* 0x000fea0003800200 */
.L_x_38:
[----:B------:R-:W-:Y:S01]  /*3970*/  R2P PR, R49, 0x7f ;  /* 0x0000007f31007804 */ /* 0x000fe20000000000 */
[----:B------:R-:W-:-:S12]  /*3980*/  BSSY.RECONVERGENT B0, `(.L_x_40) ;  /* 0x0000028000007945 */ /* 0x000fd80003800200 */
[----:B------:R-:W-:Y:S02]  /*3990*/  VOTE.ANY R46, PT, P0 ;  /* 0x00000000002e7806 */ /* 0x000fe400000e0100 */
[----:B0-----:R-:W-:Y:S02]  /*39a0*/  VOTE.ANY R47, PT, P1 ;  /* 0x00000000002f7806 */ /* 0x001fe400008e0100 */
        /* <DEDUP_REMOVED lines=19> */
[----:B------:R-:W-:Y:S01]  /*3ae0*/  @!P0 LOP3.LUT R57, RZ, R57, RZ, 0x33, !PT ;  /* 0x00000039ff398212 */ /* 0x000fe200078e33ff */
[----:B---3--:R0:W3:Y:S01]  /*3af0*/  SHFL.IDX PT, R47, R48, R51, 0x1f ;  /* 0x00001f33302f7589 */ /* 0x0080e200000e0000 */
[----:B------:R-:W-:Y:S02]  /*3b00*/  LOP3.LUT R46, R53, R46, RZ, 0xc0, !PT ;  /* 0x0000002e352e7212 */ /* 0x000fe400078ec0ff */
[----:B------:R-:W-:-:S02]  /*3b10*/  ISETP.NE.U32.AND P0, PT, R4, -0x1, PT ;  /* 0xffffffff0400780c */ /* 0x000fc40003f05070 */
[----:B------:R-:W-:Y:S02]  /*3b20*/  LOP3.LUT R46, R57, R46, RZ, 0xc0, !PT ;  /* 0x0000002e392e7212 */ /* 0x000fe400078ec0ff */
[----:B------:R-:W-:Y:S02]  /*3b30*/  ISETP.NE.AND.EX P0, PT, R5, 0x7fffffff, PT, P0 ;  /* 0x7fffffff0500780c */ /* 0x000fe40003f05300 */
[----:B------:R-:W4:Y:S01]  /*3b40*/  FLO.U32 R57, R46 ;  /* 0x0000002e00397300 */ /* 0x000f2200000e0000 */
[----:B------:R-:W-:Y:S02]  /*3b50*/  LOP3.LUT R52, R39, R46, RZ, 0xc0, !PT ;  /* 0x0000002e27347212 */ /* 0x000fe400078ec0ff */
[----:B------:R-:W-:Y:S02]  /*3b60*/  SEL R53, R4, RZ, P0 ;  /* 0x000000ff04357207 */ /* 0x000fe40000000000 */
[----:B------:R-:W-:-:S03]  /*3b70*/  SEL R50, R5, 0x80000000, P0 ;  /* 0x8000000005327807 */ /* 0x000fc60000000000 */
[----:B------:R0:W0:Y:S01]  /*3b80*/  POPC R46, R52 ;  /* 0x00000034002e7309 */ /* 0x0000220000000000 */
[----:B------:R-:W-:Y:S01]  /*3b90*/  SHF.R.U64 R53, R53, UR5, R50 ;  /* 0x0000000535357c19 */ /* 0x000fe20008001232 */
[----:B------:R-:W-:-:S03]  /*3ba0*/  IMAD.MOV.U32 R50, RZ, RZ, RZ ;  /* 0x000000ffff327224 */ /* 0x000fc600078e00ff */
[----:B------:R-:W-:Y:S02]  /*3bb0*/  LOP3.LUT R53, R53, UR4, RZ, 0x30, !PT ;  /* 0x0000000435357c12 */ /* 0x000fe4000f8e30ff */
[----:B----4-:R-:W-:-:S13]  /*3bc0*/  ISETP.NE.AND P0, PT, R64, R57, PT ;  /* 0x000000394000720c */ /* 0x010fda0003f05270 */
[----:B0--3--:R-:W-:Y:S05]  /*3bd0*/  @P0 BRA `(.L_x_41) ;  /* 0x0000000000080947 */ /* 0x009fea0003800000 */
[----:B------:R-:W-:-:S05]  /*3be0*/  IMAD R49, R49, 0x4, R66 ;  /* 0x0000000431317824 */ /* 0x000fca00078e0242 */
[----:B------:R0:W3:Y:S02]  /*3bf0*/  ATOMS.ADD R50, [R49], R46 ;  /* 0x0000002e3132738c */ /* 0x0000e40000000000 */
.L_x_41:
[----:B------:R-:W-:Y:S05]  /*3c00*/  BSYNC.RECONVERGENT B0 ;  /* 0x0000000000007941 */ /* 0x000fea0003800200 */
.L_x_40:
[----:B------:R-:W-:Y:S01]  /*3c10*/  R2P PR, R53, 0x7f ;  /* 0x0000007f35007804 */ /* 0x000fe20000000000 */
[----:B------:R-:W-:Y:S01]  /*3c20*/  BSSY.RECONVERGENT B0, `(.L_x_42) ;  /* 0x0000022000007945 */ /* 0x000fe20003800200 */
[----:B------:R-:W-:-:S11]  /*3c30*/  IMAD.MOV.U32 R52, RZ, RZ, RZ ;  /* 0x000000ffff347224 */ /* 0x000fd600078e00ff */
        /* <DEDUP_REMOVED lines=23> */
[----:B------:R-:W-:-:S04]  /*3db0*/  LOP3.LUT R48, R51, R48, RZ, 0xc0, !PT ;  /* 0x0000003033307212 */ /* 0x000fc800078ec0ff */
[----:B------:R-:W-:-:S04]  /*3dc0*/  LOP3.LUT R54, R59, R48, RZ, 0xc0, !PT ;  /* 0x000000303b367212 */ /* 0x000fc800078ec0ff */
[----:B------:R-:W4:Y:S01]  /*3dd0*/  FLO.U32 R51, R54 ;  /* 0x0000003600337300 */ /* 0x000f2200000e0000 */
[----:B------:R-:W-:-:S07]  /*3de0*/  LOP3.LUT R48, R39, R54, RZ, 0xc0, !PT ;  /* 0x0000003627307212 */ /* 0x000fce00078ec0ff */
[----:B------:R-:W0:Y:S01]  /*3df0*/  POPC R48, R48 ;  /* 0x0000003000307309 */ /* 0x000e220000000000 */
[----:B----4-:R-:W-:-:S13]  /*3e00*/  ISETP.NE.AND P0, PT, R64, R51, PT ;  /* 0x000000334000720c */ /* 0x010fda0003f05270 */
[----:B0--3--:R-:W-:Y:S05]  /*3e10*/  @P0 BRA `(.L_x_43) ;  /* 0x0000000000080947 */ /* 0x009fea0003800000 */
[----:B------:R-:W-:-:S05]  /*3e20*/  IMAD R53, R53, 0x4, R66 ;  /* 0x0000000435357824 */ /* 0x000fca00078e0242 */
[----:B------:R0:W3:Y:S02]  /*3e30*/  ATOMS.ADD R52, [R53], R48 ;  /* 0x000000303534738c */ /* 0x0000e40000000000 */
.L_x_43:
[----:B------:R-:W-:Y:S05]  /*3e40*/  BSYNC.RECONVERGENT B0 ;  /* 0x0000000000007941 */ /* 0x000fea0003800200 */
.L_x_42:
[----:B------:R-:W-:Y:S01]  /*3e50*/  R2P PR, R69, 0x7f ;  /* 0x0000007f45007804 */ /* 0x000fe20000000000 */
[----:B---3--:R3:W4:Y:S01]  /*3e60*/  SHFL.IDX PT, R51, R52, R51, 0x1f ;  /* 0x00001f3334337589 */ /* 0x00872200000e0000 */
[----:B------:R-:W-:Y:S01]  /*3e70*/  BSSY.RECONVERGENT B0, `(.L_x_44) ;  /* 0x0000021000007945 */ /* 0x000fe20003800200 */
[----:B------:R-:W-:-:S10]  /*3e80*/  IMAD.MOV.U32 R54, RZ, RZ, RZ ;  /* 0x000000ffff367224 */ /* 0x000fd400078e00ff */
        /* <DEDUP_REMOVED lines=22> */
[----:B------:R-:W-:-:S04]  /*3ff0*/  LOP3.LUT R50, R57, R50, RZ, 0xc0, !PT ;  /* 0x0000003239327212 */ /* 0x000fc800078ec0ff */
[----:B------:R-:W-:-:S04]  /*4000*/  LOP3.LUT R56, R59, R50, RZ, 0xc0, !PT ;  /* 0x000000323b387212 */ /* 0x000fc800078ec0ff */
[----:B------:R-:W0:Y:S01]  /*4010*/  FLO.U32 R53, R56 ;  /* 0x0000003800357300 */ /* 0x000e2200000e0000 */
[----:B------:R-:W-:-:S07]  /*4020*/  LOP3.LUT R50, R39, R56, RZ, 0xc0, !PT ;  /* 0x0000003827327212 */ /* 0x000fce00078ec0ff */
[----:B------:R-:W1:Y:S01]  /*4030*/  POPC R50, R50 ;  /* 0x0000003200327309 */ /* 0x000e620000000000 */
[----:B0-----:R-:W-:-:S13]  /*4040*/  ISETP.NE.AND P0, PT, R64, R53, PT ;  /* 0x000000354000720c */ /* 0x001fda0003f05270 */
[----:B-1-34-:R-:W-:Y:S05]  /*4050*/  @P0 BRA `(.L_x_45) ;  /* 0x0000000000080947 */ /* 0x01afea0003800000 */
[----:B------:R-:W-:-:S05]  /*4060*/  IMAD R69, R69, 0x4, R66 ;  /* 0x0000000445457824 */ /* 0x000fca00078e0242 */
[----:B------:R0:W1:Y:S02]  /*4070*/  ATOMS.ADD R54, [R69], R50 ;  /* 0x000000324536738c */ /* 0x0000640000000000 */
.L_x_45:
[----:B------:R-:W-:Y:S05]  /*4080*/  BSYNC.RECONVERGENT B0 ;  /* 0x0000000000007941 */ /* 0x000fea0003800200 */
.L_x_44:
[----:B------:R-:W-:Y:S01]  /*4090*/  R2P PR, R71, 0x7f ;  /* 0x0000007f47007804 */ /* 0x000fe20000000000 */
[----:B-1----:R1:W3:Y:S01]  /*40a0*/  SHFL.IDX PT, R53, R54, R53, 0x1f ;  /* 0x00001f3536357589 */ /* 0x0022e200000e0000 */
        /* <DEDUP_REMOVED lines=26> */
[----:B------:R-:W4:Y:S01]  /*4250*/  FLO.U32 R57, R58 ;  /* 0x0000003a00397300 */ /* 0x000f2200000e0000 */
[----:B------:R-:W-:-:S07]  /*4260*/  LOP3.LUT R52, R39, R58, RZ, 0xc0, !PT ;  /* 0x0000003a27347212 */ /* 0x000fce00078ec0ff */
[----:B------:R-:W0:Y:S01]  /*4270*/  POPC R52, R52 ;  /* 0x0000003400347309 */ /* 0x000e220000000000 */
[----:B----4-:R-:W-:-:S13]  /*4280*/  ISETP.NE.AND P0, PT, R64, R57, PT ;  /* 0x000000394000720c */ /* 0x010fda0003f05270 */
[----:B01-3--:R-:W-:Y:S05]  /*4290*/  @P0 BRA `(.L_x_47) ;  /* 0x0000000000080947 */ /* 0x00bfea0003800000 */
[----:B------:R-:W-:-:S05]  /*42a0*/  IMAD R71, R71, 0x4, R66 ;  /* 0x0000000447477824 */ /* 0x000fca00078e0242 */
[----:B------:R0:W1:Y:S02]  /*42b0*/  ATOMS.ADD R56, [R71], R52 ;  /* 0x000000344738738c */ /* 0x0000640000000000 */
.L_x_47:
[----:B------:R-:W-:Y:S05]  /*42c0*/  BSYNC.RECONVERGENT B0 ;  /* 0x0000000000007941 */ /* 0x000fea0003800200 */
.L_x_46:
        /* <DEDUP_REMOVED lines=35> */
.L_x_49:
[----:B------:R-:W-:Y:S05]  /*4500*/  BSYNC.RECONVERGENT B0 ;  /* 0x0000000000007941 */ /* 0x000fea0003800200 */
.L_x_48:
[----:B------:R-:W-:Y:S01]  /*4510*/  R2P PR, R75, 0x7f ;  /* 0x0000007f4b007804 */ /* 0x000fe20000000000 */
[----:B-1----:R1:W3:Y:S01]  /*4520*/  SHFL.IDX PT, R59, R58, R59, 0x1f ;  /* 0x00001f3b3a3b7589 */ /* 0x0022e200000e0000 */
[----:B------:R-:W-:Y:S11]  /*4530*/  BSSY.RECONVERGENT B0, `(.L_x_50) ;  /* 0x0000027000007945 */ /* 0x000ff60003800200 */
[----:B------:R-:W-:-:S02]  /*4540*/  VOTE.ANY R56, PT, P0 ;  /* 0x0000000000387806 */ /* 0x000fc400000e0100 */
[----:B------:R-:W-:Y:S02]  /*4550*/  VOTE.ANY R61, PT, P1 ;  /* 0x00000000003d7806 */ /* 0x000fe400008e0100 */
        /* <DEDUP_REMOVED lines=33> */
[----:B01-3--:R-:W-:Y:S05]  /*4770*/  @P0 BRA `(.L_x_51) ;  /* 0x0000000000080947 */ /* 0x00bfea0003800000 */
[----:B------:R-:W-:-:S05]  /*4780*/  IMAD R75, R75, 0x4, R66 ;  /* 0x000000044b4b7824 */ /* 0x000fca00078e0242 */
[----:B------:R0:W1:Y:S02]  /*4790*/  ATOMS.ADD R60, [R75], R56 ;  /* 0x000000384b3c738c */ /* 0x0000640000000000 */
.L_x_51:
[----:B------:R-:W-:Y:S05]  /*47a0*/  BSYNC.RECONVERGENT B0 ;  /* 0x0000000000007941 */ /* 0x000fea0003800200 */
.L_x_50:
        /* <DEDUP_REMOVED lines=35> */
.L_x_53:
[----:B------:R-:W-:Y:S05]  /*49e0*/  BSYNC.RECONVERGENT B0 ;  /* 0x0000000000007941 */ /* 0x000fea0003800200 */
.L_x_52:
[----:B------:R-:W-:Y:S01]  /*49f0*/  R2P PR, R77, 0x7f ;  /* 0x0000007f4d007804 */ /* 0x000fe20000000000 */
[----:B-1----:R1:W3:Y:S01]  /*4a00*/  SHFL.IDX PT, R65, R62, R65, 0x1f ;  /* 0x00001f413e417589 */ /* 0x0022e200000e0000 */
[----:B------:R-:W-:Y:S11]  /*4a10*/  BSSY.RECONVERGENT B0, `(.L_x_54) ;  /* 0x0000021000007945 */ /* 0x000ff60003800200 */
[----:B------:R-:W-:-:S02]  /*4a20*/  VOTE.ANY R60, PT, P0 ;  /* 0x00000000003c7806 */ /* 0x000fc400000e0100 */
[----:B0-----:R-:W-:Y:S02]  /*4a30*/  VOTE.ANY R61, PT, P1 ;  /* 0x00000000003d7806 */ /* 0x001fe400008e0100 */
        /* <DEDUP_REMOVED lines=18> */
[----:B------:R-:W-:Y:S01]  /*4b60*/  LOP3.LUT R60, R61, R60, RZ, 0xc0, !PT ;  /* 0x0000003c3d3c7212 */ /* 0x000fe200078ec0ff */
[----:B------:R-:W-:Y:S01]  /*4b70*/  IMAD.MOV.U32 R61, RZ, RZ, RZ ;  /* 0x000000ffff3d7224 */ /* 0x000fe200078e00ff */
[----:B------:R-:W-:Y:S02]  /*4b80*/  @!P0 LOP3.LUT R69, RZ, R69, RZ, 0x33, !PT ;  /* 0x00000045ff458212 */ /* 0x000fe400078e33ff */
[----:B------:R-:W-:-:S04]  /*4b90*/  LOP3.LUT R60, R67, R60, RZ, 0xc0, !PT ;  /* 0x0000003c433c7212 */ /* 0x000fc800078ec0ff */
[----:B------:R-:W-:-:S04]  /*4ba0*/  LOP3.LUT R70, R69, R60, RZ, 0xc0, !PT ;  /* 0x0000003c45467212 */ /* 0x000fc800078ec0ff */
[----:B------:R-:W0:Y:S01]  /*4bb0*/  FLO.U32 R67, R70 ;  /* 0x0000004600437300 */ /* 0x000e2200000e0000 */
[----:B------:R-:W-:-:S07]  /*4bc0*/  LOP3.LUT R39, R39, R70, RZ, 0xc0, !PT ;  /* 0x0000004627277212 */ /* 0x000fce00078ec0ff */
[----:B------:R1:W4:Y:S01]  /*4bd0*/  POPC R60, R39 ;  /* 0x00000027003c7309 */ /* 0x0003220000000000 */
[----:B0-----:R-:W-:-:S13]  /*4be0*/  ISETP.NE.AND P0, PT, R64, R67, PT ;  /* 0x000000434000720c */ /* 0x001fda0003f05270 */
[----:B-1-34-:R-:W-:Y:S05]  /*4bf0*/  @P0 BRA `(.L_x_55) ;  /* 0x0000000000080947 */ /* 0x01afea0003800000 */
[----:B------:R-:W-:-:S06]  /*4c00*/  IMAD R61, R77, 0x4, R66 ;  /* 0x000000044d3d7824 */ /* 0x000fcc00078e0242 */
[----:B------:R0:W1:Y:S02]  /*4c10*/  ATOMS.ADD R61, [R61], R60 ;  /* 0x0000003c3d3d738c */ /* 0x0000640000000000 */
.L_x_55:
[----:B------:R-:W-:Y:S05]  /*4c20*/  BSYNC.RECONVERGENT B0 ;  /* 0x0000000000007941 */ /* 0x000fea0003800200 */
.L_x_54:
[----:B------:R-:W-:Y:S01]  /*4c30*/  BAR.SYNC.DEFER_BLOCKING 0x0 ;  /* 0x0000000000007b1d */ /* 0x000fe20000010000 */
[----:B--2---:R-:W-:Y:S01]  /*4c40*/  IMAD.IADD R38, R38, 0x1, R43 ;  /* 0x0000000126267824 */ /* 0x004fe200078e022b */
[----:B------:R-:W-:Y:S01]  /*4c50*/  ISETP.NE.AND P0, PT, R68, RZ, PT ;  /* 0x000000ff4400720c */ /* 0x000fe20003f05270 */
[----:B------:R-:W-:Y:S02]  /*4c60*/  IMAD.IADD R42, R42, 0x1, R41 ;  /* 0x000000012a2a7824 */ /* 0x000fe400078e0229 */
[----:B------:R-:W-:Y:S01]  /*4c70*/  IMAD.IADD R40, R40, 0x1, R45 ;  /* 0x0000000128287824 */ /* 0x000fe200078e022d */
[----:B------:R-:W-:Y:S01]  /*4c80*/  BSSY B1, `(.L_x_56) ;  /* 0x000004e000017945 */ /* 0x000fe20003800000 */
[----:B------:R-:W-:Y:S01]  /*4c90*/  IMAD.IADD R44, R44, 0x1, R47 ;  /* 0x000000012c2c7824 */ /* 0x000fe200078e022f */
[----:B-1----:R-:W0:Y:S01]  /*4ca0*/  SHFL.IDX PT, R61, R61, R67, 0x1f ;  /* 0x00001f433d3d7589 */ /* 0x002e2200000e0000 */
[----:B------:R-:W-:Y:S02]  /*4cb0*/  IMAD.IADD R46, R46, 0x1, R49 ;  /* 0x000000012e2e7824 */ /* 0x000fe400078e0231 */
[----:B------:R-:W-:-:S02]  /*4cc0*/  IMAD R41, R38, 0x8, R37 ;  /* 0x0000000826297824 */ /* 0x000fc400078e0225 */
[----:B------:R-:W-:Y:S02]  /*4cd0*/  IMAD.IADD R48, R48, 0x1, R51 ;  /* 0x0000000130307824 */ /* 0x000fe400078e0233 */
[----:B------:R-:W-:Y:S02]  /*4ce0*/  IMAD R39, R42, 0x8, R37 ;  /* 0x000000082a277824 */ /* 0x000fe400078e0225 */
[----:B------:R-:W-:Y:S02]  /*4cf0*/  IMAD.IADD R50, R50, 0x1, R53 ;  /* 0x0000000132327824 */ /* 0x000fe400078e0235 */
[----:B------:R-:W-:Y:S02]  /*4d00*/  IMAD R43, R40, 0x8, R37 ;  /* 0x00000008282b7824 */ /* 0x000fe400078e0225 */
[----:B------:R-:W-:Y:S02]  /*4d10*/  IMAD.IADD R52, R52, 0x1, R57 ;  /* 0x0000000134347824 */ /* 0x000fe400078e0239 */
[----:B------:R-:W-:Y:S01]  /*4d20*/  IMAD R45, R44, 0x8, R37 ;  /* 0x000000082c2d7824 */ /* 0x000fe200078e0225 */
[----:B------:R1:W-:Y:S01]  /*4d30*/  STS.64 [R41+-0x8], R32 ;  /* 0xfffff82029007388 */ /* 0x0003e20000000a00 */
[----:B------:R-:W-:-:S02]  /*4d40*/  IMAD.IADD R54, R54, 0x1, R59 ;  /* 0x0000000136367824 */ /* 0x000fc400078e023b */
[----:B------:R-:W-:Y:S01]  /*4d50*/  IMAD R47, R46, 0x8, R37 ;  /* 0x000000082e2f7824 */ /* 0x000fe200078e0225 */
[----:B------:R2:W-:Y:S01]  /*4d60*/  STS.64 [R39+-0x8], R12 ;  /* 0xfffff80c27007388 */ /* 0x0005e20000000a00 */
[----:B------:R-:W-:Y:S02]  /*4d70*/  IMAD.IADD R56, R56, 0x1, R63 ;  /* 0x0000000138387824 */ /* 0x000fe400078e023f */
[----:B------:R-:W-:Y:S01]  /*4d80*/  IMAD R49, R48, 0x8, R37 ;  /* 0x0000000830317824 */ /* 0x000fe200078e0225 */
[----:B------:R3:W-:Y:S01]  /*4d90*/  STS.64 [R43+-0x8], R10 ;  /* 0xfffff80a2b007388 */ /* 0x0007e20000000a00 */
[----:B------:R-:W-:Y:S02]  /*4da0*/  IMAD.IADD R58, R58, 0x1, R65 ;  /* 0x000000013a3a7824 */ /* 0x000fe400078e0241 */
[----:B------:R-:W-:Y:S01]  /*4db0*/  IMAD R51, R50, 0x8, R37 ;  /* 0x0000000832337824 */ /* 0x000fe200078e0225 */
[----:B------:R4:W-:Y:S01]  /*4dc0*/  STS.64 [R45+-0x8], R8 ;  /* 0xfffff8082d007388 */ /* 0x0009e20000000a00 */
[----:B0-----:R-:W-:-:S02]  /*4dd0*/  IMAD.IADD R60, R60, 0x1, R61 ;  /* 0x000000013c3c7824 */ /* 0x001fc400078e023d */
[--C-:B-1----:R-:W-:Y:S01]  /*4de0*/  IMAD R33, R52, 0x8, R37.reuse ;  /* 0x0000000834217824 */ /* 0x102fe200078e0225 */
[----:B------:R-:W-:Y:S01]  /*4df0*/  STS.64 [R47+-0x8], R6 ;  /* 0xfffff8062f007388 */ /* 0x000fe20000000a00 */
[--C-:B--2---:R-:W-:Y:S02]  /*4e00*/  IMAD R13, R54, 0x8, R37.reuse ;  /* 0x00000008360d7824 */ /* 0x104fe400078e0225 */
[--C-:B------:R-:W-:Y:S01]  /*4e10*/  IMAD R53, R60, 0x8, R37.reuse ;  /* 0x000000083c357824 */ /* 0x100fe200078e0225 */
[----:B------:R-:W-:Y:S01]  /*4e20*/  STS.64 [R49+-0x8], R4 ;  /* 0xfffff80431007388 */ /* 0x000fe20000000a00 */
[--C-:B---3--:R-:W-:Y:S02]  /*4e30*/  IMAD R11, R56, 0x8, R37.reuse ;  /* 0x00000008380b7824 */ /* 0x108fe400078e0225 */
[--C-:B----4-:R-:W-:Y:S01]  /*4e40*/  IMAD R9, R58, 0x8, R37.reuse ;  /* 0x000000083a097824 */ /* 0x110fe200078e0225 */
[----:B------:R0:W-:Y:S01]  /*4e50*/  STS.64 [R51+-0x8], R22 ;  /* 0xfffff81633007388 */ /* 0x0001e20000000a00 */
[----:B------:R-:W-:-:S03]  /*4e60*/  IMAD R8, R25, 0x8, R37 ;  /* 0x0000000819087824 */ /* 0x000fc600078e0225 */
[----:B------:R1:W-:Y:S04]  /*4e70*/  STS.64 [R33+-0x8], R20 ;  /* 0xfffff81421007388 */ /* 0x0003e80000000a00 */
[----:B------:R1:W-:Y:S04]  /*4e80*/  STS.64 [R13+-0x8], R18 ;  /* 0xfffff8120d007388 */ /* 0x0003e80000000a00 */
[----:B------:R1:W-:Y:S01]  /*4e90*/  STS.64 [R11+-0x8], R16 ;  /* 0xfffff8100b007388 */ /* 0x0003e20000000a00 */
[----:B0-----:R-:W-:-:S03]  /*4ea0*/  SHF.R.S32.HI R23, RZ, 0x1f, R55 ;  /* 0x0000001fff177819 */ /* 0x001fc60000011437 */
[----:B------:R1:W-:Y:S04]  /*4eb0*/  STS.64 [R9+-0x8], R2 ;  /* 0xfffff80209007388 */ /* 0x0003e80000000a00 */
[----:B------:R1:W-:Y:S01]  /*4ec0*/  STS.64 [R53+-0x8], R14 ;  /* 0xfffff80e35007388 */ /* 0x0003e20000000a00 */
[----:B------:R-:W-:Y:S05]  /*4ed0*/  @P0 BRA `(.L_x_57) ;  /* 0x0000000000a00947 */ /* 0x000fea0003800000 */
[----:B------:R-:W1:Y:S01]  /*4ee0*/  LDG.E.64 R30, desc[UR6][R30.64] ;  /* 0x000000061e1e7981 */ /* 0x000e62000c1e1b00 */
[----:B------:R-:W-:Y:S01]  /*4ef0*/  IMAD.MOV.U32 R5, RZ, RZ, R36 ;  /* 0x000000ffff057224 */ /* 0x000fe200078e0024 */
[----:B-1----:R-:W-:-:S05]  /*4f00*/  IADD3 R2, P0, PT, -R55, R30, RZ ;  /* 0x0000001e37027210 */ /* 0x002fca0007f1e1ff */
[----:B------:R-:W-:Y:S01]  /*4f10*/  IMAD.X R3, R31, 0x1, ~R23, P0 ;  /* 0x000000011f037824 */ /* 0x000fe200000e0e17 */
[----:B------:R-:W-:-:S04]  /*4f20*/  ISETP.GE.AND P0, PT, R35, 0x1, PT ;  /* 0x000000012300780c */ /* 0x000fc80003f06270 */
[----:B------:R0:W-:Y:S09]  /*4f30*/  STS.64 [R8+0x9000], R2 ;  /* 0x0090000208007388 */ /* 0x0001f20000000a00 */
[----:B------:R-:W-:Y:S05]  /*4f40*/  @!P0 BRA `(.L_x_58) ;  /* 0x00000000006c8947 */ /* 0x000fea0003800000 */
[----:B------:R-:W-:Y:S01]  /*4f50*/  BSSY B0, `(.L_x_59) ;  /* 0x0000019000007945 */ /* 0x000fe20003800000 */
[----:B------:R-:W-:Y:S02]  /*4f60*/  IMAD.MOV.U32 R4, RZ, RZ, -0x1 ;  /* 0xffffffffff047424 */ /* 0x000fe400078e00ff */
[----:B------:R-:W-:Y:S02]  /*4f70*/  IMAD.MOV.U32 R6, RZ, RZ, R35 ;  /* 0x000000ffff067224 */ /* 0x000fe400078e0023 */
[----:B------:R-:W-:-:S07]  /*4f80*/  IMAD.MOV.U32 R5, RZ, RZ, R36 ;  /* 0x000000ffff057224 */ /* 0x000fce00078e0024 */
.L_x_63:
[----:B0-----:R-:W0:Y:S01]  /*4f90*/  LDC.64 R2, c[0x0][0x380] ;  /* 0x0000e000ff027b82 */ /* 0x001e220000000a00 */
[----:B------:R-:W-:Y:S01]  /*4fa0*/  VIADD R15, R6, 0xffffffff ;  /* 0xffffffff060f7836 */ /* 0x000fe20000000000 */
[----:B------:R-:W-:Y:S03]  /*4fb0*/  BSSY B2, `(.L_x_60) ;  /* 0x0000008000027945 */ /* 0x000fe60003800000 */
[----:B------:R-:W-:-:S04]  /*4fc0*/  IMAD R7, R15, 0x100, R25 ;  /* 0x000001000f077824 */ /* 0x000fc800078e0219 */
[----:B0-----:R-:W-:-:S07]  /*4fd0*/  IMAD.WIDE R2, R7, 0x4, R2 ;  /* 0x0000000407027825 */ /* 0x001fce00078e0202 */
.L_x_61:
[----:B------:R-:W-:Y:S05]  /*4fe0*/  YIELD ;  /* 0x0000000000007946 */ /* 0x000fea0003800000 */
[----:B------:R0:W-:Y:S06]  /*4ff0*/  MEMBAR.SC.CTA ;  /* 0x0000000000007992 */ /* 0x0001ec0000000000 */
[----:B0-----:R-:W2:Y:S02]  /*5000*/  LDG.E.STRONG.SYS R7, desc[UR6][R2.64] ;  /* 0x0000000602077981 */ /* 0x001ea4000c1f5900 */
[----:B--2---:R-:W-:-:S13]  /*5010*/  ISETP.NE.AND P0, PT, R7, RZ, PT ;  /* 0x000000ff0700720c */ /* 0x004fda0003f05270 */
[----:B------:R-:W-:Y:S05]  /*5020*/  @!P0 BRA `(.L_x_61) ;  /* 0xfffffffc00ec8947 */ /* 0x000fea000383ffff */
[----:B------:R-:W-:Y:S05]  /*5030*/  BSYNC B2 ;  /* 0x0000000000027941 */ /* 0x000fea0003800000 */
.L_x_60:
[----:B------:R-:W-:Y:S01]  /*5040*/  BSSY.RECONVERGENT B2, `(.L_x_62) ;  /* 0x0000006000027945 */ /* 0x000fe20003800200 */
[C---:B------:R-:W-:Y:S02]  /*5050*/  ISETP.GT.AND P0, PT, R7.reuse, -0x1, PT ;  /* 0xffffffff0700780c */ /* 0x040fe40003f04270 */
[----:B------:R-:W-:Y:S01]  /*5060*/  LOP3.LUT R2, R7, 0x3fffffff, RZ, 0xc0, !PT ;  /* 0x3fffffff07027812 */ /* 0x000fe200078ec0ff */
[----:B------:R-:W-:Y:S05]  /*5070*/  WARPSYNC.EXCLUSIVE R4 ;  /* 0x0000000004007348 */ /* 0x000fea0003a00000 */
[----:B------:R-:W-:-:S05]  /*5080*/  IMAD.IADD R5, R2, 0x1, R5 ;  /* 0x0000000102057824 */ /* 0x000fca00078e0205 */
[----:B------:R-:W-:-:S07]  /*5090*/  VOTE.ANY R4, PT, P0 ;  /* 0x0000000000047806 */ /* 0x000fce00000e0100 */
[----:B------:R-:W-:Y:S05]  /*50a0*/  BSYNC.RECONVERGENT B2 ;  /* 0x0000000000027941 */ /* 0x000fea0003800200 */
.L_x_62:
[----:B------:R-:W-:Y:S01]  /*50b0*/  ISETP.GT.U32.AND P1, PT, R6, 0x1, PT ;  /* 0x000000010600780c */ /* 0x000fe20003f24070 */
[----:B------:R-:W-:-:S12]  /*50c0*/  IMAD.MOV.U32 R6, RZ, RZ, R15 ;  /* 0x000000ffff067224 */ /* 0x000fd800078e000f */
[----:B------:R-:W-:Y:S05]  /*50d0*/  @P0 BRA P1, `(.L_x_63) ;  /* 0xfffffffc00ac0947 */ /* 0x000fea000083ffff */
[----:B------:R-:W-:Y:S05]  /*50e0*/  BSYNC B0 ;  /* 0x0000000000007941 */ /* 0x000fea0003800000 */
.L_x_59:
[----:B------:R1:W2:Y:S02]  /*50f0*/  LDS.64 R2, [R8+0x9000] ;  /* 0x0090000008027984 */ /* 0x0002a40000000a00 */
.L_x_58:
[C---:B------:R-:W-:Y:S01]  /*5100*/  IMAD.IADD R7, R5.reuse, 0x1, -R36 ;  /* 0x0000000105077824 */ /* 0x040fe200078e0a24 */
[----:B------:R-:W-:-:S04]  /*5110*/  LOP3.LUT R5, R5, 0x80000000, RZ, 0xfc, !PT ;  /* 0x8000000005057812 */ /* 0x000fc800078efcff */
[C---:B0-2---:R-:W-:Y:S01]  /*5120*/  IADD3 R2, P0, PT, R7.reuse, R2, RZ ;  /* 0x0000000207027210 */ /* 0x045fe20007f1e0ff */
[----:B------:R0:W-:Y:S03]  /*5130*/  STG.E.STRONG.SYS desc[UR6][R28.64], R5 ;  /* 0x000000051c007986 */ /* 0x0001e6000c115906 */
[----:B------:R-:W-:-:S05]  /*5140*/  LEA.HI.X.SX32 R3, R7, R3, 0x1, P0 ;  /* 0x0000000307037211 */ /* 0x000fca00000f0eff */
[----:B------:R0:W-:Y:S04]  /*5150*/  STS.64 [R8+0x9000], R2 ;  /* 0x0090000208007388 */ /* 0x0001e80000000a00 */
.L_x_57:
[----:B------:R-:W-:Y:S05]  /*5160*/  BSYNC B1 ;  /* 0x0000000000017941 */ /* 0x000fea0003800000 */
.L_x_56:
[----:B------:R-:W2:Y:S08]  /*5170*/  LDC R7, c[0x0][0x3c0] ;  /* 0x0000f000ff077b82 */ /* 0x000eb00000000800 */
[----:B0-----:R-:W0:Y:S01]  /*5180*/  LDC.64 R4, c[0x0][0x390] ;  /* 0x0000e400ff047b82 */ /* 0x001e220000000a00 */
[----:B--2---:R-:W-:Y:S02]  /*5190*/  ISETP.GE.AND P0, PT, R0, R7, PT ;  /* 0x000000070000720c */ /* 0x004fe40003f06270 */
[----:B0-----:R-:W-:-:S04]  /*51a0*/  ISETP.EQ.U32.AND P1, PT, R4, RZ, PT ;  /* 0x000000ff0400720c */ /* 0x001fc80003f22070 */
[----:B------:R-:W-:-:S04]  /*51b0*/  ISETP.EQ.OR.EX P0, PT, R5, RZ, !P0, P1 ;  /* 0x000000ff0500720c */ /* 0x000fc80004702710 */
[----:B------:R-:W-:-:S13]  /*51c0*/  ISETP.GT.U32.OR P0, PT, R25, 0xff, P0 ;  /* 0x000000ff1900780c */ /* 0x000fda0000704470 */
[----:B------:R-:W-:Y:S05]  /*51d0*/  @P0 BRA `(.L_x_64) ;  /* 0x00000000001c0947 */ /* 0x000fea0003800000 */
[----:B-1----:R-:W0:Y:S01]  /*51e0*/  LDS.64 R2, [R8+0x9000] ;  /* 0x0090000008027984 */ /* 0x002e220000000a00 */
[C---:B------:R-:W-:Y:S02]  /*51f0*/  LEA R4, P2, R25.reuse, R4, 0x3 ;  /* 0x0000000419047211 */ /* 0x040fe400078418ff */
[--C-:B------:R-:W-:Y:S02]  /*5200*/  SHF.R.S32.HI R6, RZ, 0x1f, R36.reuse ;  /* 0x0000001fff067819 */ /* 0x100fe40000011424 */
[----:B------:R-:W-:Y:S02]  /*5210*/  LEA.HI.X R5, R25, R5, RZ, 0x3, P2 ;  /* 0x0000000519057211 */ /* 0x000fe400010f1cff */
[----:B0-----:R-:W-:-:S04]  /*5220*/  IADD3 R2, P0, P1, R2, R55, R36 ;  /* 0x0000003702027210 */ /* 0x001fc8000791e024 */
[----:B------:R-:W-:-:S05]  /*5230*/  IADD3.X R3, PT, PT, R3, R23, R6, P0, P1 ;  /* 0x0000001703037210 */ /* 0x000fca00007e2406 */
[----:B------:R0:W-:Y:S04]  /*5240*/  STG.E.64 desc[UR6][R4.64], R2 ;  /* 0x0000000204007986 */ /* 0x0001e8000c101b06 */
.L_x_64:
[----:B------:R-:W-:Y:S01]  /*5250*/  ISETP.GT.AND P1, PT, R0, R7, PT ;  /* 0x000000070000720c */ /* 0x000fe20003f24270 */
[----:B------:R-:W-:Y:S05]  /*5260*/  WARPSYNC.ALL ;  /* 0x0000000000007948 */ /* 0x000fea0003800000 */
[----:B------:R-:W-:Y:S07]  /*5270*/  BAR.SYNC.DEFER_BLOCKING 0x0 ;  /* 0x0000000000007b1d */ /* 0x000fee0000010000 */
[----:B------:R-:W-:Y:S05]  /*5280*/  @P1 BRA `(.L_x_65) ;  /* 0x0000000c00cc1947 */ /* 0x000fea0003800000 */
[----:B01----:R-:W0:Y:S01]  /*5290*/  LDS.64 R2, [R8] ;  /* 0x0000000008027984 */ /* 0x003e220000000a00 */
[----:B------:R-:W1:Y:S01]  /*52a0*/  LDCU UR5, c[0x0][0x3c4] ;  /* 0x00007880ff0577ac */ /* 0x000e620008000800 */
[----:B------:R-:W2:Y:S01]  /*52b0*/  LDCU.64 UR8, c[0x0][0x3a0] ;  /* 0x00007400ff0877ac */ /* 0x000ea20008000a00 */
[----:B0-----:R-:W-:-:S04]  /*52c0*/  ISETP.NE.U32.AND P0, PT, R2, -0x1, PT ;  /* 0xffffffff0200780c */ /* 0x001fc80003f05070 */
[----:B------:R-:W-:-:S04]  /*52d0*/  ISETP.NE.AND.EX P0, PT, R3, 0x7fffffff, PT, P0 ;  /* 0x7fffffff0300780c */ /* 0x000fc80003f05300 */
[----:B------:R-:W-:Y:S02]  /*52e0*/  SEL R0, R2, RZ, P0 ;  /* 0x000000ff02007207 */ /* 0x000fe40000000000 */
[C---:B------:R-:W-:Y:S02]  /*52f0*/  SEL R5, R3.reuse, 0x80000000, P0 ;  /* 0x8000000003057807 */ /* 0x040fe40000000000 */
[----:B------:R-:W-:Y:S02]  /*5300*/  ISETP.GE.AND P0, PT, R3, RZ, PT ;  /* 0x000000ff0300720c */ /* 0x000fe40003f06270 */
[----:B-1----:R-:W-:Y:S02]  /*5310*/  SHF.R.U64 R0, R0, UR5, R5 ;  /* 0x0000000500007c19 */ /* 0x002fe40008001205 */
[----:B------:R-:W-:Y:S02]  /*5320*/  SEL R7, RZ, 0xffffffff, !P0 ;  /* 0xffffffffff077807 */ /* 0x000fe40004000000 */
[----:B------:R-:W-:-:S02]  /*5330*/  LOP3.LUT R0, R0, UR4, RZ, 0x30, !PT ;  /* 0x0000000400007c12 */ /* 0x000fc4000f8e30ff */
[----:B------:R-:W-:-:S03]  /*5340*/  LOP3.LUT R6, R7, R2, RZ, 0x3c, !PT ;  /* 0x0000000207067212 */ /* 0x000fc600078e3cff */
[----:B------:R-:W-:-:S05]  /*5350*/  IMAD R0, R0, 0x8, R37 ;  /* 0x0000000800007824 */ /* 0x000fca00078e0225 */
[----:B------:R-:W0:Y:S02]  /*5360*/  LDS.64 R4, [R0+0x9000] ;  /* 0x0090000000047984 */ /* 0x000e240000000a00 */
[----:B0-----:R-:W-:-:S05]  /*5370*/  IADD3 R4, P2, PT, R4, R25, RZ ;  /* 0x0000001904047210 */ /* 0x001fca0007f5e0ff */
[----:B------:R-:W-:Y:S01]  /*5380*/  IMAD.X R15, RZ, RZ, R5, P2 ;  /* 0x000000ffff0f7224 */ /* 0x000fe200010e0605 */
[----:B------:R-:W-:Y:S02]  /*5390*/  SEL R5, RZ, 0x7fffffff, !P0 ;  /* 0x7fffffffff057807 */ /* 0x000fe40004000000 */
[C---:B--2---:R-:W-:Y:S02]  /*53a0*/  LEA R14, P0, R4.reuse, UR8, 0x3 ;  /* 0x00000008040e7c11 */ /* 0x044fe4000f8018ff */
[----:B------:R-:W-:Y:S02]  /*53b0*/  LOP3.LUT R7, R5, R3, RZ, 0x3c, !PT ;  /* 0x0000000305077212 */ /* 0x000fe400078e3cff */
[----:B------:R-:W-:-:S05]  /*53c0*/  LEA.HI.X R15, R4, UR9, R15, 0x3, P0 ;  /* 0x00000009040f7c11 */ /* 0x000fca00080f1c0f */
[----:B------:R-:W-:Y:S01]  /*53d0*/  STG.E.64 desc[UR6][R14.64], R6 ;  /* 0x000000060e007986 */ /* 0x000fe2000c101b06 */
[----:B------:R-:W-:-:S03]  /*53e0*/  NOP ;  /* 0x0000000000007918 */ /* 0x000fc60000000000 */
[----:B------:R-:W0:Y:S02]  /*53f0*/  LDS.64 R2, [R8+0xc00] ;  /* 0x000c000008027984 */ /* 0x000e240000000a00 */
[----:B0-----:R-:W-:-:S04]  /*5400*/  ISETP.NE.U32.AND P0, PT, R2, -0x1, PT ;  /* 0xffffffff0200780c */ /* 0x001fc80003f05070 */
[----:B------:R-:W-:-:S04]  /*5410*/  ISETP.NE.AND.EX P0, PT, R3, 0x7fffffff, PT, P0 ;  /* 0x7fffffff0300780c */ /* 0x000fc80003f05300 */
[----:B------:R-:W-:Y:S02]  /*5420*/  SEL R0, R2, RZ, P0 ;  /* 0x000000ff02007207 */ /* 0x000fe40000000000 */
[C---:B------:R-:W-:Y:S02]  /*5430*/  SEL R5, R3.reuse, 0x80000000, P0 ;  /* 0x8000000003057807 */ /* 0x040fe40000000000 */
[----:B------:R-:W-:Y:S02]  /*5440*/  ISETP.GE.AND P0, PT, R3, RZ, PT ;  /* 0x000000ff0300720c */ /* 0x000fe40003f06270 */
[----:B------:R-:W-:Y:S02]  /*5450*/  SHF.R.U64 R0, R0, UR5, R5 ;  /* 0x0000000500007c19 */ /* 0x000fe40008001205 */
[----:B------:R-:W-:Y:S02]  /*5460*/  SEL R7, RZ, 0xffffffff, !P0 ;  /* 0xffffffffff077807 */ /* 0x000fe40004000000 */
[----:B------:R-:W-:-:S02]  /*5470*/  LOP3.LUT R0, R0, UR4, RZ, 0x30, !PT ;  /* 0x0000000400007c12 */ /* 0x000fc4000f8e30ff */
[----:B------:R-:W-:Y:S02]  /*5480*/  SEL R15, RZ, 0x7fffffff, !P0 ;  /* 0x7fffffffff0f7807 */ /* 0x000fe40004000000 */
[----:B------:R-:W-:Y:S01]  /*5490*/  LOP3.LUT R6, R7, R2, RZ, 0x3c, !PT ;  /* 0x0000000207067212 */ /* 0x000fe200078e3cff */
[----:B------:R-:W-:Y:S01]  /*54a0*/  IMAD R0, R0, 0x8, R37 ;  /* 0x0000000800007824 */ /* 0x000fe200078e0225 */
[----:B------:R-:W-:-:S04]  /*54b0*/  LOP3.LUT R7, R15, R3, RZ, 0x3c, !PT ;  /* 0x000000030f077212 */ /* 0x000fc800078e3cff */
[----:B------:R-:W0:Y:S02]  /*54c0*/  LDS.64 R4, [R0+0x9000] ;  /* 0x0090000000047984 */ /* 0x000e240000000a00 */
[----:B0-----:R-:W-:-:S04]  /*54d0*/  IADD3 R4, P2, PT, R4, R25, RZ ;  /* 0x0000001904047210 */ /* 0x001fc80007f5e0ff */
[----:B------:R-:W-:Y:S01]  /*54e0*/  LEA R14, P0, R4, UR8, 0x3 ;  /* 0x00000008040e7c11 */ /* 0x000fe2000f8018ff */
[----:B------:R-:W-:-:S05]  /*54f0*/  IMAD.X R5, RZ, RZ, R5, P2 ;  /* 0x000000ffff057224 */ /* 0x000fca00010e0605 */
        /* <DEDUP_REMOVED lines=201> */
[----:B------:R0:W-:Y:S01]  /*6190*/  STG.E.64 desc[UR6][R4.64+0x8400], R2 ;  /* 0x0084000204007986 */ /* 0x0001e2000c101b06 */
[----:B------:R-:W-:Y:S01]  /*61a0*/  NOP ;  /* 0x0000000000007918 */ /* 0x000fe20000000000 */
[----:B------:R-:W-:Y:S05]  /*61b0*/  BRA `(.L_x_66) ;  /* 0x0000001400107947 */ /* 0x000fea0003800000 */
.L_x_65:
[----:B01----:R-:W-:Y:S01]  /*61c0*/  IMAD R3, R35, -0x1200, R7 ;  /* 0xffffee0023037824 */ /* 0x003fe200078e0207 */
[----:B------:R-:W-:Y:S01]  /*61d0*/  BSSY.RECONVERGENT B0, `(.L_x_67) ;  /* 0x0000021000007945 */ /* 0x000fe20003800200 */
[C---:B------:R-:W-:Y:S02]  /*61e0*/  VIADD R0, R25.reuse, 0x180 ;  /* 0x0000018019007836 */ /* 0x040fe40000000000 */
[C---:B------:R-:W-:Y:S01]  /*61f0*/  VIADD R2, R25.reuse, 0x300 ;  /* 0x0000030019027836 */ /* 0x040fe20000000000 */
[CC--:B------:R-:W-:Y:S01]  /*6200*/  ISETP.GE.AND P0, PT, R25.reuse, R3.reuse, PT ;  /* 0x000000031900720c */ /* 0x0c0fe20003f06270 */
[C---:B------:R-:W-:Y:S01]  /*6210*/  VIADD R4, R25.reuse, 0x480 ;  /* 0x0000048019047836 */ /* 0x040fe20000000000 */
[-C--:B------:R-:W-:Y:S01]  /*6220*/  ISETP.GE.AND P6, PT, R0, R3.reuse, PT ;  /* 0x000000030000720c */ /* 0x080fe20003fc6270 */
[C---:B------:R-:W-:Y:S01]  /*6230*/  VIADD R0, R25.reuse, 0x600 ;  /* 0x0000060019007836 */ /* 0x040fe20000000000 */
[-C--:B------:R-:W-:Y:S01]  /*6240*/  ISETP.GE.AND P5, PT, R2, R3.reuse, PT ;  /* 0x000000030200720c */ /* 0x080fe20003fa6270 */
[----:B------:R-:W-:Y:S01]  /*6250*/  VIADD R2, R25, 0x780 ;  /* 0x0000078019027836 */ /* 0x000fe20000000000 */
[----:B------:R-:W-:-:S02]  /*6260*/  ISETP.GE.AND P2, PT, R4, R3, PT ;  /* 0x000000030400720c */ /* 0x000fc40003f46270 */
[----:B------:R-:W-:-:S05]  /*6270*/  ISETP.GE.AND P3, PT, R0, R3, PT ;  /* 0x000000030000720c */ /* 0x000fca0003f66270 */
[----:B------:R-:W-:Y:S08]  /*6280*/  @P0 BRA `(.L_x_68) ;  /* 0x0000000000540947 */ /* 0x000ff00003800000 */
[----:B------:R-:W0:Y:S01]  /*6290*/  LDS.64 R4, [R8] ;  /* 0x0000000008047984 */ /* 0x000e220000000a00 */
        /* <DEDUP_REMOVED lines=16> */
[----:B--2---:R-:W-:Y:S01]  /*63a0*/  LEA R6, P0, R10, UR8, 0x3 ;  /* 0x000000080a067c11 */ /* 0x004fe2000f8018ff */
[----:B------:R-:W-:-:S05]  /*63b0*/  IMAD.X R7, RZ, RZ, R7, P4 ;  /* 0x000000ffff077224 */ /* 0x000fca00020e0607 */
[----:B------:R-:W-:-:S05]  /*63c0*/  LEA.HI.X R7, R10, UR9, R7, 0x3, P0 ;  /* 0x000000090a077c11 */ /* 0x000fca00080f1c07 */
[----:B------:R0:W-:Y:S02]  /*63d0*/  STG.E.64 desc[UR6][R6.64], R4 ;  /* 0x0000000406007986 */ /* 0x0001e4000c101b06 */
.L_x_68:
[----:B------:R-:W-:Y:S05]  /*63e0*/  BSYNC.RECONVERGENT B0 ;  /* 0x0000000000007941 */ /* 0x000fea0003800200 */
.L_x_67:
[----:B------:R-:W-:Y:S01]  /*63f0*/  NOP ;  /* 0x0000000000007918 */ /* 0x000fe20000000000 */
[----:B------:R-:W-:Y:S01]  /*6400*/  BSSY.RECONVERGENT B0, `(.L_x_69) ;  /* 0x0000019000007945 */ /* 0x000fe20003800200 */
[----:B------:R-:W-:Y:S01]  /*6410*/  ISETP.GE.AND P4, PT, R2, R3, PT ;  /* 0x000000030200720c */ /* 0x000fe20003f86270 */
[----:B------:R-:W-:Y:S02]  /*6420*/  VIADD R2, R25, 0x900 ;  /* 0x0000090019027836 */ /* 0x000fe40000000000 */
[----:B------:R-:W-:Y:S10]  /*6430*/  @P6 BRA `(.L_x_70) ;  /* 0x0000000000546947 */ /* 0x000ff40003800000 */
[----:B0-----:R-:W0:Y:S01]  /*6440*/  LDS.64 R4, [R8+0xc00] ;  /* 0x000c000008047984 */ /* 0x001e220000000a00 */
        /* <DEDUP_REMOVED lines=20> */
.L_x_70:
[----:B------:R-:W-:Y:S05]  /*6590*/  BSYNC.RECONVERGENT B0 ;  /* 0x0000000000007941 */ /* 0x000fea0003800200 */
.L_x_69:
[----:B------:R-:W-:Y:S01]  /*65a0*/  NOP ;  /* 0x0000000000007918 */ /* 0x000fe20000000000 */
[----:B------:R-:W-:Y:S01]  /*65b0*/  BSSY.RECONVERGENT B0, `(.L_x_71) ;  /* 0x0000019000007945 */ /* 0x000fe20003800200 */
[----:B------:R-:W-:Y:S01]  /*65c0*/  ISETP.GE.AND P6, PT, R2, R3, PT ;  /* 0x000000030200720c */ /* 0x000fe20003fc6270 */
[----:B------:R-:W-:Y:S02]  /*65d0*/  VIADD R2, R25, 0xa80 ;  /* 0x00000a8019027836 */ /* 0x000fe40000000000 */
[----:B------:R-:W-:Y:S10]  /*65e0*/  @P5 BRA `(.L_x_72) ;  /* 0x0000000000545947 */ /* 0x000ff40003800000 */
[----:B01----:R-:W0:Y:S01]  /*65f0*/  LDS.64 R4, [R8+0x1800] ;  /* 0x0018000008047984 */ /* 0x003e220000000a00 */
        /* <DEDUP_REMOVED lines=20> */
.L_x_72:
[----:B------:R-:W-:Y:S05]  /*6740*/  BSYNC.RECONVERGENT B0 ;  /* 0x0000000000007941 */ /* 0x000fea0003800200 */
.L_x_71:
[----:B------:R-:W-:Y:S01]  /*6750*/  NOP ;  /* 0x0000000000007918 */ /* 0x000fe20000000000 */
[----:B------:R-:W-:Y:S01]  /*6760*/  BSSY.RECONVERGENT B0, `(.L_x_73) ;  /* 0x0000019000007945 */ /* 0x000fe20003800200 */
[----:B------:R-:W-:Y:S02]  /*6770*/  ISETP.GE.AND P5, PT, R2, R3, PT ;  /* 0x000000030200720c */ /* 0x000fe40003fa6270 */
[----:B------:R-:W-:Y:S01]  /*6780*/  LOP3.LUT R2, R25, 0xc00, RZ, 0xfc, !PT ;  /* 0x00000c0019027812 */ /* 0x000fe200078efcff */
[----:B------:R-:W-:Y:S10]  /*6790*/  @P2 BRA `(.L_x_74) ;  /* 0x0000000000542947 */ /* 0x000ff40003800000 */
[----:B012---:R-:W0:Y:S01]  /*67a0*/  LDS.64 R4, [R8+0x2400] ;  /* 0x0024000008047984 */ /* 0x007e220000000a00 */
        /* <DEDUP_REMOVED lines=20> */
.L_x_74:
[----:B------:R-:W-:Y:S05]  /*68f0*/  BSYNC.RECONVERGENT B0 ;  /* 0x0000000000007941 */ /* 0x000fea0003800200 */
.L_x_73:
[----:B------:R-:W-:Y:S01]  /*6900*/  NOP ;  /* 0x0000000000007918 */ /* 0x000fe20000000000 */
[----:B------:R-:W-:Y:S01]  /*6910*/  BSSY.RECONVERGENT B0, `(.L_x_75) ;  /* 0x0000019000007945 */ /* 0x000fe20003800200 */
[----:B------:R-:W-:Y:S01]  /*6920*/  ISETP.GE.AND P2, PT, R2, R3, PT ;  /* 0x000000030200720c */ /* 0x000fe20003f46270 */
[----:B------:R-:W-:Y:S02]  /*6930*/  VIADD R2, R25, 0xd80 ;  /* 0x00000d8019027836 */ /* 0x000fe40000000000 */
[----:B------:R-:W-:Y:S10]  /*6940*/  @P3 BRA `(.L_x_76) ;  /* 0x0000000000543947 */ /* 0x000ff40003800000 */
[----:B0123--:R-:W0:Y:S01]  /*6950*/  LDS.64 R4, [R8+0x3000] ;  /* 0x0030000008047984 */ /* 0x00fe220000000a00 */
        /* <DEDUP_REMOVED lines=20> */
.L_x_76:
[----:B------:R-:W-:Y:S05]  /*6aa0*/  BSYNC.RECONVERGENT B0 ;  /* 0x0000000000007941 */ /* 0x000fea0003800200 */
.L_x_75:
[----:B------:R-:W-:Y:S01]  /*6ab0*/  NOP ;  /* 0x0000000000007918 */ /* 0x000fe20000000000 */
[----:B------:R-:W-:Y:S01]  /*6ac0*/  BSSY.RECONVERGENT B0, `(.L_x_77) ;  /* 0x0000019000007945 */ /* 0x000fe20003800200 */
[----:B------:R-:W-:Y:S01]  /*6ad0*/  ISETP.GE.AND P3, PT, R2, R3, PT ;  /* 0x000000030200720c */ /* 0x000fe20003f66270 */
[----:B------:R-:W-:Y:S02]  /*6ae0*/  VIADD R2, R25, 0xf00 ;  /* 0x00000f0019027836 */ /* 0x000fe40000000000 */
[----:B------:R-:W-:Y:S10]  /*6af0*/  @P4 BRA `(.L_x_78) ;  /* 0x0000000000544947 */ /* 0x000ff40003800000 */
[----:B01234-:R-:W0:Y:S01]  /*6b00*/  LDS.64 R4, [R8+0x3c00] ;  /* 0x003c000008047984 */ /* 0x01fe220000000a00 */
        /* <DEDUP_REMOVED lines=20> */
.L_x_78:
[----:B------:R-:W-:Y:S05]  /*6c50*/  BSYNC.RECONVERGENT B0 ;  /* 0x0000000000007941 */ /* 0x000fea0003800200 */
.L_x_77:
        /* <DEDUP_REMOVED lines=26> */
.L_x_80:
[----:B------:R-:W-:Y:S05]  /*6e00*/  BSYNC.RECONVERGENT B0 ;  /* 0x0000000000007941 */ /* 0x000fea0003800200 */
.L_x_79:
[----:B------:R-:W-:Y:S01]  /*6e10*/  NOP ;  /* 0x0000000000007918 */ /* 0x000fe20000000000 */
[----:B------:R-:W-:Y:S01]  /*6e20*/  BSSY.RECONVERGENT B0, `(.L_x_81) ;  /* 0x0000018000007945 */ /* 0x000fe20003800200 */
[----:B------:R-:W-:-:S03]  /*6e30*/  ISETP.GE.AND P6, PT, R2, R3, PT ;  /* 0x000000030200720c */ /* 0x000fc60003fc6270 */
[----:B------:R-:W-:Y:S10]  /*6e40*/  @P5 BRA `(.L_x_82) ;  /* 0x0000000000545947 */ /* 0x000ff40003800000 */
[----:B------:R-:W5:Y:S01]  /*6e50*/  LDS.64 R2, [R8+0x5400] ;  /* 0x0054000008027984 */ /* 0x000f620000000a00 */
[----:B------:R-:W0:Y:S01]  /*6e60*/  LDCU UR5, c[0x0][0x3c4] ;  /* 0x00007880ff0577ac */ /* 0x000e220008000800 */
[----:B------:R-:W0:Y:S01]  /*6e70*/  LDCU.64 UR8, c[0x0][0x3a0] ;  /* 0x00007400ff0877ac */ /* 0x000e220008000a00 */
[----:B-----5:R-:W-:-:S04]  /*6e80*/  ISETP.NE.U32.AND P0, PT, R2, -0x1, PT ;  /* 0xffffffff0200780c */ /* 0x020fc80003f05070 */
[----:B------:R-:W-:-:S04]  /*6e90*/  ISETP.NE.AND.EX P0, PT, R3, 0x7fffffff, PT, P0 ;  /* 0x7fffffff0300780c */ /* 0x000fc80003f05300 */
[----:B------:R-:W-:Y:S02]  /*6ea0*/  SEL R0, R2, RZ, P0 ;  /* 0x000000ff02007207 */ /* 0x000fe40000000000 */
[C---:B01234-:R-:W-:Y:S02]  /*6eb0*/  SEL R5, R3.reuse, 0x80000000, P0 ;  /* 0x8000000003057807 */ /* 0x05ffe40000000000 */
        /* <DEDUP_REMOVED lines=13> */
[----:B------:R0:W-:Y:S02]  /*6f90*/  STG.E.64 desc[UR6][R4.64+0x5400], R2 ;  /* 0x0054000204007986 */ /* 0x0001e4000c101b06 */
.L_x_82:
[----:B------:R-:W-:Y:S05]  /*6fa0*/  BSYNC.RECONVERGENT B0 ;  /* 0x0000000000007941 */ /* 0x000fea0003800200 */
.L_x_81:
[----:B------:R-:W-:Y:S01]  /*6fb0*/  NOP ;  /* 0x0000000000007918 */ /* 0x000fe20000000000 */
[----:B------:R-:W-:Y:S04]  /*6fc0*/  BSSY.RECONVERGENT B0, `(.L_x_83) ;  /* 0x0000017000007945 */ /* 0x000fe80003800200 */
[----:B------:R-:W-:Y:S05]  /*6fd0*/  @P2 BRA `(.L_x_84) ;  /* 0x0000000000542947 */ /* 0x000fea0003800000 */
[----:B0-----:R-:W0:Y:S01]  /*6fe0*/  LDS.64 R2, [R8+0x6000] ;  /* 0x0060000008027984 */ /* 0x001e220000000a00 */
[----:B------:R-:W5:Y:S01]  /*6ff0*/  LDCU UR5, c[0x0][0x3c4] ;  /* 0x00007880ff0577ac */ /* 0x000f620008000800 */
[----:B------:R-:W5:Y:S01]  /*7000*/  LDCU.64 UR8, c[0x0][0x3a0] ;  /* 0x00007400ff0877ac */ /* 0x000f620008000a00 */
[----:B0-----:R-:W-:-:S04]  /*7010*/  ISETP.NE.U32.AND P0, PT, R2, -0x1, PT ;  /* 0xffffffff0200780c */ /* 0x001fc80003f05070 */
[----:B------:R-:W-:-:S04]  /*7020*/  ISETP.NE.AND.EX P0, PT, R3, 0x7fffffff, PT, P0 ;  /* 0x7fffffff0300780c */ /* 0x000fc80003f05300 */
[----:B------:R-:W-:Y:S02]  /*7030*/  SEL R0, R2, RZ, P0 ;  /* 0x000000ff02007207 */ /* 0x000fe40000000000 */
[C---:B-1234-:R-:W-:Y:S02]  /*7040*/  SEL R5, R3.reuse, 0x80000000, P0 ;  /* 0x8000000003057807 */ /* 0x05efe40000000000 */
[----:B------:R-:W-:Y:S02]  /*7050*/  ISETP.GE.AND P0, PT, R3, RZ, PT ;  /* 0x000000ff0300720c */ /* 0x000fe40003f06270 */
[----:B-----5:R-:W-:Y:S02]  /*7060*/  SHF.R.U64 R0, R0, UR5, R5 ;  /* 0x0000000500007c19 */ /* 0x020fe40008001205 */
        /* <DEDUP_REMOVED lines=12> */
.L_x_84:
[----:B------:R-:W-:Y:S05]  /*7130*/  BSYNC.RECONVERGENT B0 ;  /* 0x0000000000007941 */ /* 0x000fea0003800200 */
.L_x_83:
        /* <DEDUP_REMOVED lines=24> */
.L_x_86:
[----:B------:R-:W-:Y:S05]  /*72c0*/  BSYNC.RECONVERGENT B0 ;  /* 0x0000000000007941 */ /* 0x000fea0003800200 */
.L_x_85:
        /* <DEDUP_REMOVED lines=24> */
.L_x_88:
[----:B------:R-:W-:Y:S05]  /*7450*/  BSYNC.RECONVERGENT B0 ;  /* 0x0000000000007941 */ /* 0x000fea0003800200 */
.L_x_87:
        /* <DEDUP_REMOVED lines=24> */
.L_x_90:
[----:B------:R-:W-:Y:S05]  /*75e0*/  BSYNC.RECONVERGENT B0 ;  /* 0x0000000000007941 */ /* 0x000fea0003800200 */
.L_x_89:
[----:B------:R-:W-:Y:S01]  /*75f0*/  NOP ;  /* 0x0000000000007918 */ /* 0x000fe20000000000 */
.L_x_66:
[----:B------:R0:W5:Y:S01]  /*7600*/  @!P1 LDG.E.64 R30, desc[UR6][R26.64] ;  /* 0x000000061a1e9981 */ /* 0x000162000c1e1b00 */
[----:B------:R-:W1:Y:S03]  /*7610*/  LDCU UR5, c[0x0][0x3c4] ;  /* 0x00007880ff0577ac */ /* 0x000e660008000800 */
[----:B------:R0:W5:Y:S04]  /*7620*/  @!P1 LDG.E.64 R36, desc[UR6][R26.64+0x100] ;  /* 0x000100061a249981 */ /* 0x000168000c1e1b00 */
        /* <DEDUP_REMOVED lines=10> */
[----:B------:R-:W1:Y:S04]  /*76d0*/  LDS.64 R24, [R8] ;  /* 0x0000000008187984 */ /* 0x000e680000000a00 */
[----:B0-----:R-:W0:Y:S04]  /*76e0*/  LDS.64 R2, [R8+0xc00] ;  /* 0x000c000008027984 */ /* 0x001e280000000a00 */
[----:B-1234-:R-:W1:Y:S04]  /*76f0*/  LDS.64 R4, [R8+0x1800] ;  /* 0x0018000008047984 */ /* 0x01ee680000000a00 */
[----:B------:R-:W2:Y:S04]  /*7700*/  LDS.64 R14, [R8+0x3000] ;  /* 0x00300000080e7984 */ /* 0x000ea80000000a00 */
[----:B------:R-:W3:Y:S04]  /*7710*/  LDS.64 R6, [R8+0x2400] ;  /* 0x0024000008067984 */ /* 0x000ee80000000a00 */
[----:B------:R-:W4:Y:S04]  /*7720*/  LDS.64 R18, [R8+0x4800] ;  /* 0x0048000008127984 */ /* 0x000f280000000a00 */
[----:B------:R-:W4:Y:S04]  /*7730*/  LDS.64 R16, [R8+0x3c00] ;  /* 0x003c000008107984 */ /* 0x000f280000000a00 */
[----:B------:R-:W4:Y:S04]  /*7740*/  LDS.64 R20, [R8+0x5400] ;  /* 0x0054000008147984 */ /* 0x000f280000000a00 */
[----:B------:R-:W4:Y:S04]  /*7750*/  LDS.64 R22, [R8+0x6000] ;  /* 0x0060000008167984 */ /* 0x000f280000000a00 */
[----:B------:R-:W-:Y:S01]  /*7760*/  LDS.64 R28, [R8+0x7800] ;  /* 0x00780000081c7984 */ /* 0x000fe20000000a00 */
[----:B------:R-:W-:-:S03]  /*7770*/  ISETP.NE.U32.AND P0, PT, R24, -0x1, PT ;  /* 0xffffffff1800780c */ /* 0x000fc60003f05070 */
[----:B------:R-:W-:Y:S01]  /*7780*/  LDS.64 R74, [R8+0x8400] ;  /* 0x00840000084a7984 */ /* 0x000fe20000000a00 */
[----:B------:R-:W-:-:S04]  /*7790*/  ISETP.NE.AND.EX P0, PT, R25, 0x7fffffff, PT, P0 ;  /* 0x7fffffff1900780c */ /* 0x000fc80003f05300 */
[----:B------:R-:W-:Y:S02]  /*77a0*/  SEL R10, R24, RZ, P0 ;  /* 0x000000ff180a7207 */ /* 0x000fe40000000000 */
[----:B------:R-:W-:Y:S02]  /*77b0*/  SEL R77, R25, 0x80000000, P0 ;  /* 0x80000000194d7807 */ /* 0x000fe40000000000 */
[----:B------:R-:W4:Y:S01]  /*77c0*/  LDS.64 R24, [R8+0x6c00] ;  /* 0x006c000008187984 */ /* 0x000f220000000a00 */
[----:B0-----:R-:W-:Y:S02]  /*77d0*/  ISETP.NE.U32.AND P0, PT, R2, -0x1, PT ;  /* 0xffffffff0200780c */ /* 0x001fe40003f05070 */
[----:B-1----:R-:W-:Y:S02]  /*77e0*/  ISETP.NE.U32.AND P2, PT, R4, -0x1, PT ;  /* 0xffffffff0400780c */ /* 0x002fe40003f45070 */
[----:B------:R-:W-:Y:S02]  /*77f0*/  ISETP.NE.AND.EX P0, PT, R3, 0x7fffffff, PT, P0 ;  /* 0x7fffffff0300780c */ /* 0x000fe40003f05300 */
[----:B------:R-:W-:-:S02]  /*7800*/  ISETP.NE.AND.EX P2, PT, R5, 0x7fffffff, PT, P2 ;  /* 0x7fffffff0500780c */ /* 0x000fc40003f45320 */
[----:B------:R-:W-:Y:S02]  /*7810*/  SEL R0, R2, RZ, P0 ;  /* 0x000000ff02007207 */ /* 0x000fe40000000000 */
[----:B------:R-:W-:Y:S02]  /*7820*/  SEL R2, R4, RZ, P2 ;  /* 0x000000ff04027207 */ /* 0x000fe40001000000 */
[----:B------:R-:W-:Y:S02]  /*7830*/  SEL R5, R5, 0x80000000, P2 ;  /* 0x8000000005057807 */ /* 0x000fe40001000000 */
[----:B------:R-:W-:Y:S02]  /*7840*/  SEL R3, R3, 0x80000000, P0 ;  /* 0x8000000003037807 */ /* 0x000fe40000000000 */
[----:B--2---:R-:W-:Y:S02]  /*7850*/  ISETP.NE.U32.AND P2, PT, R14, -0x1, PT ;  /* 0xffffffff0e00780c */ /* 0x004fe40003f45070 */
[----:B---3--:R-:W-:-:S02]  /*7860*/  ISETP.NE.U32.AND P0, PT, R6, -0x1, PT ;  /* 0xffffffff0600780c */ /* 0x008fc40003f05070 */
[----:B------:R-:W-:Y:S02]  /*7870*/  ISETP.NE.AND.EX P2, PT, R15, 0x7fffffff, PT, P2 ;  /* 0x7fffffff0f00780c */ /* 0x000fe40003f45320 */
[----:B------:R-:W-:Y:S02]  /*7880*/  ISETP.NE.AND.EX P0, PT, R7, 0x7fffffff, PT, P0 ;  /* 0x7fffffff0700780c */ /* 0x000fe40003f05300 */
[----:B------:R-:W-:Y:S02]  /*7890*/  SHF.R.U64 R3, R0, UR5, R3 ;  /* 0x0000000500037c19 */ /* 0x000fe40008001203 */
[----:B------:R-:W-:Y:S02]  /*78a0*/  SEL R12, R14, RZ, P2 ;  /* 0x000000ff0e0c7207 */ /* 0x000fe40001000000 */
[----:B------:R-:W-:Y:S02]  /*78b0*/  SEL R15, R15, 0x80000000, P2 ;  /* 0x800000000f0f7807 */ /* 0x000fe40001000000 */
[----:B------:R-:W-:-:S02]  /*78c0*/  SEL R0, R6, RZ, P0 ;  /* 0x000000ff06007207 */ /* 0x000fc40000000000 */
[----:B------:R-:W-:Y:S02]  /*78d0*/  SEL R7, R7, 0x80000000, P0 ;  /* 0x8000000007077807 */ /* 0x000fe40000000000 */
[----:B----4-:R-:W-:Y:S02]  /*78e0*/  ISETP.NE.U32.AND P2, PT, R18, -0x1, PT ;  /* 0xffffffff1200780c */ /* 0x010fe40003f45070 */
[----:B------:R-:W-:Y:S02]  /*78f0*/  ISETP.NE.U32.AND P0, PT, R16, -0x1, PT ;  /* 0xffffffff1000780c */ /* 0x000fe40003f05070 */
[----:B------:R-:W-:Y:S02]  /*7900*/  ISETP.NE.AND.EX P2, PT, R19, 0x7fffffff, PT, P2 ;  /* 0x7fffffff1300780c */ /* 0x000fe40003f45320 */
[----:B------:R-:W-:Y:S02]  /*7910*/  ISETP.NE.AND.EX P0, PT, R17, 0x7fffffff, PT, P0 ;  /* 0x7fffffff1100780c */ /* 0x000fe40003f05300 */
[----:B------:R-:W-:-:S02]  /*7920*/  ISETP.NE.U32.AND P3, PT, R20, -0x1, PT ;  /* 0xffffffff1400780c */ /* 0x000fc40003f65070 */
[----:B------:R-:W-:Y:S02]  /*7930*/  SHF.R.U64 R14, R0, UR5, R7 ;  /* 0x00000005000e7c19 */ /* 0x000fe40008001207 */
[----:B------:R-:W-:Y:S01]  /*7940*/  SEL R7, R18, RZ, P2 ;  /* 0x000000ff12077207 */ /* 0x000fe20001000000 */
[----:B------:R-:W0:Y:S01]  /*7950*/  S2R R0, SR_TID.X ;  /* 0x0000000000007919 */ /* 0x000e220000002100 */
[----:B------:R-:W-:Y:S02]  /*7960*/  SEL R4, R16, RZ, P0 ;  /* 0x000000ff10047207 */ /* 0x000fe40000000000 */
[----:B------:R-:W-:Y:S02]  /*7970*/  SEL R17, R17, 0x80000000, P0 ;  /* 0x8000000011117807 */ /* 0x000fe40000000000 */
[----:B------:R-:W-:Y:S02]  /*7980*/  SEL R18, R19, 0x80000000, P2 ;  /* 0x8000000013127807 */ /* 0x000fe40001000000 */
[----:B------:R-:W-:-:S02]  /*7990*/  ISETP.NE.AND.EX P0, PT, R21, 0x7fffffff, PT, P3 ;  /* 0x7fffffff1500780c */ /* 0x000fc40003f05330 */
[----:B------:R-:W-:Y:S02]  /*79a0*/  ISETP.NE.U32.AND P2, PT, R22, -0x1, PT ;  /* 0xffffffff1600780c */ /* 0x000fe40003f45070 */
[----:B------:R-:W-:Y:S02]  /*79b0*/  SEL R6, R20, RZ, P0 ;  /* 0x000000ff14067207 */ /* 0x000fe40000000000 */
[----:B------:R-:W-:Y:S02]  /*79c0*/  SEL R21, R21, 0x80000000, P0 ;  /* 0x8000000015157807 */ /* 0x000fe40000000000 */
[----:B------:R-:W-:Y:S02]  /*79d0*/  SHF.R.U64 R7, R7, UR5, R18 ;  /* 0x0000000507077c19 */ /* 0x000fe40008001212 */
[----:B------:R-:W-:Y:S01]  /*79e0*/  ISETP.NE.AND.EX P0, PT, R23, 0x7fffffff, PT, P2 ;  /* 0x7fffffff1700780c */ /* 0x000fe20003f05320 */
[----:B------:R-:W1:Y:S01]  /*79f0*/  LDC R18, c[0x0][0x3c0] ;  /* 0x0000f000ff127b82 */ /* 0x000e620000000800 */
[----:B------:R-:W-:-:S02]  /*7a00*/  ISETP.NE.U32.AND P2, PT, R24, -0x1, PT ;  /* 0xffffffff1800780c */ /* 0x000fc40003f45070 */
[----:B------:R-:W-:Y:S02]  /*7a10*/  SHF.R.U64 R2, R2, UR5, R5 ;  /* 0x0000000502027c19 */ /* 0x000fe40008001205 */
[----:B------:R-:W-:Y:S02]  /*7a20*/  ISETP.NE.U32.AND P3, PT, R28, -0x1, PT ;  /* 0xffffffff1c00780c */ /* 0x000fe40003f65070 */
[----:B------:R-:W-:Y:S02]  /*7a30*/  SEL R5, R22, RZ, P0 ;  /* 0x000000ff16057207 */ /* 0x000fe40000000000 */
[----:B------:R-:W-:Y:S02]  /*7a40*/  ISETP.NE.U32.AND P4, PT, R74, -0x1, PT ;  /* 0xffffffff4a00780c */ /* 0x000fe40003f85070 */
[----:B------:R-:W-:Y:S02]  /*7a50*/  SEL R22, R23, 0x80000000, P0 ;  /* 0x8000000017167807 */ /* 0x000fe40000000000 */
[----:B------:R-:W-:-:S02]  /*7a60*/  ISETP.NE.AND.EX P0, PT, R25, 0x7fffffff, PT, P2 ;  /* 0x7fffffff1900780c */ /* 0x000fc40003f05320 */
[----:B------:R-:W-:Y:S02]  /*7a70*/  ISETP.NE.AND.EX P2, PT, R29, 0x7fffffff, PT, P3 ;  /* 0x7fffffff1d00780c */ /* 0x000fe40003f45330 */
[----:B------:R-:W-:Y:S02]  /*7a80*/  ISETP.NE.AND.EX P3, PT, R75, 0x7fffffff, PT, P4 ;  /* 0x7fffffff4b00780c */ /* 0x000fe40003f65340 */
[----:B------:R-:W-:Y:S02]  /*7a90*/  SEL R19, R28, RZ, P2 ;  /* 0x000000ff1c137207 */ /* 0x000fe40001000000 */
[----:B------:R-:W-:Y:S02]  /*7aa0*/  SEL R20, R24, RZ, P0 ;  /* 0x000000ff18147207 */ /* 0x000fe40000000000 */
[----:B------:R-:W-:Y:S02]  /*7ab0*/  SEL R25, R25, 0x80000000, P0 ;  /* 0x8000000019197807 */ /* 0x000fe40000000000 */
[----:B------:R-:W-:-:S02]  /*7ac0*/  SEL R28, R29, 0x80000000, P2 ;  /* 0x800000001d1c7807 */ /* 0x000fc40001000000 */
[----:B------:R-:W-:Y:S02]  /*7ad0*/  SEL R8, R74, RZ, P3 ;  /* 0x000000ff4a087207 */ /* 0x000fe40001800000 */
[----:B------:R-:W-:Y:S02]  /*7ae0*/  SEL R75, R75, 0x80000000, P3 ;  /* 0x800000004b4b7807 */ /* 0x000fe40001800000 */
[----:B------:R-:W-:Y:S02]  /*7af0*/  SHF.R.U64 R10, R10, UR5, R77 ;  /* 0x000000050a0a7c19 */ /* 0x000fe4000800124d */
[----:B------:R-:W-:Y:S02]  /*7b00*/  SHF.R.U64 R4, R4, UR5, R17 ;  /* 0x0000000504047c19 */ /* 0x000fe40008001211 */
[----:B------:R-:W-:Y:S02]  /*7b10*/  SHF.R.U64 R12, R12, UR5, R15 ;  /* 0x000000050c0c7c19 */ /* 0x000fe4000800120f */
[----:B------:R-:W-:-:S02]  /*7b20*/  SHF.R.U64 R6, R6, UR5, R21 ;  /* 0x0000000506067c19 */ /* 0x000fc40008001215 */
[----:B------:R-:W-:Y:S02]  /*7b30*/  SHF.R.U64 R5, R5, UR5, R22 ;  /* 0x0000000505057c19 */ /* 0x000fe40008001216 */
[----:B------:R-:W-:Y:S02]  /*7b40*/  SHF.R.U64 R20, R20, UR5, R25 ;  /* 0x0000000514147c19 */ /* 0x000fe40008001219 */
[----:B------:R-:W-:Y:S02]  /*7b50*/  SHF.R.U64 R19, R19, UR5, R28 ;  /* 0x0000000513137c19 */ /* 0x000fe4000800121c */
[----:B------:R-:W-:Y:S02]  /*7b60*/  SHF.R.U64 R8, R8, UR5, R75 ;  /* 0x0000000508087c19 */ /* 0x000fe4000800124b */
[----:B------:R-:W-:Y:S02]  /*7b70*/  LOP3.LUT R17, R10, UR4, RZ, 0x30, !PT ;  /* 0x000000040a117c12 */ /* 0x000fe4000f8e30ff */
[----:B------:R-:W-:-:S02]  /*7b80*/  LOP3.LUT R16, R3, UR4, RZ, 0x30, !PT ;  /* 0x0000000403107c12 */ /* 0x000fc4000f8e30ff */
[----:B------:R-:W-:Y:S02]  /*7b90*/  LOP3.LUT R15, R2, UR4, RZ, 0x30, !PT ;  /* 0x00000004020f7c12 */ /* 0x000fe4000f8e30ff */
[----:B------:R-:W-:Y:S02]  /*7ba0*/  LOP3.LUT R10, R4, UR4, RZ, 0x30, !PT ;  /* 0x00000004040a7c12 */ /* 0x000fe4000f8e30ff */
[----:B------:R-:W-:Y:S02]  /*7bb0*/  LOP3.LUT R14, R14, UR4, RZ, 0x30, !PT ;  /* 0x000000040e0e7c12 */ /* 0x000fe4000f8e30ff */
[----:B------:R-:W-:Y:S02]  /*7bc0*/  LOP3.LUT R12, R12, UR4, RZ, 0x30, !PT ;  /* 0x000000040c0c7c12 */ /* 0x000fe4000f8e30ff */
[----:B------:R-:W-:Y:S02]  /*7bd0*/  LOP3.LUT R7, R7, UR4, RZ, 0x30, !PT ;  /* 0x0000000407077c12 */ /* 0x000fe4000f8e30ff */
[----:B------:R-:W-:-:S02]  /*7be0*/  LOP3.LUT R6, R6, UR4, RZ, 0x30, !PT ;  /* 0x0000000406067c12 */ /* 0x000fc4000f8e30ff */
[----:B------:R-:W-:Y:S02]  /*7bf0*/  LOP3.LUT R5, R5, UR4, RZ, 0x30, !PT ;  /* 0x0000000405057c12 */ /* 0x000fe4000f8e30ff */
[----:B------:R-:W-:Y:S02]  /*7c00*/  LOP3.LUT R4, R20, UR4, RZ, 0x30, !PT ;  /* 0x0000000414047c12 */ /* 0x000fe4000f8e30ff */
[----:B------:R-:W-:Y:S02]  /*7c10*/  LOP3.LUT R3, R19, UR4, RZ, 0x30, !PT ;  /* 0x0000000413037c12 */ /* 0x000fe4000f8e30ff */
[----:B------:R-:W-:Y:S01]  /*7c20*/  LOP3.LUT R2, R8, UR4, RZ, 0x30, !PT ;  /* 0x0000000408027c12 */ /* 0x000fe2000f8e30ff */
[----:B01----:R-:W-:Y:S06]  /*7c30*/  @!P1 BRA `(.L_x_91) ;  /* 0x0000000000909947 */ /* 0x003fec0003800000 */
[----:B------:R-:W-:Y:S02]  /*7c40*/  IMAD R19, R35, -0x1200, R18 ;  /* 0xffffee0023137824 */ /* 0x000fe400078e0212 */
        /* <DEDUP_REMOVED lines=13> */
[----:B-----5:R0:W5:Y:S01]  /*7d20*/  @!P4 LDG.E.64 R30, desc[UR6][R26.64] ;  /* 0x000000061a1ec981 */ /* 0x020162000c1e1b00 */
[-C--:B------:R-:W-:Y:S01]  /*7d30*/  ISETP.GE.AND P4, PT, R8, R19.reuse, PT ;  /* 0x000000130800720c */ /* 0x080fe20003f86270 */
[----:B------:R-:W-:Y:S02]  /*7d40*/  VIADD R8, R34, 0x100 ;  /* 0x0000010022087836 */ /* 0x000fe40000000000 */
[----:B------:R0:W5:Y:S01]  /*7d50*/  @!P5 LDG.E.64 R36, desc[UR6][R26.64+0x100] ;  /* 0x000100061a24d981 */ /* 0x000162000c1e1b00 */
[----:B------:R-:W-:Y:S01]  /*7d60*/  ISETP.GE.AND P5, PT, R20, R19, PT ;  /* 0x000000131400720c */ /* 0x000fe20003fa6270 */
[----:B------:R-:W-:-:S02]  /*7d70*/  VIADD R20, R34, 0x120 ;  /* 0x0000012022147836 */ /* 0x000fc40000000000 */
[----:B------:R0:W5:Y:S01]  /*7d80*/  @!P6 LDG.E.64 R54, desc[UR6][R26.64+0x200] ;  /* 0x000200061a36e981 */ /* 0x000162000c1e1b00 */
[-C--:B------:R-:W-:Y:S01]  /*7d90*/  ISETP.GE.AND P6, PT, R8, R19.reuse, PT ;  /* 0x000000130800720c */ /* 0x080fe20003fc6270 */
[C---:B------:R-:W-:Y:S02]  /*7da0*/  VIADD R8, R34.reuse, 0x140 ;  /* 0x0000014022087836 */ /* 0x040fe40000000000 */
[----:B------:R-:W-:Y:S01]  /*7db0*/  VIADD R34, R34, 0x160 ;  /* 0x0000016022227836 */ /* 0x000fe20000000000 */
[----:B------:R0:W5:Y:S01]  /*7dc0*/  @!P0 LDG.E.64 R56, desc[UR6][R26.64+0x300] ;  /* 0x000300061a388981 */ /* 0x000162000c1e1b00 */
[----:B------:R-:W-:-:S03]  /*7dd0*/  ISETP.GE.AND P0, PT, R20, R19, PT ;  /* 0x000000131400720c */ /* 0x000fc60003f06270 */
[----:B------:R0:W5:Y:S01]  /*7de0*/  @!P2 LDG.E.64 R58, desc[UR6][R26.64+0x400] ;  /* 0x000400061a3aa981 */ /* 0x000162000c1e1b00 */
[----:B------:R-:W-:-:S03]  /*7df0*/  ISETP.GE.AND P2, PT, R8, R19, PT ;  /* 0x000000130800720c */ /* 0x000fc60003f46270 */
[----:B------:R0:W5:Y:S01]  /*7e00*/  @!P3 LDG.E.64 R60, desc[UR6][R26.64+0x500] ;  /* 0x000500061a3cb981 */ /* 0x000162000c1e1b00 */
[----:B------:R-:W-:-:S03]  /*7e10*/  ISETP.GE.AND P3, PT, R34, R19, PT ;  /* 0x000000132200720c */ /* 0x000fc60003f66270 */
[----:B------:R0:W5:Y:S04]  /*7e20*/  @!P4 LDG.E.64 R62, desc[UR6][R26.64+0x600] ;  /* 0x000600061a3ec981 */ /* 0x000168000c1e1b00 */
[----:B------:R0:W5:Y:S04]  /*7e30*/  @!P5 LDG.E.64 R64, desc[UR6][R26.64+0x700] ;  /* 0x000700061a40d981 */ /* 0x000168000c1e1b00 */
[----:B------:R0:W5:Y:S04]  /*7e40*/  @!P6 LDG.E.64 R66, desc[UR6][R26.64+0x800] ;  /* 0x000800061a42e981 */ /* 0x000168000c1e1b00 */
[----:B------:R0:W5:Y:S04]  /*7e50*/  @!P0 LDG.E.64 R68, desc[UR6][R26.64+0x900] ;  /* 0x000900061a448981 */ /* 0x000168000c1e1b00 */
[----:B------:R0:W5:Y:S04]  /*7e60*/  @!P2 LDG.E.64 R70, desc[UR6][R26.64+0xa00] ;  /* 0x000a00061a46a981 */ /* 0x000168000c1e1b00 */
[----:B------:R0:W5:Y:S02]  /*7e70*/  @!P3 LDG.E.64 R72, desc[UR6][R26.64+0xb00] ;  /* 0x000b00061a48b981 */ /* 0x000164000c1e1b00 */
.L_x_91:
[----:B------:R-:W-:Y:S08]  /*7e80*/  BAR.SYNC.DEFER_BLOCKING 0x0 ;  /* 0x0000000000007b1d */ /* 0x000ff00000010000 */
[----:B------:R-:W1:Y:S01]  /*7e90*/  S2UR UR5, SR_CgaCtaId ;  /* 0x00000000000579c3 */ /* 0x000e620000008800 */
[----:B------:R-:W-:Y:S01]  /*7ea0*/  UMOV UR4, 0x400 ;  /* 0x0000040000047882 */ /* 0x000fe20000000000 */
[----:B-----5:R2:W-:Y:S04]  /*7eb0*/  STS.64 [R41+-0x8], R30 ;  /* 0xfffff81e29007388 */ /* 0x0205e80000000a00 */
[----:B------:R2:W-:Y:S01]  /*7ec0*/  STS.64 [R39+-0x8], R36 ;  /* 0xfffff82427007388 */ /* 0x0005e20000000a00 */
[----:B-1----:R-:W-:-:S03]  /*7ed0*/  ULEA UR4, UR5, UR4, 0x18 ;  /* 0x0000000405047291 */ /* 0x002fc6000f8ec0ff */
[----:B------:R2:W-:Y:S04]  /*7ee0*/  STS.64 [R43+-0x8], R54 ;  /* 0xfffff8362b007388 */ /* 0x0005e80000000a00 */
[----:B------:R2:W-:Y:S01]  /*7ef0*/  STS.64 [R45+-0x8], R56 ;  /* 0xfffff8382d007388 */ /* 0x0005e20000000a00 */
[----:B------:R-:W-:-:S03]  /*7f00*/  LEA R8, R0, UR4, 0x3 ;  /* 0x0000000400087c11 */ /* 0x000fc6000f8e18ff */
[----:B------:R2:W-:Y:S04]  /*7f10*/  STS.64 [R47+-0x8], R58 ;  /* 0xfffff83a2f007388 */ /* 0x0005e80000000a00 */
[----:B------:R2:W-:Y:S04]  /*7f20*/  STS.64 [R49+-0x8], R60 ;  /* 0xfffff83c31007388 */ /* 0x0005e80000000a00 */
[----:B------:R2:W-:Y:S04]  /*7f30*/  STS.64 [R51+-0x8], R62 ;  /* 0xfffff83e33007388 */ /* 0x0005e80000000a00 */
[----:B------:R2:W-:Y:S04]  /*7f40*/  STS.64 [R33+-0x8], R64 ;  /* 0xfffff84021007388 */ /* 0x0005e80000000a00 */
[----:B------:R2:W-:Y:S04]  /*7f50*/  STS.64 [R13+-0x8], R66 ;  /* 0xfffff8420d007388 */ /* 0x0005e80000000a00 */
[----:B------:R2:W-:Y:S04]  /*7f60*/  STS.64 [R11+-0x8], R68 ;  /* 0xfffff8440b007388 */ /* 0x0005e80000000a00 */
[----:B------:R2:W-:Y:S04]  /*7f70*/  STS.64 [R9+-0x8], R70 ;  /* 0xfffff84609007388 */ /* 0x0005e80000000a00 */
[----:B------:R2:W-:Y:S01]  /*7f80*/  STS.64 [R53+-0x8], R72 ;  /* 0xfffff84835007388 */ /* 0x0005e20000000a00 */
[----:B------:R-:W-:Y:S06]  /*7f90*/  BAR.SYNC.DEFER_BLOCKING 0x0 ;  /* 0x0000000000007b1d */ /* 0x000fec0000010000 */
[----:B------:R-:W-:Y:S05]  /*7fa0*/  @P1 BRA `(.L_x_92) ;  /* 0x0000000400b81947 */ /* 0x000fea0003800000 */
[----:B------:R-:W-:Y:S01]  /*7fb0*/  LEA R17, R17, UR4, 0x3 ;  /* 0x0000000411117c11 */ /* 0x000fe2000f8e18ff */
[----:B------:R-:W-:Y:S01]  /*7fc0*/  LDS.64 R18, [R8] ;  /* 0x0000000008127984 */ /* 0x000fe20000000a00 */
[----:B------:R-:W1:Y:S03]  /*7fd0*/  LDCU.64 UR8, c[0x0][0x3b0] ;  /* 0x00007600ff0877ac */ /* 0x000e660008000a00 */
[----:B------:R-:W2:Y:S02]  /*7fe0*/  LDS.64 R20, [R17+0x9000] ;  /* 0x0090000011147984 */ /* 0x000ea40000000a00 */
[----:B--2---:R-:W-:-:S05]  /*7ff0*/  IADD3 R9, P0, PT, R20, R0, RZ ;  /* 0x0000000014097210 */ /* 0x004fca0007f1e0ff */
[----:B------:R-:W-:Y:S01]  /*8000*/  IMAD.X R20, RZ, RZ, R21, P0 ;  /* 0x000000ffff147224 */ /* 0x000fe200000e0615 */
[----:B-1----:R-:W-:-:S04]  /*8010*/  LEA R22, P0, R9, UR8, 0x3 ;  /* 0x0000000809167c11 */ /* 0x002fc8000f8018ff */
[----:B------:R-:W-:Y:S02]  /*8020*/  LEA.HI.X R23, R9, UR9, R20, 0x3, P0 ;  /* 0x0000000909177c11 */ /* 0x000fe400080f1c14 */
[----:B------:R-:W-:-:S03]  /*8030*/  LEA R9, R16, UR4, 0x3 ;  /* 0x0000000410097c11 */ /* 0x000fc6000f8e18ff */
[----:B------:R-:W-:Y:S01]  /*8040*/  STG.E.64 desc[UR6][R22.64], R18 ;  /* 0x0000001216007986 */ /* 0x000fe2000c101b06 */
[----:B------:R-:W-:-:S03]  /*8050*/  NOP ;  /* 0x0000000000007918 */ /* 0x000fc60000000000 */
[----:B------:R-:W1:Y:S04]  /*8060*/  LDS.64 R20, [R9+0x9000] ;  /* 0x0090000009147984 */ /* 0x000e680000000a00 */
[----:B------:R-:W2:Y:S01]  /*8070*/  LDS.64 R16, [R8+0xc00] ;  /* 0x000c000008107984 */ /* 0x000ea20000000a00 */
[----:B-1----:R-:W-:-:S05]  /*8080*/  IADD3 R11, P0, PT, R20, R0, RZ ;  /* 0x00000000140b7210 */ /* 0x002fca0007f1e0ff */
[----:B------:R-:W-:Y:S01]  /*8090*/  IMAD.X R20, RZ, RZ, R21, P0 ;  /* 0x000000ffff147224 */ /* 0x000fe200000e0615 */
[----:B------:R-:W-:-:S04]  /*80a0*/  LEA R24, P0, R11, UR8, 0x3 ;  /* 0x000000080b187c11 */ /* 0x000fc8000f8018ff */
[----:B------:R-:W-:Y:S02]  /*80b0*/  LEA.HI.X R25, R11, UR9, R20, 0x3, P0 ;  /* 0x000000090b197c11 */ /* 0x000fe400080f1c14 */
[----:B------:R-:W-:-:S03]  /*80c0*/  LEA R11, R15, UR4, 0x3 ;  /* 0x000000040f0b7c11 */ /* 0x000fc6000f8e18ff */
[----:B--2---:R1:W-:Y:S01]  /*80d0*/  STG.E.64 desc[UR6][R24.64+0xc00], R16 ;  /* 0x000c001018007986 */ /* 0x0043e2000c101b06 */
[----:B------:R-:W-:-:S03]  /*80e0*/  NOP ;  /* 0x0000000000007918 */ /* 0x000fc60000000000 */
[----:B------:R-:W2:Y:S04]  /*80f0*/  LDS.64 R20, [R11+0x9000] ;  /* 0x009000000b147984 */ /* 0x000ea80000000a00 */
[----:B------:R-:W3:Y:S01]  /*8100*/  LDS.64 R18, [R8+0x1800] ;  /* 0x0018000008127984 */ /* 0x000ee20000000a00 */
[----:B-1----:R-:W-:Y:S02]  /*8110*/  LEA R24, R12, UR4, 0x3 ;  /* 0x000000040c187c11 */ /* 0x002fe4000f8e18ff */
[----:B--2---:R-:W-:-:S05]  /*8120*/  IADD3 R9, P0, PT, R20, R0, RZ ;  /* 0x0000000014097210 */ /* 0x004fca0007f1e0ff */
[----:B------:R-:W-:Y:S01]  /*8130*/  IMAD.X R22, RZ, RZ, R21, P0 ;  /* 0x000000ffff167224 */ /* 0x000fe200000e0615 */
[----:B------:R-:W-:-:S04]  /*8140*/  LEA R20, P0, R9, UR8, 0x3 ;  /* 0x0000000809147c11 */ /* 0x000fc8000f8018ff */
[----:B------:R-:W-:Y:S02]  /*8150*/  LEA.HI.X R21, R9, UR9, R22, 0x3, P0 ;  /* 0x0000000909157c11 */ /* 0x000fe400080f1c16 */
[----:B------:R-:W-:-:S03]  /*8160*/  LEA R9, R14, UR4, 0x3 ;  /* 0x000000040e097c11 */ /* 0x000fc6000f8e18ff */
[----:B---3--:R1:W-:Y:S01]  /*8170*/  STG.E.64 desc[UR6][R20.64+0x1800], R18 ;  /* 0x0018001214007986 */ /* 0x0083e2000c101b06 */
[----:B------:R-:W-:-:S03]  /*8180*/  NOP ;  /* 0x0000000000007918 */ /* 0x000fc60000000000 */
[----:B------:R-:W2:Y:S04]  /*8190*/  LDS.64 R16, [R9+0x9000] ;  /* 0x0090000009107984 */ /* 0x000ea80000000a00 */
[----:B------:R-:W3:Y:S01]  /*81a0*/  LDS.64 R14, [R8+0x2400] ;  /* 0x00240000080e7984 */ /* 0x000ee20000000a00 */
[----:B-1----:R-:W-:Y:S02]  /*81b0*/  LEA R20, R7, UR4, 0x3 ;  /* 0x0000000407147c11 */ /* 0x002fe4000f8e18ff */
[----:B--2---:R-:W-:-:S05]  /*81c0*/  IADD3 R11, P0, PT, R16, R0, RZ ;  /* 0x00000000100b7210 */ /* 0x004fca0007f1e0ff */
[----:B------:R-:W-:Y:S01]  /*81d0*/  IMAD.X R16, RZ, RZ, R17, P0 ;  /* 0x000000ffff107224 */ /* 0x000fe200000e0611 */
[----:B------:R-:W-:-:S04]  /*81e0*/  LEA R22, P0, R11, UR8, 0x3 ;  /* 0x000000080b167c11 */ /* 0x000fc8000f8018ff */
[----:B------:R-:W-:-:S05]  /*81f0*/  LEA.HI.X R23, R11, UR9, R16, 0x3, P0 ;  /* 0x000000090b177c11 */ /* 0x000fca00080f1c10 */
[----:B---3--:R-:W-:Y:S01]  /*8200*/  STG.E.64 desc[UR6][R22.64+0x2400], R14 ;  /* 0x0024000e16007986 */ /* 0x008fe2000c101b06 */
        /* <DEDUP_REMOVED lines=8> */
[----:B--2---:R-:W-:Y:S01]  /*8290*/  STG.E.64 desc[UR6][R16.64+0x3000], R12 ;  /* 0x0030000c10007986 */ /* 0x004fe2000c101b06 */
[----:B------:R-:W-:-:S03]  /*82a0*/  NOP ;  /* 0x0000000000007918 */ /* 0x000fc60000000000 */
[----:B------:R1:W2:Y:S04]  /*82b0*/  LDS.64 R14, [R9+0x9000] ;  /* 0x00900000090e7984 */ /* 0x0002a80000000a00 */
[----:B------:R-:W3:Y:S01]  /*82c0*/  LDS.64 R10, [R8+0x3c00] ;  /* 0x003c0000080a7984 */ /* 0x000ee20000000a00 */
[----:B-1----:R-:W-:Y:S02]  /*82d0*/  LEA R9, R6, UR4, 0x3 ;  /* 0x0000000406097c11 */ /* 0x002fe4000f8e18ff */
[----:B--2---:R-:W-:-:S05]  /*82e0*/  IADD3 R14, P0, PT, R14, R0, RZ ;  /* 0x000000000e0e7210 */ /* 0x004fca0007f1e0ff */
[----:B------:R-:W-:Y:S01]  /*82f0*/  IMAD.X R15, RZ, RZ, R15, P0 ;  /* 0x000000ffff0f7224 */ /* 0x000fe200000e060f */
[----:B------:R-:W-:-:S04]  /*8300*/  LEA R18, P0, R14, UR8, 0x3 ;  /* 0x000000080e127c11 */ /* 0x000fc8000f8018ff */
[----:B------:R-:W-:-:S05]  /*8310*/  LEA.HI.X R19, R14, UR9, R15, 0x3, P0 ;  /* 0x000000090e137c11 */ /* 0x000fca00080f1c0f */
        /* <DEDUP_REMOVED lines=43> */
[----:B------:R-:W-:-:S05]  /*85d0*/  LEA.HI.X R11, R3, UR9, R12, 0x3, P0 ;  /* 0x00000009030b7c11 */ /* 0x000fca00080f1c0c */
[----:B--2---:R-:W-:Y:S01]  /*85e0*/  STG.E.64 desc[UR6][R10.64+0x7800], R6 ;  /* 0x007800060a007986 */ /* 0x004fe2000c101b06 */
        /* <DEDUP_REMOVED lines=8> */
[----:B------:R-:W-:Y:S01]  /*8670*/  NOP ;  /* 0x0000000000007918 */ /* 0x000fe20000000000 */
[----:B------:R-:W-:Y:S05]  /*8680*/  EXIT ;  /* 0x000000000000794d */ /* 0x000fea0003800000 */
.L_x_92:
[----:B------:R-:W-:Y:S01]  /*8690*/  LEA R19, R17, UR4, 0x3 ;  /* 0x0000000411137c11 */ /* 0x000fe2000f8e18ff */
[----:B------:R-:W-:Y:S01]  /*86a0*/  IMAD R35, R35, -0x1200, R18 ;  /* 0xffffee0023237824 */ /* 0x000fe200078e0212 */
[----:B------:R-:W-:Y:S02]  /*86b0*/  LEA R17, R16, UR4, 0x3 ;  /* 0x0000000410117c11 */ /* 0x000fe4000f8e18ff */
[----:B------:R-:W-:Y:S02]  /*86c0*/  LEA R15, R15, UR4, 0x3 ;  /* 0x000000040f0f7c11 */ /* 0x000fe4000f8e18ff */
[----:B------:R-:W1:Y:S01]  /*86d0*/  LDS.64 R18, [R19+0x9000] ;  /* 0x0090000013127984 */ /* 0x000e620000000a00 */
[----:B------:R-:W-:Y:S02]  /*86e0*/  ISETP.GE.AND P1, PT, R0, R35, PT ;  /* 0x000000230000720c */ /* 0x000fe40003f26270 */
[----:B--2---:R-:W-:Y:S02]  /*86f0*/  LEA R11, R14, UR4, 0x3 ;  /* 0x000000040e0b7c11 */ /* 0x004fe4000f8e18ff */
[----:B------:R-:W-:-:S09]  /*8700*/  LEA R13, R12, UR4, 0x3 ;  /* 0x000000040c0d7c11 */ /* 0x000fd2000f8e18ff */
[----:B------:R-:W2:Y:S01]  /*8710*/  @!P1 LDS.64 R20, [R8] ;  /* 0x0000000008149984 */ /* 0x000ea20000000a00 */
[----:B------:R-:W3:Y:S01]  /*8720*/  @!P1 LDC.64 R22, c[0x0][0x3b0] ;  /* 0x0000ec00ff169b82 */ /* 0x000ee20000000a00 */
[----:B-1----:R-:W-:-:S05]  /*8730*/  @!P1 IADD3 R9, P0, PT, R18, R0, RZ ;  /* 0x0000000012099210 */ /* 0x002fca0007f1e0ff */
[----:B------:R-:W-:Y:S01]  /*8740*/  @!P1 IMAD.X R18, RZ, RZ, R19, P0 ;  /* 0x000000ffff129224 */ /* 0x000fe200000e0613 */
[----:B---3--:R-:W-:-:S04]  /*8750*/  @!P1 LEA R22, P0, R9, R22, 0x3 ;  /* 0x0000001609169211 */ /* 0x008fc800078018ff */
[----:B------:R-:W-:Y:S01]  /*8760*/  @!P1 LEA.HI.X R23, R9, R23, R18, 0x3, P0 ;  /* 0x0000001709179211 */ /* 0x000fe200000f1c12 */
[----:B------:R-:W-:-:S04]  /*8770*/  VIADD R18, R0, 0x180 ;  /* 0x0000018000127836 */ /* 0x000fc80000000000 */
[----:B--2---:R1:W-:Y:S01]  /*8780*/  @!P1 STG.E.64 desc[UR6][R22.64], R20 ;  /* 0x0000001416009986 */ /* 0x0043e2000c101b06 */
[----:B------:R-:W-:-:S03]  /*8790*/  NOP ;  /* 0x0000000000007918 */ /* 0x000fc60000000000 */
[----:B------:R-:W2:Y:S01]  /*87a0*/  LDS.64 R16, [R17+0x9000] ;  /* 0x0090000011107984 */ /* 0x000ea20000000a00 */
[----:B------:R-:W-:Y:S01]  /*87b0*/  ISETP.GE.AND P1, PT, R18, R35, PT ;  /* 0x000000231200720c */ /* 0x000fe20003f26270 */
[----:B-1----:R-:W-:-:S12]  /*87c0*/  VIADD R20, R0, 0x300 ;  /* 0x0000030000147836 */ /* 0x002fd80000000000 */
[----:B------:R-:W1:Y:S01]  /*87d0*/  @!P1 LDS.64 R18, [R8+0xc00] ;  /* 0x000c000008129984 */ /* 0x000e620000000a00 */
[----:B------:R-:W3:Y:S01]  /*87e0*/  @!P1 LDC.64 R24, c[0x0][0x3b0] ;  /* 0x0000ec00ff189b82 */ /* 0x000ee20000000a00 */
[----:B--2---:R-:W-:-:S05]  /*87f0*/  @!P1 IADD3 R9, P0, PT, R16, R0, RZ ;  /* 0x0000000010099210 */ /* 0x004fca0007f1e0ff */
[----:B------:R-:W-:Y:S01]  /*8800*/  @!P1 IMAD.X R16, RZ, RZ, R17, P0 ;  /* 0x000000ffff109224 */ /* 0x000fe200000e0611 */
[----:B---3--:R-:W-:-:S04]  /*8810*/  @!P1 LEA R24, P0, R9, R24, 0x3 ;  /* 0x0000001809189211 */ /* 0x008fc800078018ff */
[----:B------:R-:W-:-:S05]  /*8820*/  @!P1 LEA.HI.X R25, R9, R25, R16, 0x3, P0 ;  /* 0x0000001909199211 */ /* 0x000fca00000f1c10 */
[----:B-1----:R-:W-:Y:S01]  /*8830*/  @!P1 STG.E.64 desc[UR6][R24.64+0xc00], R18 ;  /* 0x000c001218009986 */ /* 0x002fe2000c101b06 */
[----:B------:R-:W-:-:S03]  /*8840*/  NOP ;  /* 0x0000000000007918 */ /* 0x000fc60000000000 */
[----:B------:R-:W1:Y:S01]  /*8850*/  LDS.64 R16, [R15+0x9000] ;  /* 0x009000000f107984 */ /* 0x000e620000000a00 */
[----:B------:R-:W-:-:S13]  /*8860*/  ISETP.GE.AND P1, PT, R20, R35, PT ;  /* 0x000000231400720c */ /* 0x000fda0003f26270 */
[----:B------:R-:W2:Y:S01]  /*8870*/  @!P1 LDS.64 R20, [R8+0x1800] ;  /* 0x0018000008149984 */ /* 0x000ea20000000a00 */
[----:B------:R-:W3:Y:S01]  /*8880*/  @!P1 LDC.64 R22, c[0x0][0x3b0] ;  /* 0x0000ec00ff169b82 */ /* 0x000ee20000000a00 */
[----:B-1----:R-:W-:-:S05]  /*8890*/  @!P1 IADD3 R9, P0, PT, R16, R0, RZ ;  /* 0x0000000010099210 */ /* 0x002fca0007f1e0ff */
[----:B------:R-:W-:Y:S01]  /*88a0*/  @!P1 IMAD.X R16, RZ, RZ, R17, P0 ;  /* 0x000000ffff109224 */ /* 0x000fe200000e0611 */
[----:B---3--:R-:W-:-:S04]  /*88b0*/  @!P1 LEA R22, P0, R9, R22, 0x3 ;  /* 0x0000001609169211 */ /* 0x008fc800078018ff */
[----:B------:R-:W-:Y:S01]  /*88c0*/  @!P1 LEA.HI.X R23, R9, R23, R16, 0x3, P0 ;  /* 0x0000001709179211 */ /* 0x000fe200000f1c10 */
[----:B------:R-:W-:-:S04]  /*88d0*/  VIADD R16, R0, 0x480 ;  /* 0x0000048000107836 */ /* 0x000fc80000000000 */
[----:B--2---:R-:W-:Y:S01]  /*88e0*/  @!P1 STG.E.64 desc[UR6][R22.64+0x1800], R20 ;  /* 0x0018001416009986 */ /* 0x004fe2000c101b06 */
[----:B------:R-:W-:-:S03]  /*88f0*/  NOP ;  /* 0x0000000000007918 */ /* 0x000fc60000000000 */
[----:B------:R1:W2:Y:S01]  /*8900*/  LDS.64 R14, [R11+0x9000] ;  /* 0x009000000b0e7984 */ /* 0x0002a20000000a00 */
[----:B------:R-:W-:Y:S02]  /*8910*/  ISETP.GE.AND P1, PT, R16, R35, PT ;  /* 0x000000231000720c */ /* 0x000fe40003f26270 */
[----:B-1----:R-:W-:-:S11]  /*8920*/  LEA R11, R10, UR4, 0x3 ;  /* 0x000000040a0b7c11 */ /* 0x002fd6000f8e18ff */
[----:B------:R-:W1:Y:S01]  /*8930*/  @!P1 LDS.64 R16, [R8+0x2400] ;  /* 0x0024000008109984 */ /* 0x000e620000000a00 */
[----:B------:R-:W3:Y:S01]  /*8940*/  @!P1 LDC.64 R18, c[0x0][0x3b0] ;  /* 0x0000ec00ff129b82 */ /* 0x000ee20000000a00 */
[----:B--2---:R-:W-:-:S05]  /*8950*/  @!P1 IADD3 R9, P0, PT, R14, R0, RZ ;  /* 0x000000000e099210 */ /* 0x004fca0007f1e0ff */
[----:B------:R-:W-:Y:S01]  /*8960*/  @!P1 IMAD.X R14, RZ, RZ, R15, P0 ;  /* 0x000000ffff0e9224 */ /* 0x000fe200000e060f */
[----:B---3--:R-:W-:-:S04]  /*8970*/  @!P1 LEA R18, P0, R9, R18, 0x3 ;  /* 0x0000001209129211 */ /* 0x008fc800078018ff */
[----:B------:R-:W-:Y:S01]  /*8980*/  @!P1 LEA.HI.X R19, R9, R19, R14, 0x3, P0 ;  /* 0x0000001309139211 */ /* 0x000fe200000f1c0e */
[----:B------:R-:W-:-:S04]  /*8990*/  VIADD R14, R0, 0x600 ;  /* 0x00000600000e7836 */ /* 0x000fc80000000000 */
        /* <DEDUP_REMOVED lines=15> */
[----:B-1----:R-:W-:Y:S01]  /*8a90*/  VIADD R14, R0, 0x900 ;  /* 0x00000900000e7836 */ /* 0x002fe20000000000 */
[----:B------:R-:W-:-:S11]  /*8aa0*/  LEA R20, R6, UR4, 0x3 ;  /* 0x0000000406147c11 */ /* 0x000fd6000f8e18ff */
[----:B------:R-:W1:Y:S01]  /*8ab0*/  @!P1 LDS.64 R12, [R8+0x3c00] ;  /* 0x003c0000080c9984 */ /* 0x000e620000000a00 */
[----:B------:R-:W3:Y:S01]  /*8ac0*/  @!P1 LDC.64 R16, c[0x0][0x3b0] ;  /* 0x0000ec00ff109b82 */ /* 0x000ee20000000a00 */
[----:B--2---:R-:W-:-:S05]  /*8ad0*/  @!P1 IADD3 R9, P0, PT, R10, R0, RZ ;  /* 0x000000000a099210 */ /* 0x004fca0007f1e0ff */
[----:B------:R-:W-:Y:S01]  /*8ae0*/  @!P1 IMAD.X R10, RZ, RZ, R11, P0 ;  /* 0x000000ffff0a9224 */ /* 0x000fe200000e060b */
[----:B---3--:R-:W-:-:S04]  /*8af0*/  @!P1 LEA R16, P0, R9, R16, 0x3 ;  /* 0x0000001009109211 */ /* 0x008fc800078018ff */
[----:B------:R-:W-:Y:S02]  /*8b00*/  @!P1 LEA.HI.X R17, R9, R17, R10, 0x3, P0 ;  /* 0x0000001109119211 */ /* 0x000fe400000f1c0a */
[----:B------:R-:W-:-:S03]  /*8b10*/  LEA R9, R7, UR4, 0x3 ;  /* 0x0000000407097c11 */ /* 0x000fc6000f8e18ff */
[----:B-1----:R1:W-:Y:S01]  /*8b20*/  @!P1 STG.E.64 desc[UR6][R16.64+0x3c00], R12 ;  /* 0x003c000c10009986 */ /* 0x0023e2000c101b06 */
[----:B------:R-:W-:-:S03]  /*8b30*/  NOP ;  /* 0x0000000000007918 */ /* 0x000fc60000000000 */
[----:B------:R2:W3:Y:S01]  /*8b40*/  LDS.64 R10, [R9+0x9000] ;  /* 0x00900000090a7984 */ /* 0x0004e20000000a00 */
[----:B------:R-:W-:Y:S02]  /*8b50*/  ISETP.GE.AND P1, PT, R14, R35, PT ;  /* 0x000000230e00720c */ /* 0x000fe40003f26270 */
[----:B-1----:R-:W-:Y:S02]  /*8b60*/  LOP3.LUT R12, R0, 0xc00, RZ, 0xfc, !PT ;  /* 0x00000c00000c7812 */ /* 0x002fe400078efcff */
[----:B--2---:R-:W-:-:S09]  /*8b70*/  LEA R9, R4, UR4, 0x3 ;  /* 0x0000000404097c11 */ /* 0x004fd2000f8e18ff */
[----:B------:R-:W1:Y:S01]  /*8b80*/  @!P1 LDS.64 R14, [R8+0x4800] ;  /* 0x00480000080e9984 */ /* 0x000e620000000a00 */
[----:B------:R-:W2:Y:S01]  /*8b90*/  @!P1 LDC.64 R18, c[0x0][0x3b0] ;  /* 0x0000ec00ff129b82 */ /* 0x000ea20000000a00 */
[----:B---3--:R-:W-:-:S05]  /*8ba0*/  @!P1 IADD3 R7, P0, PT, R10, R0, RZ ;  /* 0x000000000a079210 */ /* 0x008fca0007f1e0ff */
[----:B------:R-:W-:Y:S01]  /*8bb0*/  @!P1 IMAD.X R10, RZ, RZ, R11, P0 ;  /* 0x000000ffff0a9224 */ /* 0x000fe200000e060b */
[----:B--2---:R-:W-:-:S04]  /*8bc0*/  @!P1 LEA R18, P0, R7, R18, 0x3 ;  /* 0x0000001207129211 */ /* 0x004fc800078018ff */
[----:B------:R-:W-:Y:S01]  /*8bd0*/  @!P1 LEA.HI.X R19, R7, R19, R10, 0x3, P0 ;  /* 0x0000001307139211 */ /* 0x000fe200000f1c0a */
[----:B------:R-:W-:-:S04]  /*8be0*/  VIADD R10, R0, 0xa80 ;  /* 0x00000a80000a7836 */ /* 0x000fc80000000000 */
[----:B-1----:R1:W-:Y:S01]  /*8bf0*/  @!P1 STG.E.64 desc[UR6][R18.64+0x4800], R14 ;  /* 0x0048000e12009986 */ /* 0x0023e2000c101b06 */
[----:B------:R-:W-:-:S03]  /*8c00*/  NOP ;  /* 0x0000000000007918 */ /* 0x000fc60000000000 */
[----:B------:R-:W2:Y:S01]  /*8c10*/  LDS.64 R6, [R20+0x9000] ;  /* 0x0090000014067984 */ /* 0x000ea20000000a00 */
[----:B------:R-:W-:Y:S02]  /*8c20*/  ISETP.GE.AND P1, PT, R10, R35, PT ;  /* 0x000000230a00720c */ /* 0x000fe40003f26270 */
[----:B-1----:R-:W-:-:S11]  /*8c30*/  LEA R18, R3, UR4, 0x3 ;  /* 0x0000000403127c11 */ /* 0x002fd6000f8e18ff */
        /* <DEDUP_REMOVED lines=28> */
[----:B------:R-:W-:-:S05]  /*8e00*/  @!P1 LEA.HI.X R17, R4, R17, R5, 0x3, P0 ;  /* 0x0000001104119211 */ /* 0x000fca00000f1c05 */
        /* <DEDUP_REMOVED lines=10> */
[----:B------:R-:W-:Y:S02]  /*8eb0*/  @!P1 LEA.HI.X R5, R3, R15, R12, 0x3, P0 ;  /* 0x0000000f03059211 */ /* 0x000fe400000f1c0c */
[----:B------:R-:W-:-:S03]  /*8ec0*/  LEA R12, R2, UR4, 0x3 ;  /* 0x00000004020c7c11 */ /* 0x000fc6000f8e18ff */
[----:B-1----:R-:W-:Y:S01]  /*8ed0*/  @!P1 STG.E.64 desc[UR6][R4.64+0x7800], R10 ;  /* 0x0078000a04009986 */ /* 0x002fe2000c101b06 */
[----:B------:R-:W-:-:S03]  /*8ee0*/  NOP ;  /* 0x0000000000007918 */ /* 0x000fc60000000000 */
[----:B------:R-:W1:Y:S01]  /*8ef0*/  LDS.64 R2, [R12+0x9000] ;  /* 0x009000000c027984 */ /* 0x000e620000000a00 */
[----:B------:R-:W-:-:S13]  /*8f00*/  ISETP.GE.AND P1, PT, R6, R35, PT ;  /* 0x000000230600720c */ /* 0x000fda0003f26270 */
[----:B------:R-:W2:Y:S01]  /*8f10*/  @!P1 LDS.64 R8, [R8+0x8400] ;  /* 0x0084000008089984 */ /* 0x000ea20000000a00 */
[----:B------:R-:W3:Y:S01]  /*8f20*/  @!P1 LDC.64 R6, c[0x0][0x3b0] ;  /* 0x0000ec00ff069b82 */ /* 0x000ee20000000a00 */
[----:B-1----:R-:W-:-:S05]  /*8f30*/  IADD3 R0, P0, PT, R2, R0, RZ ;  /* 0x0000000002007210 */ /* 0x002fca0007f1e0ff */
[----:B------:R-:W-:Y:S01]  /*8f40*/  IMAD.X R3, RZ, RZ, R3, P0 ;  /* 0x000000ffff037224 */ /* 0x000fe200000e0603 */
[----:B---3--:R-:W-:-:S04]  /*8f50*/  @!P1 LEA R2, P0, R0, R6, 0x3 ;  /* 0x0000000600029211 */ /* 0x008fc800078018ff */
[----:B------:R-:W-:-:S05]  /*8f60*/  @!P1 LEA.HI.X R3, R0, R7, R3, 0x3, P0 ;  /* 0x0000000700039211 */ /* 0x000fca00000f1c03 */
[----:B--2---:R-:W-:Y:S01]  /*8f70*/  @!P1 STG.E.64 desc[UR6][R2.64+0x8400], R8 ;  /* 0x0084000802009986 */ /* 0x004fe2000c101b06 */
[----:B------:R-:W-:Y:S01]  /*8f80*/  NOP ;  /* 0x0000000000007918 */ /* 0x000fe20000000000 */
[----:B------:R-:W-:Y:S05]  /*8f90*/  EXIT ;  /* 0x000000000000794d */ /* 0x000fea0003800000 */
.L_x_29:
[----:B------:R-:W-:Y:S02]  /*8fa0*/  IMAD.MOV.U32 R59, RZ, RZ, R50 ;  /* 0x000000ffff3b7224 */ /* 0x000fe400078e0032 */
[----:B------:R-:W-:Y:S02]  /*8fb0*/  IMAD.MOV.U32 R58, RZ, RZ, 0x1 ;  /* 0x00000001ff3a7424 */ /* 0x000fe400078e00ff */
[----:B------:R-:W-:Y:S02]  /*8fc0*/  IMAD.MOV.U32 R61, RZ, RZ, RZ ;  /* 0x000000ffff3d7224 */ /* 0x000fe400078e00ff */
[----:B------:R-:W-:-:S07]  /*8fd0*/  IMAD.MOV.U32 R56, RZ, RZ, -0x1 ;  /* 0xffffffffff387424 */ /* 0x000fce00078e00ff */
[----:B------:R-:W-:Y:S05]  /*8fe0*/  WARPSYNC.COLLECTIVE R56, `(.L_x_93) ;  /* 0x0000000038087348 */ /* 0x000fea0003c00000 */
[----:B------:R0:W1:Y:S02]  /*8ff0*/  SHFL.UP P0, R57, R59, R58, R61 ;  /* 0x0400003a3b397389 */ /* 0x000064000000003d */
[----:B01----:R-:W-:Y:S05]  /*9000*/  ENDCOLLECTIVE ;  /* 0x000000000000791b */ /* 0x003fea0003800000 */
.L_x_93:
[----:B------:R-:W-:Y:S02]  /*9010*/  IMAD.MOV.U32 R58, RZ, RZ, 0x2 ;  /* 0x00000002ff3a7424 */ /* 0x000fe400078e00ff */
[----:B------:R-:W-:-:S04]  /*9020*/  IMAD.MOV.U32 R51, RZ, RZ, R57 ;  /* 0x000000ffff337224 */ /* 0x000fc800078e0039 */
[----:B------:R-:W-:-:S04]  /*9030*/  @P0 IMAD.IADD R51, R50, 0x1, R51 ;  /* 0x0000000132330824 */ /* 0x000fc800078e0233 */
[----:B------:R-:W-:-:S07]  /*9040*/  IMAD.MOV.U32 R59, RZ, RZ, R51 ;  /* 0x000000ffff3b7224 */ /* 0x000fce00078e0033 */
[----:B------:R-:W-:Y:S05]  /*9050*/  WARPSYNC.COLLECTIVE R56, `(.L_x_94) ;  /* 0x0000000038087348 */ /* 0x000fea0003c00000 */
[----:B------:R0:W1:Y:S02]  /*9060*/  SHFL.UP P0, R57, R59, R58, R61 ;  /* 0x0400003a3b397389 */ /* 0x000064000000003d */
[----:B01----:R-:W-:Y:S05]  /*9070*/  ENDCOLLECTIVE ;  /* 0x000000000000791b */ /* 0x003fea0003800000 */
.L_x_94:
[----:B------:R-:W-:Y:S02]  /*9080*/  IMAD.MOV.U32 R58, RZ, RZ, 0x4 ;  /* 0x00000004ff3a7424 */ /* 0x000fe400078e00ff */
[----:B------:R-:W-:-:S04]  /*9090*/  IMAD.MOV.U32 R52, RZ, RZ, R57 ;  /* 0x000000ffff347224 */ /* 0x000fc800078e0039 */
[----:B------:R-:W-:-:S04]  /*90a0*/  @P0 IMAD.IADD R52, R51, 0x1, R52 ;  /* 0x0000000133340824 */ /* 0x000fc800078e0234 */
[----:B------:R-:W-:-:S07]  /*90b0*/  IMAD.MOV.U32 R59, RZ, RZ, R52 ;  /* 0x000000ffff3b7224 */ /* 0x000fce00078e0034 */
[----:B------:R-:W-:Y:S05]  /*90c0*/  WARPSYNC.COLLECTIVE R56, `(.L_x_95) ;  /* 0x0000000038087348 */ /* 0x000fea0003c00000 */
[----:B------:R0:W1:Y:S02]  /*90d0*/  SHFL.UP P0, R57, R59, R58, R61 ;  /* 0x0400003a3b397389 */ /* 0x000064000000003d */
[----:B01----:R-:W-:Y:S05]  /*90e0*/  ENDCOLLECTIVE ;  /* 0x000000000000791b */ /* 0x003fea0003800000 */
.L_x_95:
[----:B------:R-:W-:Y:S02]  /*90f0*/  IMAD.MOV.U32 R58, RZ, RZ, 0x8 ;  /* 0x00000008ff3a7424 */ /* 0x000fe400078e00ff */
[----:B------:R-:W-:-:S04]  /*9100*/  IMAD.MOV.U32 R53, RZ, RZ, R57 ;  /* 0x000000ffff357224 */ /* 0x000fc800078e0039 */
[----:B------:R-:W-:-:S04]  /*9110*/  @P0 IMAD.IADD R53, R52, 0x1, R53 ;  /* 0x0000000134350824 */ /* 0x000fc800078e0235 */
[----:B------:R-:W-:-:S07]  /*9120*/  IMAD.MOV.U32 R59, RZ, RZ, R53 ;  /* 0x000000ffff3b7224 */ /* 0x000fce00078e0035 */
[----:B------:R-:W-:Y:S05]  /*9130*/  WARPSYNC.COLLECTIVE R56, `(.L_x_96) ;  /* 0x0000000038087348 */ /* 0x000fea0003c00000 */
[----:B------:R0:W1:Y:S02]  /*9140*/  SHFL.UP P0, R57, R59, R58, R61 ;  /* 0x0400003a3b397389 */ /* 0x000064000000003d */
[----:B01----:R-:W-:Y:S05]  /*9150*/  ENDCOLLECTIVE ;  /* 0x000000000000791b */ /* 0x003fea0003800000 */
.L_x_96:
[----:B------:R-:W-:Y:S02]  /*9160*/  IMAD.MOV.U32 R58, RZ, RZ, 0x10 ;  /* 0x00000010ff3a7424 */ /* 0x000fe400078e00ff */
[----:B------:R-:W-:-:S04]  /*9170*/  IMAD.MOV.U32 R54, RZ, RZ, R57 ;  /* 0x000000ffff367224 */ /* 0x000fc800078e0039 */
[----:B------:R-:W-:-:S04]  /*9180*/  @P0 IMAD.IADD R54, R53, 0x1, R54 ;  /* 0x0000000135360824 */ /* 0x000fc800078e0236 */
[----:B------:R-:W-:-:S07]  /*9190*/  IMAD.MOV.U32 R59, RZ, RZ, R54 ;  /* 0x000000ffff3b7224 */ /* 0x000fce00078e0036 */
[----:B------:R-:W-:Y:S05]  /*91a0*/  WARPSYNC.COLLECTIVE R56, `(.L_x_97) ;  /* 0x0000000038087348 */ /* 0x000fea0003c00000 */
[----:B------:R0:W1:Y:S02]  /*91b0*/  SHFL.UP P0, R57, R59, R58, R61 ;  /* 0x0400003a3b397389 */ /* 0x000064000000003d */
[----:B01----:R-:W-:Y:S05]  /*91c0*/  ENDCOLLECTIVE ;  /* 0x000000000000791b */ /* 0x003fea0003800000 */
.L_x_97:
[----:B------:R-:W-:Y:S05]  /*91d0*/  BRA `(.L_x_98) ;  /* 0xffffff98002c7947 */ /* 0x000fea000383ffff */
.L_x_99:
[----:B------:R-:W-:-:S00]  /*91e0*/  BRA `(.L_x_99) ;  /* 0xfffffffc00fc7947 */ /* 0x000fc0000383ffff */
[----:B------:R-:W-:-:S00]  /*91f0*/  NOP ;  /* 0x0000000000007918 */ /* 0x000fc00000000000 */
        /* <DEDUP_REMOVED lines=8> */
.L_x_541:


//--------------------- .text._ZN3cub18CUB_300001_SM_10006detail10radix_sort33DeviceRadixSortExclusiveSumKernelINS1_5radix10policy_hubIddyE10Policy1000EyEEvPT0_ --------------------------
	.section	.text._ZN3cub18CUB_300001_SM_10006detail10radix_sort33DeviceRadixSortExclusiveSumKernelINS1_5radix10policy_hubIddyE10Policy1000EyEEvPT0_,"ax",@progbits
	.align	128
        .global         _ZN3cub18CUB_300001_SM_10006detail10radix_sort33DeviceRadixSortExclusiveSumKernelINS1_5radix10policy_hubIddyE10Policy1000EyEEvPT0_
        .type           _ZN3cub18CUB_300001_SM_10006detail10radix_sort33DeviceRadixSortExclusiveSumKernelINS1_5radix10policy_hubIddyE10Policy1000EyEEvPT0_,@function
        .size           _ZN3cub18CUB_300001_SM_10006detail10radix_sort33DeviceRadixSortExclusiveSumKernelINS1_5radix10policy_hubIddyE10Policy1000EyEEvPT0_,(.L_x_542 - _ZN3cub18CUB_300001_SM_10006detail10radix_sort33DeviceRadixSortExclusiveSumKernelINS1_5radix10policy_hubIddyE10Policy1000EyEEvPT0_)
        .other          _ZN3cub18CUB_300001_SM_10006detail10radix_sort33DeviceRadixSortExclusiveSumKernelINS1_5radix10policy_hubIddyE10Policy1000EyEEvPT0_,@"STO_CUDA_ENTRY STV_DEFAULT"
_ZN3cub18CUB_300001_SM_10006detail10radix_sort33DeviceRadixSortExclusiveSumKernelINS1_5radix10policy_hubIddyE10Policy1000EyEEvPT0_:
.text._ZN3cub18CUB_300001_SM_10006detail10radix_sort33DeviceRadixSortExclusiveSumKernelINS1_5radix10policy_hubIddyE10Policy1000EyEEvPT0_:
[----:B------:R-:W-:Y:S01]  /*0000*/  LDC R1, c[0x0][0x37c] ;  /* 0x0000df00ff017b82 */ /* 0x000fe20000000800 */
[----:B------:R-:W0:Y:S07]  /*0010*/  S2R R18, SR_TID.X ;  /* 0x0000000000127919 */ /* 0x000e2e0000002100 */
[----:B------:R-:W1:Y:S01]  /*0020*/  LDC.64 R16, c[0x0][0x380] ;  /* 0x0000e000ff107b82 */ /* 0x000e620000000a00 */
[----:B------:R-:W2:Y:S01]  /*0030*/  LDCU.64 UR4, c[0x0][0x358] ;  /* 0x00006b00ff0477ac */ /* 0x000ea20008000a00 */
[----:B------:R-:W3:Y:S01]  /*0040*/  S2R R5, SR_CTAID.X ;  /* 0x0000000000057919 */ /* 0x000ee20000002500 */
[----:B0-----:R-:W-:Y:S01]  /*0050*/  ISETP.GT.U32.AND P1, PT, R18, 0xff, PT ;  /* 0x000000ff1200780c */ /* 0x001fe20003f24070 */
[----:B---3--:R-:W-:-:S04]  /*0060*/  IMAD R5, R5, 0x100, R18 ;  /* 0x0000010005057824 */ /* 0x008fc800078e0212 */
[----:B-1----:R-:W-:-:S08]  /*0070*/  IMAD.WIDE R16, R5, 0x8, R16 ;  /* 0x0000000805107825 */ /* 0x002fd000078e0210 */
[----:B--2---:R-:W2:Y:S01]  /*0080*/  @!P1 LDG.E.64 R2, desc[UR4][R16.64] ;  /* 0x0000000410029981 */ /* 0x004ea2000c1e1b00 */
[----:B------:R-:W-:Y:S02]  /*0090*/  MOV R0, 0x400 ;  /* 0x0000040000007802 */ /* 0x000fe40000000f00 */
[C---:B------:R-:W-:Y:S01]  /*00a0*/  ISETP.GT.U32.AND P0, PT, R18.reuse, 0x1f, PT ;  /* 0x0000001f1200780c */ /* 0x040fe20003f04070 */
[----:B------:R-:W0:Y:S02]  /*00b0*/  S2R R5, SR_CgaCtaId ;  /* 0x0000000000057919 */ /* 0x000e240000008800 */
[----:B0-----:R-:W-:Y:S02]  /*00c0*/  LEA R5, R5, R0, 0x18 ;  /* 0x0000000005057211 */ /* 0x001fe400078ec0ff */
[----:B------:R-:W-:-:S05]  /*00d0*/  LEA.HI R0, R18, R18, RZ, 0x1d ;  /* 0x0000001212007211 */ /* 0x000fca00078fe8ff */
[----:B------:R-:W-:-:S05]  /*00e0*/  IMAD R0, R0, 0x8, R5 ;  /* 0x0000000800007824 */ /* 0x000fca00078e0205 */
[----:B--2---:R0:W-:Y:S01]  /*00f0*/  STS.64 [R0+0x10], R2 ;  /* 0x0000100200007388 */ /* 0x0041e20000000a00 */
[----:B------:R-:W-:Y:S06]  /*0100*/  BAR.SYNC.DEFER_BLOCKING 0x0 ;  /* 0x0000000000007b1d */ /* 0x000fec0000010000 */
[----:B------:R-:W-:Y:S05]  /*0110*/  @P0 BRA `(.L_x_100) ;  /* 0x0000000400240947 */ /* 0x000fea0003800000 */
[----:B------:R-:W-:Y:S01]  /*0120*/  IMAD R18, R18, 0x48, R5 ;  /* 0x0000004812127824 */ /* 0x000fe200078e0205 */
[----:B------:R-:W-:-:S04]  /*0130*/  UMOV UR6, 0xffffffff ;  /* 0xffffffff00067882 */ /* 0x000fc80000000000 */
[----:B------:R-:W-:Y:S04]  /*0140*/  LDS.64 R14, [R18+0x10] ;  /* 0x00001000120e7984 */ /* 0x000fe80000000a00 */
[----:B------:R-:W-:Y:S04]  /*0150*/  LDS.64 R12, [R18+0x18] ;  /* 0x00001800120c7984 */ /* 0x000fe80000000a00 */
[----:B------:R-:W1:Y:S04]  /*0160*/  LDS.64 R10, [R18+0x20] ;  /* 0x00002000120a7984 */ /* 0x000e680000000a00 */
[----:B------:R-:W-:Y:S04]  /*0170*/  LDS.64 R8, [R18+0x28] ;  /* 0x0000280012087984 */ /* 0x000fe80000000a00 */
[----:B------:R-:W2:Y:S04]  /*0180*/  LDS.64 R6, [R18+0x30] ;  /* 0x0000300012067984 */ /* 0x000ea80000000a00 */
[----:B------:R-:W-:Y:S04]  /*0190*/  LDS.64 R4, [R18+0x38] ;  /* 0x0000380012047984 */ /* 0x000fe80000000a00 */
[----:B0-----:R-:W0:Y:S04]  /*01a0*/  LDS.64 R2, [R18+0x40] ;  /* 0x0000400012027984 */ /* 0x001e280000000a00 */
[----:B------:R-:W3:Y:S01]  /*01b0*/  LDS.64 R20, [R18+0x48] ;  /* 0x0000480012147984 */ /* 0x000ee20000000a00 */
[----:B-1----:R-:W-:-:S04]  /*01c0*/  IADD3 R19, P3, P4, R10, R12, R14 ;  /* 0x0000000c0a137210 */ /* 0x002fc80007c7e00e */
[----:B------:R-:W-:Y:S02]  /*01d0*/  IADD3.X R23, PT, PT, R11, R13, R15, P3, P4 ;  /* 0x0000000d0b177210 */ /* 0x000fe40001fe840f */
[----:B--2---:R-:W-:-:S04]  /*01e0*/  IADD3 R19, P0, P2, R6, R19, R8 ;  /* 0x0000001306137210 */ /* 0x004fc80007a1e008 */
[----:B------:R-:W-:Y:S02]  /*01f0*/  IADD3.X R23, PT, PT, R7, R23, R9, P0, P2 ;  /* 0x0000001707177210 */ /* 0x000fe400007e4409 */
[----:B0-----:R-:W-:-:S04]  /*0200*/  IADD3 R19, P3, P4, R2, R19, R4 ;  /* 0x0000001302137210 */ /* 0x001fc80007c7e004 */
[----:B---3--:R-:W-:Y:S02]  /*0210*/  IADD3 R20, P0, PT, R20, R19, RZ ;  /* 0x0000001314147210 */ /* 0x008fe40007f1e0ff */
[----:B------:R-:W-:-:S05]  /*0220*/  IADD3.X R19, PT, PT, R3, R23, R5, P3, P4 ;  /* 0x0000001703137210 */ /* 0x000fca0001fe8405 */
[----:B------:R-:W-:Y:S01]  /*0230*/  IMAD.X R19, R21, 0x1, R19, P0 ;  /* 0x0000000115137824 */ /* 0x000fe200000e0613 */
[----:B------:R-:W-:Y:S06]  /*0240*/  BRA.DIV UR6, `(.L_x_101) ;  /* 0x0000000206f07947 */ /* 0x000fec000b800000 */
[----:B------:R-:W0:Y:S04]  /*0250*/  SHFL.UP PT, R27, R20, 0x1, RZ ;  /* 0x04200000141b7989 */ /* 0x000e2800000e00ff */
[----:B------:R-:W1:Y:S01]  /*0260*/  SHFL.UP P0, R25, R19, 0x1, RZ ;  /* 0x0420000013197989 */ /* 0x000e6200000000ff */
[----:B0-----:R-:W-:-:S04]  /*0270*/  IADD3 R22, P2, PT, R27, R20, RZ ;  /* 0x000000141b167210 */ /* 0x001fc80007f5e0ff */
[----:B-1----:R-:W-:Y:S01]  /*0280*/  SEL R27, R22, R27, P0 ;  /* 0x0000001b161b7207 */ /* 0x002fe20000000000 */
[----:B------:R-:W-:-:S04]  /*0290*/  IMAD.X R26, R25, 0x1, R19, P2 ;  /* 0x00000001191a7824 */ /* 0x000fc800010e0613 */
[----:B------:R-:W0:Y:S01]  /*02a0*/  SHFL.UP PT, R28, R27, 0x2, RZ ;  /* 0x044000001b1c7989 */ /* 0x000e2200000e00ff */
[----:B------:R-:W-:-:S05]  /*02b0*/  SEL R26, R26, R25, P0 ;  /* 0x000000191a1a7207 */ /* 0x000fca0000000000 */
[----:B------:R-:W1:Y:S01]  /*02c0*/  SHFL.UP P0, R25, R26, 0x2, RZ ;  /* 0x044000001a197989 */ /* 0x000e6200000000ff */
[----:B0-----:R-:W-:-:S05]  /*02d0*/  IADD3 R21, P2, PT, R28, R27, RZ ;  /* 0x0000001b1c157210 */ /* 0x001fca0007f5e0ff */
[----:B-1----:R-:W-:Y:S01]  /*02e0*/  IMAD.X R22, R25, 0x1, R26, P2 ;  /* 0x0000000119167824 */ /* 0x002fe200010e061a */
[----:B------:R-:W-:-:S04]  /*02f0*/  SEL R28, R21, R28, P0 ;  /* 0x0000001c151c7207 */ /* 0x000fc80000000000 */
[----:B------:R-:W-:Y:S01]  /*0300*/  SEL R29, R22, R25, P0 ;  /* 0x00000019161d7207 */ /* 0x000fe20000000000 */
        /* <DEDUP_REMOVED lines=12> */
[----:B------:R0:W1:Y:S04]  /*03d0*/  SHFL.UP PT, R28, R27, 0x10, RZ ;  /* 0x060000001b1c7989 */ /* 0x00006800000e00ff */
[----:B------:R0:W2:Y:S02]  /*03e0*/  SHFL.UP P0, R25, R26, 0x10, RZ ;  /* 0x060000001a197989 */ /* 0x0000a400000000ff */
.L_x_112:
[----:B-1----:R-:W-:-:S04]  /*03f0*/  IADD3 R21, P2, PT, R28, R27, RZ ;  /* 0x0000001b1c157210 */ /* 0x002fc80007f5e0ff */
[----:B--2---:R-:W-:Y:S01]  /*0400*/  SEL R21, R21, R28, P0 ;  /* 0x0000001c15157207 */ /* 0x004fe20000000000 */
[----:B------:R-:W-:-:S05]  /*0410*/  IMAD.X R22, R25, 0x1, R26, P2 ;  /* 0x0000000119167824 */ /* 0x000fca00010e061a */
[----:B------:R-:W-:Y:S02]  /*0420*/  SEL R22, R22, R25, P0 ;  /* 0x0000001916167207 */ /* 0x000fe40000000000 */
[----:B------:R-:W-:-:S05]  /*0430*/  IADD3 R20, P0, PT, R21, -R20, RZ ;  /* 0x8000001415147210 */ /* 0x000fca0007f1e0ff */
[----:B------:R-:W-:Y:S01]  /*0440*/  IMAD.X R21, R22, 0x1, ~R19, P0 ;  /* 0x0000000116157824 */ /* 0x000fe200000e0e13 */
[----:B------:R-:W-:-:S04]  /*0450*/  IADD3 R14, P0, PT, R14, R20, RZ ;  /* 0x000000140e0e7210 */ /* 0x000fc80007f1e0ff */
[----:B------:R1:W-:Y:S01]  /*0460*/  STS.64 [R18+0x10], R20 ;  /* 0x0000101412007388 */ /* 0x0003e20000000a00 */
[----:B------:R-:W-:Y:S01]  /*0470*/  IMAD.X R15, R15, 0x1, R21, P0 ;  /* 0x000000010f0f7824 */ /* 0x000fe200000e0615 */
        /* <DEDUP_REMOVED lines=17> */
[----:B------:R-:W-:-:S05]  /*0590*/  IMAD.X R3, R3, 0x1, R5, P0 ;  /* 0x0000000103037824 */ /* 0x000fca00000e0605 */
[----:B------:R1:W-:Y:S03]  /*05a0*/  STS.64 [R18+0x48], R2 ;  /* 0x0000480212007388 */ /* 0x0003e60000000a00 */
.L_x_100:
[----:B------:R-:W-:Y:S05]  /*05b0*/  WARPSYNC.ALL ;  /* 0x0000000000007948 */ /* 0x000fea0003800000 */
[----:B------:R-:W-:Y:S06]  /*05c0*/  BAR.SYNC.DEFER_BLOCKING 0x0 ;  /* 0x0000000000007b1d */ /* 0x000fec0000010000 */
[----:B------:R-:W-:Y:S05]  /*05d0*/  @P1 EXIT ;  /* 0x000000000000194d */ /* 0x000fea0003800000 */
[----:B01----:R-:W0:Y:S04]  /*05e0*/  LDS.64 R2, [R0+0x10] ;  /* 0x0000100000027984 */ /* 0x003e280000000a00 */
[----:B0-----:R-:W-:Y:S01]  /*05f0*/  STG.E.64 desc[UR4][R16.64], R2 ;  /* 0x0000000210007986 */ /* 0x001fe2000c101b04 */
[----:B------:R-:W-:Y:S05]  /*0600*/  EXIT ;  /* 0x000000000000794d */ /* 0x000fea0003800000 */
.L_x_101:
[----:B------:R-:W-:Y:S02]  /*0610*/  IMAD.MOV.U32 R24, RZ, RZ, R20 ;  /* 0x000000ffff187224 */ /* 0x000fe400078e0014 */
[----:B------:R-:W-:Y:S02]  /*0620*/  IMAD.MOV.U32 R23, RZ, RZ, 0x1 ;  /* 0x00000001ff177424 */ /* 0x000fe400078e00ff */
[----:B------:R-:W-:Y:S02]  /*0630*/  IMAD.MOV.U32 R22, RZ, RZ, RZ ;  /* 0x000000ffff167224 */ /* 0x000fe400078e00ff */
[----:B------:R-:W-:-:S07]  /*0640*/  IMAD.MOV.U32 R21, RZ, RZ, -0x1 ;  /* 0xffffffffff157424 */ /* 0x000fce00078e00ff */
[----:B------:R-:W-:Y:S05]  /*0650*/  WARPSYNC.COLLECTIVE R21, `(.L_x_102) ;  /* 0x0000000015087348 */ /* 0x000fea0003c00000 */
[----:B------:R0:W1:Y:S02]  /*0660*/  SHFL.UP P0, R25, R24, R23, R22 ;  /* 0x0400001718197389 */ /* 0x0000640000000016 */
[----:B01----:R-:W-:Y:S05]  /*0670*/  ENDCOLLECTIVE ;  /* 0x000000000000791b */ /* 0x003fea0003800000 */
.L_x_102:
[----:B------:R-:W-:Y:S02]  /*0680*/  IMAD.MOV.U32 R24, RZ, RZ, R19 ;  /* 0x000000ffff187224 */ /* 0x000fe400078e0013 */
[----:B------:R-:W-:-:S07]  /*0690*/  IMAD.MOV.U32 R27, RZ, RZ, R25 ;  /* 0x000000ffff1b7224 */ /* 0x000fce00078e0019 */
[----:B------:R-:W-:Y:S05]  /*06a0*/  WARPSYNC.COLLECTIVE R21, `(.L_x_103) ;  /* 0x0000000015087348 */ /* 0x000fea0003c00000 */
[----:B------:R0:W1:Y:S02]  /*06b0*/  SHFL.UP P0, R25, R24, R23, R22 ;  /* 0x0400001718197389 */ /* 0x0000640000000016 */
[----:B01----:R-:W-:Y:S05]  /*06c0*/  ENDCOLLECTIVE ;  /* 0x000000000000791b */ /* 0x003fea0003800000 */
.L_x_103:
[----:B------:R-:W-:Y:S01]  /*06d0*/  IADD3 R26, P2, PT, R27, R20, RZ ;  /* 0x000000141b1a7210 */ /* 0x000fe20007f5e0ff */
[----:B------:R-:W-:-:S03]  /*06e0*/  IMAD.MOV.U32 R23, RZ, RZ, 0x2 ;  /* 0x00000002ff177424 */ /* 0x000fc600078e00ff */
[----:B------:R-:W-:Y:S01]  /*06f0*/  SEL R27, R26, R27, P0 ;  /* 0x0000001b1a1b7207 */ /* 0x000fe20000000000 */
[----:B------:R-:W-:-:S04]  /*0700*/  IMAD.X R26, R25, 0x1, R19, P2 ;  /* 0x00000001191a7824 */ /* 0x000fc800010e0613 */
[----:B------:R-:W-:Y:S01]  /*0710*/  IMAD.MOV.U32 R24, RZ, RZ, R27 ;  /* 0x000000ffff187224 */ /* 0x000fe200078e001b */
[----:B------:R-:W-:-:S07]  /*0720*/  SEL R26, R26, R25, P0 ;  /* 0x000000191a1a7207 */ /* 0x000fce0000000000 */
[----:B------:R-:W-:Y:S05]  /*0730*/  WARPSYNC.COLLECTIVE R21, `(.L_x_104) ;  /* 0x0000000015087348 */ /* 0x000fea0003c00000 */
[----:B------:R0:W1:Y:S02]  /*0740*/  SHFL.UP P0, R25, R24, R23, R22 ;  /* 0x0400001718197389 */ /* 0x0000640000000016 */
[----:B01----:R-:W-:Y:S05]  /*0750*/  ENDCOLLECTIVE ;  /* 0x000000000000791b */ /* 0x003fea0003800000 */
.L_x_104:
[----:B------:R-:W-:Y:S02]  /*0760*/  IMAD.MOV.U32 R24, RZ, RZ, R26 ;  /* 0x000000ffff187224 */ /* 0x000fe400078e001a */
[----:B------:R-:W-:-:S07]  /*0770*/  IMAD.MOV.U32 R28, RZ, RZ, R25 ;  /* 0x000000ffff1c7224 */ /* 0x000fce00078e0019 */
[----:B------:R-:W-:Y:S05]  /*0780*/  WARPSYNC.COLLECTIVE R21, `(.L_x_105) ;  /* 0x0000000015087348 */ /* 0x000fea0003c00000 */
[----:B------:R0:W1:Y:S02]  /*0790*/  SHFL.UP P0, R25, R24, R23, R22 ;  /* 0x0400001718197389 */ /* 0x0000640000000016 */
[----:B01----:R-:W-:Y:S05]  /*07a0*/  ENDCOLLECTIVE ;  /* 0x000000000000791b */ /* 0x003fea0003800000 */
.L_x_105:
        /* <DEDUP_REMOVED lines=9> */
.L_x_106:
[----:B------:R-:W-:Y:S02]  /*0840*/  IMAD.MOV.U32 R24, RZ, RZ, R29 ;  /* 0x000000ffff187224 */ /* 0x000fe400078e001d */
[----:B------:R-:W-:-:S07]  /*0850*/  IMAD.MOV.U32 R27, RZ, RZ, R25 ;  /* 0x000000ffff1b7224 */ /* 0x000fce00078e0019 */
[----:B------:R-:W-:Y:S05]  /*0860*/  WARPSYNC.COLLECTIVE R21, `(.L_x_107) ;  /* 0x0000000015087348 */ /* 0x000fea0003c00000 */
[----:B------:R0:W1:Y:S02]  /*0870*/  SHFL.UP P0, R25, R24, R23, R22 ;  /* 0x0400001718197389 */ /* 0x0000640000000016 */
[----:B01----:R-:W-:Y:S05]  /*0880*/  ENDCOLLECTIVE ;  /* 0x000000000000791b */ /* 0x003fea0003800000 */
.L_x_107:
        /* <DEDUP_REMOVED lines=9> */
.L_x_108:
[----:B------:R-:W-:Y:S02]  /*0920*/  IMAD.MOV.U32 R24, RZ, RZ, R29 ;  /* 0x000000ffff187224 */ /* 0x000fe400078e001d */
[----:B------:R-:W-:-:S07]  /*0930*/  IMAD.MOV.U32 R27, RZ, RZ, R25 ;  /* 0x000000ffff1b7224 */ /* 0x000fce00078e0019 */
[----:B------:R-:W-:Y:S05]  /*0940*/  WARPSYNC.COLLECTIVE R21, `(.L_x_109) ;  /* 0x0000000015087348 */ /* 0x000fea0003c00000 */
[----:B------:R0:W1:Y:S02]  /*0950*/  SHFL.UP P0, R25, R24, R23, R22 ;  /* 0x0400001718197389 */ /* 0x0000640000000016 */
[----:B01----:R-:W-:Y:S05]  /*0960*/  ENDCOLLECTIVE ;  /* 0x000000000000791b */ /* 0x003fea0003800000 */
.L_x_109:
        /* <DEDUP_REMOVED lines=9> */
.L_x_110:
[----:B------:R-:W-:Y:S02]  /*0a00*/  IMAD.MOV.U32 R24, RZ, RZ, R26 ;  /* 0x000000ffff187224 */ /* 0x000fe400078e001a */
[----:B------:R-:W-:-:S07]  /*0a10*/  IMAD.MOV.U32 R28, RZ, RZ, R25 ;  /* 0x000000ffff1c7224 */ /* 0x000fce00078e0019 */
[----:B------:R-:W-:Y:S05]  /*0a20*/  WARPSYNC.COLLECTIVE R21, `(.L_x_111) ;  /* 0x0000000015087348 */ /* 0x000fea0003c00000 */
[----:B------:R0:W1:Y:S02]  /*0a30*/  SHFL.UP P0, R25, R24, R23, R22 ;  /* 0x0400001718197389 */ /* 0x0000640000000016 */
[----:B01----:R-:W-:Y:S05]  /*0a40*/  ENDCOLLECTIVE ;  /* 0x000000000000791b */ /* 0x003fea0003800000 */
.L_x_111:
[----:B------:R-:W-:Y:S05]  /*0a50*/  BRA `(.L_x_112) ;  /* 0xfffffff800647947 */ /* 0x000fea000383ffff */
.L_x_113:
        /* <DEDUP_REMOVED lines=10> */
.L_x_542:


//--------------------- .text._ZN3cub18CUB_300001_SM_10006detail10radix_sort30DeviceRadixSortHistogramKernelINS1_5radix10policy_hubIddyE10Policy1000ELNS0_9SortOrderE1EdyNS1_21identity_decomposer_tEEEvPT2_PKT1_SA_iiT3_ --------------------------
	.section	.text._ZN3cub18CUB_300001_SM_10006detail10radix_sort30DeviceRadixSortHistogramKernelINS1_5radix10policy_hubIddyE10Policy1000ELNS0_9SortOrderE1EdyNS1_21identity_decomposer_tEEEvPT2_PKT1_SA_iiT3_,"ax",@progbits
	.align	128
        .global         _ZN3cub18CUB_300001_SM_10006detail10radix_sort30DeviceRadixSortHistogramKernelINS1_5radix10policy_hubIddyE10Policy1000ELNS0_9SortOrderE1EdyNS1_21identity_decomposer_tEEEvPT2_PKT1_SA_iiT3_
        .type           _ZN3cub18CUB_300001_SM_10006detail10radix_sort30DeviceRadixSortHistogramKernelINS1_5radix10policy_hubIddyE10Policy1000ELNS0_9SortOrderE1EdyNS1_21identity_decomposer_tEEEvPT2_PKT1_SA_iiT3_,@function
        .size           _ZN3cub18CUB_300001_SM_10006detail10radix_sort30DeviceRadixSortHistogramKernelINS1_5radix10policy_hubIddyE10Policy1000ELNS0_9SortOrderE1EdyNS1_21identity_decomposer_tEEEvPT2_PKT1_SA_iiT3_,(.L_x_543 - _ZN3cub18CUB_300001_SM_10006detail10radix_sort30DeviceRadixSortHistogramKernelINS1_5radix10policy_hubIddyE10Policy1000ELNS0_9SortOrderE1EdyNS1_21identity_decomposer_tEEEvPT2_PKT1_SA_iiT3_)
        .other          _ZN3cub18CUB_300001_SM_10006detail10radix_sort30DeviceRadixSortHistogramKernelINS1_5radix10policy_hubIddyE10Policy1000ELNS0_9SortOrderE1EdyNS1_21identity_decomposer_tEEEvPT2_PKT1_SA_iiT3_,@"STO_CUDA_ENTRY STV_DEFAULT"
_ZN3cub18CUB_300001_SM_10006detail10radix_sort30DeviceRadixSortHistogramKernelINS1_5radix10policy_hubIddyE10Policy1000ELNS0_9SortOrderE1EdyNS1_21identity_decomposer_tEEEvPT2_PKT1_SA_iiT3_:
.text._ZN3cub18CUB_300001_SM_10006detail10radix_sort30DeviceRadixSortHistogramKernelINS1_5radix10policy_hubIddyE10Policy1000ELNS0_9SortOrderE1EdyNS1_21identity_decomposer_tEEEvPT2_PKT1_SA_iiT3_:
[----:B------:R-:W-:Y:S01]  /*0000*/  LDC R1, c[0x0][0x37c] ;  /* 0x0000df00ff017b82 */ /* 0x000fe20000000800 */
[----:B------:R-:W0:Y:S02]  /*0010*/  LDCU.64 UR4, c[0x0][0x390] ;  /* 0x00007200ff0477ac */ /* 0x000e240008000a00 */
[----:B0-----:R-:W-:-:S04]  /*0020*/  ISETP.NE.U32.AND P0, PT, RZ, UR4, PT ;  /* 0x00000004ff007c0c */ /* 0x001fc8000bf05070 */
[----:B------:R-:W-:-:S13]  /*0030*/  ISETP.NE.AND.EX P0, PT, RZ, UR5, PT, P0 ;  /* 0x00000005ff007c0c */ /* 0x000fda000bf05300 */
[----:B------:R-:W-:Y:S05]  /*0040*/  @!P0 EXIT ;  /* 0x000000000000894d */ /* 0x000fea0003800000 */
[----:B------:R-:W0:Y:S01]  /*0050*/  S2R R0, SR_TID.X ;  /* 0x0000000000007919 */ /* 0x000e220000002100 */
[----:B------:R-:W1:Y:S01]  /*0060*/  LDC.64 R2, c[0x0][0x398] ;  /* 0x0000e600ff027b82 */ /* 0x000e620000000a00 */
[----:B------:R-:W-:Y:S01]  /*0070*/  UMOV UR4, 0x400 ;  /* 0x0000040000047882 */ /* 0x000fe20000000000 */
[----:B------:R-:W2:Y:S01]  /*0080*/  LDCU.64 UR16, c[0x0][0x358] ;  /* 0x00006b00ff1077ac */ /* 0x000ea20008000a00 */
[----:B------:R-:W3:Y:S05]  /*0090*/  LDCU UR18, c[0x0][0x370] ;  /* 0x00006e00ff1277ac */ /* 0x000eea0008000800 */
[----:B------:R-:W4:Y:S01]  /*00a0*/  S2UR UR5, SR_CgaCtaId ;  /* 0x00000000000579c3 */ /* 0x000f220000008800 */
[----:B------:R-:W-:Y:S01]  /*00b0*/  UMOV UR6, URZ ;  /* 0x000000ff00067c82 */ /* 0x000fe20008000000 */
[----:B------:R-:W-:-:S06]  /*00c0*/  UMOV UR7, URZ ;  /* 0x000000ff00077c82 */ /* 0x000fcc0008000000 */
[----:B------:R-:W5:Y:S01]  /*00d0*/  S2UR UR8, SR_CTAID.X ;  /* 0x00000000000879c3 */ /* 0x000f620000002500 */
[----:B-1----:R-:W-:-:S04]  /*00e0*/  IADD3 R2, PT, PT, R3, 0x7, -R2 ;  /* 0x0000000703027810 */ /* 0x002fc80007ffe802 */
[----:B------:R-:W-:Y:S01]  /*00f0*/  ISETP.GE.AND P0, PT, R2, 0x8, PT ;  /* 0x000000080200780c */ /* 0x000fe20003f06270 */
[C---:B0-----:R-:W-:Y:S01]  /*0100*/  VIADD R3, R0.reuse, 0x80 ;  /* 0x0000008000037836 */ /* 0x041fe20000000000 */
[----:B----4-:R-:W-:Y:S02]  /*0110*/  ULEA UR4, UR5, UR4, 0x18 ;  /* 0x0000000405047291 */ /* 0x010fe4000f8ec0ff */
[C---:B------:R-:W-:Y:S01]  /*0120*/  ISETP.GT.U32.OR P0, PT, R0.reuse, 0xff, !P0 ;  /* 0x000000ff0000780c */ /* 0x040fe20004704470 */
[C---:B------:R-:W-:Y:S02]  /*0130*/  VIADD R4, R0.reuse, 0x100 ;  /* 0x0000010000047836 */ /* 0x040fe40000000000 */
[C---:B------:R-:W-:Y:S01]  /*0140*/  VIADD R5, R0.reuse, 0x200 ;  /* 0x0000020000057836 */ /* 0x040fe20000000000 */
[----:B------:R-:W-:Y:S01]  /*0150*/  P2R R43, PR, RZ, 0x1 ;  /* 0x00000001ff2b7803 */ /* 0x000fe20000000000 */
[C---:B------:R-:W-:Y:S01]  /*0160*/  VIADD R40, R0.reuse, 0x280 ;  /* 0x0000028000287836 */ /* 0x040fe20000000000 */
[C---:B------:R-:W-:Y:S01]  /*0170*/  LEA R2, R0.reuse, UR4, 0x2 ;  /* 0x0000000400027c11 */ /* 0x040fe2000f8e10ff */
[C---:B------:R-:W-:Y:S01]  /*0180*/  VIADD R41, R0.reuse, 0x300 ;  /* 0x0000030000297836 */ /* 0x040fe20000000000 */
[----:B-----5:R-:W-:Y:S01]  /*0190*/  USHF.L.U32 UR8, UR8, 0xb, URZ ;  /* 0x0000000b08087899 */ /* 0x020fe200080006ff */
[----:B--23--:R-:W-:-:S11]  /*01a0*/  VIADD R42, R0, 0x780 ;  /* 0x00000780002a7836 */ /* 0x00cfd60000000000 */
.L_x_197:
[----:B------:R-:W-:Y:S01]  /*01b0*/  ISETP.NE.AND P0, PT, R43, RZ, PT ;  /* 0x000000ff2b00720c */ /* 0x000fe20003f05270 */
[----:B------:R-:W-:-:S12]  /*01c0*/  BSSY.RECONVERGENT B0, `(.L_x_114) ;  /* 0x0000081000007945 */ /* 0x000fd80003800200 */
[----:B0-2345:R-:W-:Y:S05]  /*01d0*/  @P0 BRA `(.L_x_115) ;  /* 0x0000000400fc0947 */ /* 0x03dfea0003800000 */
[----:B------:R-:W0:Y:S02]  /*01e0*/  LDC.64 R6, c[0x0][0x398] ;  /* 0x0000e600ff067b82 */ /* 0x000e240000000a00 */
[----:B0-----:R-:W-:-:S04]  /*01f0*/  IADD3 R6, PT, PT, R7, 0x7, -R6 ;  /* 0x0000000707067810 */ /* 0x001fc80007ffe806 */
[----:B------:R-:W-:-:S04]  /*0200*/  SHF.R.S32.HI R7, RZ, 0x1f, R6 ;  /* 0x0000001fff077819 */ /* 0x000fc80000011406 */
[----:B------:R-:W-:-:S04]  /*0210*/  LEA.HI R7, R7, R6, RZ, 0x3 ;  /* 0x0000000607077211 */ /* 0x000fc800078f18ff */
[----:B------:R-:W-:Y:S01]  /*0220*/  SHF.R.S32.HI R8, RZ, 0x3, R7 ;  /* 0x00000003ff087819 */ /* 0x000fe20000011407 */
[----:B------:R-:W-:-:S03]  /*0230*/  IMAD.MOV.U32 R7, RZ, RZ, RZ ;  /* 0x000000ffff077224 */ /* 0x000fc600078e00ff */
[C---:B------:R-:W-:Y:S01]  /*0240*/  LOP3.LUT R10, R8.reuse, 0xffffff0, RZ, 0xc0, !PT ;  /* 0x0ffffff0080a7812 */ /* 0x040fe200078ec0ff */
[----:B------:R-:W-:-:S05]  /*0250*/  VIADD R6, R8, 0xffffffff ;  /* 0xffffffff08067836 */ /* 0x000fca0000000000 */
[----:B------:R-:W-:-:S13]  /*0260*/  ISETP.GE.U32.AND P0, PT, R6, 0xf, PT ;  /* 0x0000000f0600780c */ /* 0x000fda0003f06070 */
[----:B------:R-:W-:Y:S05]  /*0270*/  @!P0 BRA `(.L_x_116) ;  /* 0x00000000005c8947 */ /* 0x000fea0003800000 */
[----:B------:R-:W-:Y:S02]  /*0280*/  IMAD.MOV R7, RZ, RZ, -R10 ;  /* 0x000000ffff077224 */ /* 0x000fe400078e0a0a */
[----:B------:R-:W-:-:S07]  /*0290*/  VIADD R6, R2, 0x2000 ;  /* 0x0000200002067836 */ /* 0x000fce0000000000 */
.L_x_117:
[----:B------:R-:W-:Y:S01]  /*02a0*/  VIADD R7, R7, 0x10 ;  /* 0x0000001007077836 */ /* 0x000fe20000000000 */
[----:B------:R-:W-:Y:S04]  /*02b0*/  STS [R6+-0x2000], RZ ;  /* 0xffe000ff06007388 */ /* 0x000fe80000000800 */
        /* <DEDUP_REMOVED lines=18> */
[----:B------:R-:W-:-:S07]  /*03e0*/  IMAD.MOV.U32 R7, RZ, RZ, R10 ;  /* 0x000000ffff077224 */ /* 0x000fce00078e000a */
.L_x_116:
[C---:B------:R-:W-:Y:S02]  /*03f0*/  LOP3.LUT R6, R8.reuse, 0xf, RZ, 0xc0, !PT ;  /* 0x0000000f08067812 */ /* 0x040fe400078ec0ff */
[----:B------:R-:W-:Y:S02]  /*0400*/  LOP3.LUT R11, R8, 0x7, RZ, 0xc0, !PT ;  /* 0x00000007080b7812 */ /* 0x000fe400078ec0ff */
[C---:B------:R-:W-:Y:S01]  /*0410*/  ISETP.NE.AND P1, PT, R6.reuse, RZ, PT ;  /* 0x000000ff0600720c */ /* 0x040fe20003f25270 */
[----:B------:R-:W-:Y:S01]  /*0420*/  VIADD R6, R6, 0xffffffff ;  /* 0xffffffff06067836 */ /* 0x000fe20000000000 */
[----:B------:R-:W-:Y:S01]  /*0430*/  LOP3.LUT R9, R8, 0x3, RZ, 0xc0, !PT ;  /* 0x0000000308097812 */ /* 0x000fe200078ec0ff */
[----:B------:R-:W-:-:S10]  /*0440*/  VIADD R12, R11, 0xffffffff ;  /* 0xffffffff0b0c7836 */ /* 0x000fd40000000000 */
[----:B------:R-:W-:Y:S05]  /*0450*/  @!P1 BRA `(.L_x_118) ;  /* 0x0000000000789947 */ /* 0x000fea0003800000 */
[----:B------:R-:W-:Y:S02]  /*0460*/  ISETP.GE.U32.AND P2, PT, R6, 0x7, PT ;  /* 0x000000070600780c */ /* 0x000fe40003f46070 */
[----:B------:R-:W-:-:S11]  /*0470*/  ISETP.NE.AND P3, PT, R11, RZ, PT ;  /* 0x000000ff0b00720c */ /* 0x000fd60003f65270 */
[----:B------:R-:W-:Y:S05]  /*0480*/  @!P2 BRA `(.L_x_119) ;  /* 0x000000000028a947 */ /* 0x000fea0003800000 */
        /* <DEDUP_REMOVED lines=10> */
.L_x_119:
[----:B------:R-:W-:Y:S05]  /*0530*/  @!P3 BRA `(.L_x_118) ;  /* 0x000000000040b947 */ /* 0x000fea0003800000 */
[----:B------:R-:W-:Y:S02]  /*0540*/  ISETP.GE.U32.AND P2, PT, R12, 0x3, PT ;  /* 0x000000030c00780c */ /* 0x000fe40003f46070 */
[----:B------:R-:W-:-:S11]  /*0550*/  ISETP.NE.AND P3, PT, R9, RZ, PT ;  /* 0x000000ff0900720c */ /* 0x000fd60003f65270 */
[C---:B0-----:R-:W-:Y:S02]  /*0560*/  @P2 IMAD R8, R7.reuse, 0x400, R2 ;  /* 0x0000040007082824 */ /* 0x041fe400078e0202 */
[----:B------:R-:W-:-:S03]  /*0570*/  @P2 VIADD R7, R7, 0x4 ;  /* 0x0000000407072836 */ /* 0x000fc60000000000 */
[----:B------:R1:W-:Y:S04]  /*0580*/  @P2 STS [R8], RZ ;  /* 0x000000ff08002388 */ /* 0x0003e80000000800 */
[----:B------:R1:W-:Y:S04]  /*0590*/  @P2 STS [R8+0x400], RZ ;  /* 0x000400ff08002388 */ /* 0x0003e80000000800 */
[----:B------:R1:W-:Y:S04]  /*05a0*/  @P2 STS [R8+0x800], RZ ;  /* 0x000800ff08002388 */ /* 0x0003e80000000800 */
[----:B------:R1:W-:Y:S01]  /*05b0*/  @P2 STS [R8+0xc00], RZ ;  /* 0x000c00ff08002388 */ /* 0x0003e20000000800 */
[----:B------:R-:W-:Y:S05]  /*05c0*/  @!P3 BRA `(.L_x_118) ;  /* 0x00000000001cb947 */ /* 0x000fea0003800000 */
[----:B------:R-:W-:Y:S01]  /*05d0*/  IMAD R7, R7, 0x400, R2 ;  /* 0x0000040007077824 */ /* 0x000fe200078e0202 */
[----:B------:R-:W-:-:S04]  /*05e0*/  ISETP.NE.AND P2, PT, R9, 0x1, PT ;  /* 0x000000010900780c */ /* 0x000fc80003f45270 */
[----:B------:R2:W-:Y:S09]  /*05f0*/  STS [R7], RZ ;  /* 0x000000ff07007388 */ /* 0x0005f20000000800 */
[----:B--2---:R-:W-:Y:S05]  /*0600*/  @!P2 BRA `(.L_x_118) ;  /* 0x00000000000ca947 */ /* 0x004fea0003800000 */
[----:B------:R-:W-:Y:S01]  /*0610*/  ISETP.NE.AND P2, PT, R9, 0x2, PT ;  /* 0x000000020900780c */ /* 0x000fe20003f45270 */
[----:B------:R2:W-:-:S12]  /*0620*/  STS [R7+0x400], RZ ;  /* 0x000400ff07007388 */ /* 0x0005d80000000800 */
[----:B------:R2:W-:Y:S02]  /*0630*/  @P2 STS [R7+0x800], RZ ;  /* 0x000800ff07002388 */ /* 0x0005e40000000800 */
.L_x_118:
[----:B------:R-:W-:-:S13]  /*0640*/  ISETP.GT.U32.AND P2, PT, R0, 0x7f, PT ;  /* 0x0000007f0000780c */ /* 0x000fda0003f44070 */
[----:B------:R-:W-:Y:S05]  /*0650*/  @P2 BRA `(.L_x_115) ;  /* 0x0000000000dc2947 */ /* 0x000fea0003800000 */
[----:B--2---:R-:W-:Y:S01]  /*0660*/  IMAD.MOV.U32 R7, RZ, RZ, RZ ;  /* 0x000000ffff077224 */ /* 0x004fe200078e00ff */
[----:B------:R-:W-:Y:S06]  /*0670*/  @!P0 BRA `(.L_x_120) ;  /* 0x0000000000588947 */ /* 0x000fec0003800000 */
[----:B------:R-:W-:-:S07]  /*0680*/  IMAD.MOV.U32 R7, RZ, RZ, RZ ;  /* 0x000000ffff077224 */ /* 0x000fce00078e00ff */
.L_x_121:
[C---:B012---:R-:W-:Y:S02]  /*0690*/  IMAD R8, R7.reuse, 0x400, R2 ;  /* 0x0000040007087824 */ /* 0x047fe400078e0202 */
[----:B------:R-:W-:-:S03]  /*06a0*/  VIADD R7, R7, 0x10 ;  /* 0x0000001007077836 */ /* 0x000fc60000000000 */
[----:B------:R2:W-:Y:S02]  /*06b0*/  STS [R8+0x200], RZ ;  /* 0x000200ff08007388 */ /* 0x0005e40000000800 */
[----:B------:R-:W-:Y:S02]  /*06c0*/  ISETP.NE.AND P0, PT, R7, R10, PT ;  /* 0x0000000a0700720c */ /* 0x000fe40003f05270 */
[----:B------:R2:W-:Y:S04]  /*06d0*/  STS [R8+0x600], RZ ;  /* 0x000600ff08007388 */ /* 0x0005e80000000800 */
        /* <DEDUP_REMOVED lines=13> */
[----:B------:R2:W-:Y:S01]  /*07b0*/  STS [R8+0x3e00], RZ ;  /* 0x003e00ff08007388 */ /* 0x0005e20000000800 */
[----:B------:R-:W-:Y:S05]  /*07c0*/  @P0 BRA `(.L_x_121) ;  /* 0xfffffffc00b00947 */ /* 0x000fea000383ffff */
[----:B------:R-:W-:-:S07]  /*07d0*/  IMAD.MOV.U32 R7, RZ, RZ, R10 ;  /* 0x000000ffff077224 */ /* 0x000fce00078e000a */
.L_x_120:
[----:B------:R-:W-:Y:S05]  /*07e0*/  @!P1 BRA `(.L_x_115) ;  /* 0x0000000000789947 */ /* 0x000fea0003800000 */
[----:B------:R-:W-:Y:S02]  /*07f0*/  ISETP.GE.U32.AND P0, PT, R6, 0x7, PT ;  /* 0x000000070600780c */ /* 0x000fe40003f06070 */
[----:B------:R-:W-:-:S11]  /*0800*/  ISETP.NE.AND P1, PT, R11, RZ, PT ;  /* 0x000000ff0b00720c */ /* 0x000fd60003f25270 */
[----:B------:R-:W-:Y:S05]  /*0810*/  @!P0 BRA `(.L_x_122) ;  /* 0x0000000000288947 */ /* 0x000fea0003800000 */
[C---:B------:R-:W-:Y:S02]  /*0820*/  IMAD R6, R7.reuse, 0x400, R2 ;  /* 0x0000040007067824 */ /* 0x040fe400078e0202 */
[----:B------:R-:W-:-:S03]  /*0830*/  VIADD R7, R7, 0x8 ;  /* 0x0000000807077836 */ /* 0x000fc60000000000 */
[----:B------:R3:W-:Y:S04]  /*0840*/  STS [R6+0x200], RZ ;  /* 0x000200ff06007388 */ /* 0x0007e80000000800 */
[----:B------:R3:W-:Y:S04]  /*0850*/  STS [R6+0x600], RZ ;  /* 0x000600ff06007388 */ /* 0x0007e80000000800 */
[----:B------:R3:W-:Y:S04]  /*0860*/  STS [R6+0xa00], RZ ;  /* 0x000a00ff06007388 */ /* 0x0007e80000000800 */
[----:B------:R3:W-:Y:S04]  /*0870*/  STS [R6+0xe00], RZ ;  /* 0x000e00ff06007388 */ /* 0x0007e80000000800 */
[----:B------:R3:W-:Y:S04]  /*0880*/  STS [R6+0x1200], RZ ;  /* 0x001200ff06007388 */ /* 0x0007e80000000800 */
[----:B------:R3:W-:Y:S04]  /*0890*/  STS [R6+0x1600], RZ ;  /* 0x001600ff06007388 */ /* 0x0007e80000000800 */
[----:B------:R3:W-:Y:S04]  /*08a0*/  STS [R6+0x1a00], RZ ;  /* 0x001a00ff06007388 */ /* 0x0007e80000000800 */
[----:B------:R3:W-:Y:S02]  /*08b0*/  STS [R6+0x1e00], RZ ;  /* 0x001e00ff06007388 */ /* 0x0007e40000000800 */
.L_x_122:
[----:B------:R-:W-:Y:S05]  /*08c0*/  @!P1 BRA `(.L_x_115) ;  /* 0x0000000000409947 */ /* 0x000fea0003800000 */
[----:B------:R-:W-:Y:S02]  /*08d0*/  ISETP.GE.U32.AND P0, PT, R12, 0x3, PT ;  /* 0x000000030c00780c */ /* 0x000fe40003f06070 */
[----:B------:R-:W-:-:S11]  /*08e0*/  ISETP.NE.AND P1, PT, R9, RZ, PT ;  /* 0x000000ff0900720c */ /* 0x000fd60003f25270 */
[C---:B---3--:R-:W-:Y:S02]  /*08f0*/  @P0 IMAD R6, R7.reuse, 0x400, R2 ;  /* 0x0000040007060824 */ /* 0x048fe400078e0202 */
[----:B------:R-:W-:-:S03]  /*0900*/  @P0 VIADD R7, R7, 0x4 ;  /* 0x0000000407070836 */ /* 0x000fc60000000000 */
[----:B------:R4:W-:Y:S04]  /*0910*/  @P0 STS [R6+0x200], RZ ;  /* 0x000200ff06000388 */ /* 0x0009e80000000800 */
[----:B------:R4:W-:Y:S04]  /*0920*/  @P0 STS [R6+0x600], RZ ;  /* 0x000600ff06000388 */ /* 0x0009e80000000800 */
[----:B------:R4:W-:Y:S04]  /*0930*/  @P0 STS [R6+0xa00], RZ ;  /* 0x000a00ff06000388 */ /* 0x0009e80000000800 */
[----:B------:R4:W-:Y:S01]  /*0940*/  @P0 STS [R6+0xe00], RZ ;  /* 0x000e00ff06000388 */ /* 0x0009e20000000800 */
[----:B------:R-:W-:Y:S05]  /*0950*/  @!P1 BRA `(.L_x_115) ;  /* 0x00000000001c9947 */ /* 0x000fea0003800000 */
[----:B------:R-:W-:Y:S01]  /*0960*/  IMAD R7, R7, 0x400, R2 ;  /* 0x0000040007077824 */ /* 0x000fe200078e0202 */
[----:B------:R-:W-:-:S04]  /*0970*/  ISETP.NE.AND P0, PT, R9, 0x1, PT ;  /* 0x000000010900780c */ /* 0x000fc80003f05270 */
[----:B------:R3:W-:Y:S09]  /*0980*/  STS [R7+0x200], RZ ;  /* 0x000200ff07007388 */ /* 0x0007f20000000800 */
[----:B---3--:R-:W-:Y:S05]  /*0990*/  @!P0 BRA `(.L_x_115) ;  /* 0x00000000000c8947 */ /* 0x008fea0003800000 */
[----:B------:R-:W-:Y:S01]  /*09a0*/  ISETP.NE.AND P0, PT, R9, 0x2, PT ;  /* 0x000000020900780c */ /* 0x000fe20003f05270 */
[----:B------:R3:W-:-:S12]  /*09b0*/  STS [R7+0x600], RZ ;  /* 0x000600ff07007388 */ /* 0x0007d80000000800 */
[----:B------:R3:W-:Y:S02]  /*09c0*/  @P0 STS [R7+0xa00], RZ ;  /* 0x000a00ff07000388 */ /* 0x0007e40000000800 */
.L_x_115:
[----:B------:R-:W-:Y:S05]  /*09d0*/  BSYNC.RECONVERGENT B0 ;  /* 0x0000000000007941 */ /* 0x000fea0003800200 */
.L_x_114:
[----:B------:R-:W5:Y:S01]  /*09e0*/  LDCU.64 UR10, c[0x0][0x390] ;  /* 0x00007200ff0a77ac */ /* 0x000f620008000a00 */
[----:B------:R-:W-:Y:S02]  /*09f0*/  USHF.L.U32 UR4, UR6, 0x1e, URZ ;  /* 0x0000001e06047899 */ /* 0x000fe400080006ff */
[----:B------:R-:W-:Y:S02]  /*0a00*/  USHF.L.U64.HI UR5, UR6, 0x1e, UR7 ;  /* 0x0000001e06057899 */ /* 0x000fe40008010207 */
[----:B-----5:R-:W-:-:S04]  /*0a10*/  UIADD3 UR4, UP0, UPT, -UR4, UR10, URZ ;  /* 0x0000000a04047290 */ /* 0x020fc8000ff1e1ff */
[----:B------:R-:W-:Y:S02]  /*0a20*/  UIADD3.X UR5, UPT, UPT, ~UR5, UR11, URZ, UP0, !UPT ;  /* 0x0000000b05057290 */ /* 0x000fe400087fe5ff */
[----:B------:R-:W-:-:S04]  /*0a30*/  UISETP.LT.U32.AND UP0, UPT, UR4, 0x40000000, UPT ;  /* 0x400000000400788c */ /* 0x000fc8000bf01070 */
[----:B------:R-:W-:-:S04]  /*0a40*/  UISETP.LT.U32.AND.EX UP0, UPT, UR5, URZ, UPT, UP0 ;  /* 0x000000ff0500728c */ /* 0x000fc8000bf01100 */
[----:B------:R-:W-:Y:S02]  /*0a50*/  USEL UR10, UR4, 0x40000000, UP0 ;  /* 0x40000000040a7887 */ /* 0x000fe40008000000 */
[----:B------:R-:W-:Y:S02]  /*0a60*/  USEL UR11, UR5, URZ, UP0 ;  /* 0x000000ff050b7287 */ /* 0x000fe40008000000 */
[----:B------:R-:W-:-:S04]  /*0a70*/  UISETP.GT.U32.AND UP0, UPT, UR10, UR8, UPT ;  /* 0x000000080a00728c */ /* 0x000fc8000bf04070 */
[----:B------:R-:W-:Y:S01]  /*0a80*/  UISETP.GT.U32.AND.EX UP0, UPT, UR11, URZ, UPT, UP0 ;  /* 0x000000ff0b00728c */ /* 0x000fe2000bf04100 */
[----:B------:R-:W-:Y:S08]  /*0a90*/  BAR.SYNC.DEFER_BLOCKING 0x0 ;  /* 0x0000000000007b1d */ /* 0x000ff00000010000 */
[----:B------:R-:W-:Y:S06]  /*0aa0*/  BAR.SYNC.DEFER_BLOCKING 0x0 ;  /* 0x0000000000007b1d */ /* 0x000fec0000010000 */
[----:B------:R-:W-:Y:S05]  /*0ab0*/  BRA.U !UP0, `(.L_x_123) ;  /* 0x00000015085c7547 */ /* 0x000fea000b800000 */
[----:B------:R-:W-:Y:S01]  /*0ac0*/  UMOV UR9, UR8 ;  /* 0x0000000800097c82 */ /* 0x000fe20008000000 */
[----:B------:R-:W-:-:S05]  /*0ad0*/  UMOV UR5, URZ ;  /* 0x000000ff00057c82 */ /* 0x000fca0008000000 */
.L_x_128:
[----:B-----5:R-:W5:Y:S01]  /*0ae0*/  LDCU.64 UR14, c[0x0][0x390] ;  /* 0x00007200ff0e77ac */ /* 0x020f620008000a00 */
[----:B------:R-:W-:Y:S02]  /*0af0*/  USHF.L.U32 UR12, UR6, 0x1e, URZ ;  /* 0x0000001e060c7899 */ /* 0x000fe400080006ff */
[----:B------:R-:W-:Y:S02]  /*0b00*/  USHF.L.U64.HI UR13, UR6, 0x1e, UR7 ;  /* 0x0000001e060d7899 */ /* 0x000fe40008010207 */
[----:B------:R-:W-:-:S04]  /*0b10*/  UIADD3 UR12, UP0, UPT, UR9, UR12, URZ ;  /* 0x0000000c090c7290 */ /* 0x000fc8000ff1e0ff */
[----:B------:R-:W-:Y:S02]  /*0b20*/  UIADD3.X UR13, UPT, UPT, UR5, UR13, URZ, UP0, !UPT ;  /* 0x0000000d050d7290 */ /* 0x000fe400087fe4ff */
[----:B------:R-:W-:Y:S02]  /*0b30*/  ULEA UR9, UP0, UR18, UR9, 0xb ;  /* 0x0000000912097291 */ /* 0x000fe4000f8058ff */
[----:B-----5:R-:W-:Y:S02]  /*0b40*/  UIADD3 UR14, UP1, UPT, -UR12, UR14, URZ ;  /* 0x0000000e0c0e7290 */ /* 0x020fe4000ff3e1ff */
[----:B------:R-:W-:Y:S02]  /*0b50*/  UIADD3.X UR5, UPT, UPT, URZ, UR5, URZ, UP0, !UPT ;  /* 0x00000005ff057290 */ /* 0x000fe400087fe4ff */
[----:B------:R-:W-:Y:S02]  /*0b60*/  UIADD3.X UR4, UPT, UPT, ~UR13, UR15, URZ, UP1, !UPT ;  /* 0x0000000f0d047290 */ /* 0x000fe40008ffe5ff */
[----:B------:R-:W-:-:S02]  /*0b70*/  UISETP.GE.U32.AND UP1, UPT, UR14, 0x800, UPT ;  /* 0x000008000e00788c */ /* 0x000fc4000bf26070 */
[----:B------:R-:W-:Y:S02]  /*0b80*/  UISETP.GE.U32.AND UP0, UPT, UR9, UR10, UPT ;  /* 0x0000000a0900728c */ /* 0x000fe4000bf06070 */
[----:B------:R-:W-:Y:S02]  /*0b90*/  UISETP.GE.U32.AND.EX UP1, UPT, UR4, URZ, UPT, UP1 ;  /* 0x000000ff0400728c */ /* 0x000fe4000bf26110 */
[----:B------:R-:W-:-:S07]  /*0ba0*/  UISETP.GE.U32.AND.EX UP0, UPT, UR5, UR11, UPT, UP0 ;  /* 0x0000000b0500728c */ /* 0x000fce000bf06100 */
[----:B0-----:R-:W-:Y:S05]  /*0bb0*/  BRA.U !UP1, `(.L_x_124) ;  /* 0x0000000109587547 */ /* 0x001fea000b800000 */
[----:B------:R-:W0:Y:S01]  /*0bc0*/  LDCU.64 UR14, c[0x0][0x388] ;  /* 0x00007100ff0e77ac */ /* 0x000e220008000a00 */
[----:B---34-:R-:W-:-:S05]  /*0bd0*/  IADD3 R6, P0, PT, R0, UR12, RZ ;  /* 0x0000000c00067c10 */ /* 0x018fca000ff1e0ff */
[----:B--2---:R-:W-:Y:S01]  /*0be0*/  IMAD.X R7, RZ, RZ, UR13, P0 ;  /* 0x0000000dff077e24 */ /* 0x004fe200080e06ff */
[----:B0-----:R-:W-:-:S04]  /*0bf0*/  LEA R38, P0, R6, UR14, 0x3 ;  /* 0x0000000e06267c11 */ /* 0x001fc8000f8018ff */
[----:B------:R-:W-:-:S05]  /*0c00*/  LEA.HI.X R39, R6, UR15, R7, 0x3, P0 ;  /* 0x0000000f06277c11 */ /* 0x000fca00080f1c07 */
[----:B------:R0:W5:Y:S04]  /*0c10*/  LDG.E.64 R6, desc[UR16][R38.64] ;  /* 0x0000001026067981 */ /* 0x000168000c1e1b00 */
[----:B-1----:R0:W5:Y:S04]  /*0c20*/  LDG.E.64 R8, desc[UR16][R38.64+0x400] ;  /* 0x0004001026087981 */ /* 0x002168000c1e1b00 */
        /* <DEDUP_REMOVED lines=15> */
.L_x_124:
[C---:B------:R-:W-:Y:S01]  /*0d20*/  ISETP.GE.AND P5, PT, R0.reuse, UR14, PT ;  /* 0x0000000e00007c0c */ /* 0x040fe2000bfa6270 */
[----:B------:R-:W0:Y:S01]  /*0d30*/  LDCU.64 UR20, c[0x0][0x388] ;  /* 0x00007100ff1477ac */ /* 0x000e220008000a00 */
[----:B---34-:R-:W-:Y:S02]  /*0d40*/  IADD3 R6, P0, PT, R0, UR12, RZ ;  /* 0x0000000c00067c10 */ /* 0x018fe4000ff1e0ff */
[----:B------:R-:W1:Y:S01]  /*0d50*/  S2R R0, SR_TID.X ;  /* 0x0000000000007919 */ /* 0x000e620000002100 */
[----:B------:R-:W-:Y:S02]  /*0d60*/  ISETP.GE.AND P2, PT, R3, UR14, PT ;  /* 0x0000000e03007c0c */ /* 0x000fe4000bf46270 */
[----:B--2---:R-:W-:Y:S01]  /*0d70*/  IMAD.X R7, RZ, RZ, UR13, P0 ;  /* 0x0000000dff077e24 */ /* 0x004fe200080e06ff */
[----:B------:R-:W-:Y:S02]  /*0d80*/  ISETP.GE.AND P3, PT, R4, UR14, PT ;  /* 0x0000000e04007c0c */ /* 0x000fe4000bf66270 */
[----:B0-----:R-:W-:-:S04]  /*0d90*/  LEA R38, P0, R6, UR20, 0x3 ;  /* 0x0000001406267c11 */ /* 0x001fc8000f8018ff */
[----:B------:R-:W-:Y:S01]  /*0da0*/  LEA.HI.X R39, R6, UR21, R7, 0x3, P0 ;  /* 0x0000001506277c11 */ /* 0x000fe200080f1c07 */
[----:B------:R-:W-:Y:S02]  /*0db0*/  IMAD.MOV.U32 R6, RZ, RZ, -0x1 ;  /* 0xffffffffff067424 */ /* 0x000fe400078e00ff */
[----:B------:R-:W-:Y:S02]  /*0dc0*/  IMAD.MOV.U32 R7, RZ, RZ, -0x1 ;  /* 0xffffffffff077424 */ /* 0x000fe400078e00ff */
[----:B------:R-:W-:Y:S02]  /*0dd0*/  IMAD.MOV.U32 R10, RZ, RZ, -0x1 ;  /* 0xffffffffff0a7424 */ /* 0x000fe400078e00ff */
[----:B------:R-:W-:Y:S02]  /*0de0*/  IMAD.MOV.U32 R11, RZ, RZ, -0x1 ;  /* 0xffffffffff0b7424 */ /* 0x000fe400078e00ff */
[----:B------:R2:W5:Y:S01]  /*0df0*/  @!P5 LDG.E.64 R6, desc[UR16][R38.64] ;  /* 0x000000102606d981 */ /* 0x000562000c1e1b00 */
[C---:B-1----:R-:W-:Y:S01]  /*0e00*/  VIADD R8, R0.reuse, 0x180 ;  /* 0x0000018000087836 */ /* 0x042fe20000000000 */
[----:B------:R-:W-:Y:S01]  /*0e10*/  LOP3.LUT R9, R0, 0x400, RZ, 0xfc, !PT ;  /* 0x0000040000097812 */ /* 0x000fe200078efcff */
[----:B------:R-:W-:Y:S01]  /*0e20*/  IMAD.MOV.U32 R12, RZ, RZ, -0x1 ;  /* 0xffffffffff0c7424 */ /* 0x000fe200078e00ff */
[----:B------:R2:W5:Y:S02]  /*0e30*/  @!P3 LDG.E.64 R10, desc[UR16][R38.64+0x800] ;  /* 0x00080010260ab981 */ /* 0x000564000c1e1b00 */
[----:B------:R-:W-:Y:S01]  /*0e40*/  ISETP.GE.AND P4, PT, R8, UR14, PT ;  /* 0x0000000e08007c0c */ /* 0x000fe2000bf86270 */
[----:B------:R-:W-:Y:S01]  /*0e50*/  VIADD R8, R0, 0x380 ;  /* 0x0000038000087836 */ /* 0x000fe20000000000 */
[----:B------:R-:W-:Y:S01]  /*0e60*/  ISETP.GE.AND P0, PT, R9, UR14, PT ;  /* 0x0000000e09007c0c */ /* 0x000fe2000bf06270 */
[----:B------:R-:W-:Y:S01]  /*0e70*/  IMAD.MOV.U32 R9, RZ, RZ, -0x1 ;  /* 0xffffffffff097424 */ /* 0x000fe200078e00ff */
[----:B------:R-:W-:Y:S01]  /*0e80*/  ISETP.GE.AND P5, PT, R5, UR14, PT ;  /* 0x0000000e05007c0c */ /* 0x000fe2000bfa6270 */
[----:B------:R-:W-:Y:S01]  /*0e90*/  IMAD.MOV.U32 R13, RZ, RZ, -0x1 ;  /* 0xffffffffff0d7424 */ /* 0x000fe200078e00ff */
[----:B------:R-:W-:Y:S01]  /*0ea0*/  ISETP.GE.AND P1, PT, R8, UR14, PT ;  /* 0x0000000e08007c0c */ /* 0x000fe2000bf26270 */
[----:B------:R-:W-:-:S02]  /*0eb0*/  IMAD.MOV.U32 R8, RZ, RZ, -0x1 ;  /* 0xffffffffff087424 */ /* 0x000fc400078e00ff */
[----:B------:R-:W-:Y:S01]  /*0ec0*/  VIADD R14, R0, 0x480 ;  /* 0x00000480000e7836 */ /* 0x000fe20000000000 */
[----:B------:R-:W-:Y:S01]  /*0ed0*/  ISETP.GE.AND P3, PT, R41, UR14, PT ;  /* 0x0000000e29007c0c */ /* 0x000fe2000bf66270 */
[----:B------:R-:W-:Y:S02]  /*0ee0*/  IMAD.MOV.U32 R15, RZ, RZ, -0x1 ;  /* 0xffffffffff0f7424 */ /* 0x000fe400078e00ff */
[----:B------:R2:W5:Y:S01]  /*0ef0*/  @!P2 LDG.E.64 R8, desc[UR16][R38.64+0x400] ;  /* 0x000400102608a981 */ /* 0x000562000c1e1b00 */
[----:B------:R-:W-:-:S03]  /*0f00*/  ISETP.GE.AND P2, PT, R40, UR14, PT ;  /* 0x0000000e28007c0c */ /* 0x000fc6000bf46270 */
[----:B------:R2:W5:Y:S01]  /*0f10*/  @!P4 LDG.E.64 R12, desc[UR16][R38.64+0xc00] ;  /* 0x000c0010260cc981 */ /* 0x000562000c1e1b00 */
[----:B------:R-:W-:Y:S01]  /*0f20*/  ISETP.GE.AND P4, PT, R14, UR14, PT ;  /* 0x0000000e0e007c0c */ /* 0x000fe2000bf86270 */
[----:B------:R-:W-:Y:S02]  /*0f30*/  IMAD.MOV.U32 R14, RZ, RZ, -0x1 ;  /* 0xffffffffff0e7424 */ /* 0x000fe400078e00ff */
[----:B------:R-:W-:Y:S02]  /*0f40*/  VIADD R20, R0, 0x500 ;  /* 0x0000050000147836 */ /* 0x000fe40000000000 */
[----:B------:R-:W-:Y:S02]  /*0f50*/  IMAD.MOV.U32 R16, RZ, RZ, -0x1 ;  /* 0xffffffffff107424 */ /* 0x000fe400078e00ff */
[----:B------:R-:W-:Y:S01]  /*0f60*/  IMAD.MOV.U32 R17, RZ, RZ, -0x1 ;  /* 0xffffffffff117424 */ /* 0x000fe200078e00ff */
[----:B------:R2:W5:Y:S01]  /*0f70*/  @!P5 LDG.E.64 R14, desc[UR16][R38.64+0x1000] ;  /* 0x00100010260ed981 */ /* 0x000562000c1e1b00 */
[----:B------:R-:W-:Y:S01]  /*0f80*/  IMAD.MOV.U32 R18, RZ, RZ, -0x1 ;  /* 0xffffffffff127424 */ /* 0x000fe200078e00ff */
[----:B------:R-:W-:Y:S01]  /*0f90*/  ISETP.GE.AND P5, PT, R20, UR14, PT ;  /* 0x0000000e14007c0c */ /* 0x000fe2000bfa6270 */
[----:B------:R-:W-:-:S02]  /*0fa0*/  IMAD.MOV.U32 R19, RZ, RZ, -0x1 ;  /* 0xffffffffff137424 */ /* 0x000fc400078e00ff */
[C---:B------:R-:W-:Y:S01]  /*0fb0*/  VIADD R21, R0.reuse, 0x580 ;  /* 0x0000058000157836 */ /* 0x040fe20000000000 */
[----:B------:R2:W5:Y:S01]  /*0fc0*/  @!P2 LDG.E.64 R16, desc[UR16][R38.64+0x1400] ;  /* 0x001400102610a981 */ /* 0x000562000c1e1b00 */
[----:B------:R-:W-:-:S03]  /*0fd0*/  VIADD R20, R0, 0x600 ;  /* 0x0000060000147836 */ /* 0x000fc60000000000 */
[----:B------:R2:W5:Y:S01]  /*0fe0*/  @!P3 LDG.E.64 R18, desc[UR16][R38.64+0x1800] ;  /* 0x001800102612b981 */ /* 0x000562000c1e1b00 */
[----:B------:R-:W-:Y:S01]  /*0ff0*/  ISETP.GE.AND P2, PT, R21, UR14, PT ;  /* 0x0000000e15007c0c */ /* 0x000fe2000bf46270 */
[----:B------:R-:W-:Y:S01]  /*1000*/  IMAD.MOV.U32 R21, RZ, RZ, -0x1 ;  /* 0xffffffffff157424 */ /* 0x000fe200078e00ff */
[----:B------:R-:W-:Y:S01]  /*1010*/  ISETP.GE.AND P3, PT, R20, UR14, PT ;  /* 0x0000000e14007c0c */ /* 0x000fe2000bf66270 */
[----:B------:R-:W-:Y:S02]  /*1020*/  IMAD.MOV.U32 R20, RZ, RZ, -0x1 ;  /* 0xffffffffff147424 */ /* 0x000fe400078e00ff */
[----:B------:R-:W-:Y:S02]  /*1030*/  IMAD.MOV.U32 R22, RZ, RZ, -0x1 ;  /* 0xffffffffff167424 */ /* 0x000fe400078e00ff */
[----:B------:R-:W-:Y:S02]  /*1040*/  IMAD.MOV.U32 R23, RZ, RZ, -0x1 ;  /* 0xffffffffff177424 */ /* 0x000fe400078e00ff */
[----:B------:R-:W-:Y:S01]  /*1050*/  IMAD.MOV.U32 R24, RZ, RZ, -0x1 ;  /* 0xffffffffff187424 */ /* 0x000fe200078e00ff */
[----:B------:R2:W5:Y:S01]  /*1060*/  @!P1 LDG.E.64 R20, desc[UR16][R38.64+0x1c00] ;  /* 0x001c001026149981 */ /* 0x000562000c1e1b00 */
[----:B------:R-:W-:-:S02]  /*1070*/  IMAD.MOV.U32 R25, RZ, RZ, -0x1 ;  /* 0xffffffffff197424 */ /* 0x000fc400078e00ff */
[C---:B------:R-:W-:Y:S01]  /*1080*/  VIADD R26, R0.reuse, 0x680 ;  /* 0x00000680001a7836 */ /* 0x040fe20000000000 */
[----:B------:R2:W5:Y:S01]  /*1090*/  @!P0 LDG.E.64 R22, desc[UR16][R38.64+0x2000] ;  /* 0x0020001026168981 */ /* 0x000562000c1e1b00 */
[----:B------:R-:W-:-:S03]  /*10a0*/  VIADD R27, R0, 0x700 ;  /* 0x00000700001b7836 */ /* 0x000fc60000000000 */
[----:B------:R2:W5:Y:S01]  /*10b0*/  @!P4 LDG.E.64 R24, desc[UR16][R38.64+0x2400] ;  /* 0x002400102618c981 */ /* 0x000562000c1e1b00 */
[----:B------:R-:W-:Y:S02]  /*10c0*/  ISETP.GE.AND P1, PT, R26, UR14, PT ;  /* 0x0000000e1a007c0c */ /* 0x000fe4000bf26270 */
[----:B------:R-:W-:Y:S02]  /*10d0*/  ISETP.GE.AND P0, PT, R27, UR14, PT ;  /* 0x0000000e1b007c0c */ /* 0x000fe4000bf06270 */
[----:B------:R-:W-:Y:S01]  /*10e0*/  ISETP.GE.AND P4, PT, R42, UR14, PT ;  /* 0x0000000e2a007c0c */ /* 0x000fe2000bf86270 */
[----:B------:R-:W-:Y:S02]  /*10f0*/  IMAD.MOV.U32 R26, RZ, RZ, -0x1 ;  /* 0xffffffffff1a7424 */ /* 0x000fe400078e00ff */
[----:B------:R-:W-:Y:S02]  /*1100*/  IMAD.MOV.U32 R27, RZ, RZ, -0x1 ;  /* 0xffffffffff1b7424 */ /* 0x000fe400078e00ff */
[----:B------:R-:W-:-:S02]  /*1110*/  IMAD.MOV.U32 R28, RZ, RZ, -0x1 ;  /* 0xffffffffff1c7424 */ /* 0x000fc400078e00ff */
[----:B------:R-:W-:Y:S02]  /*1120*/  IMAD.MOV.U32 R29, RZ, RZ, -0x1 ;  /* 0xffffffffff1d7424 */ /* 0x000fe400078e00ff */
        /* <DEDUP_REMOVED lines=11> */
[----:B------:R-:W-:-:S03]  /*11e0*/  IMAD.MOV.U32 R37, RZ, RZ, -0x1 ;  /* 0xffffffffff257424 */ /* 0x000fc600078e00ff */
[----:B------:R2:W5:Y:S04]  /*11f0*/  @!P0 LDG.E.64 R34, desc[UR16][R38.64+0x3800] ;  /* 0x0038001026228981 */ /* 0x000568000c1e1b00 */
[----:B------:R2:W5:Y:S02]  /*1200*/  @!P4 LDG.E.64 R36, desc[UR16][R38.64+0x3c00] ;  /* 0x003c00102624c981 */ /* 0x000564000c1e1b00 */
.L_x_125:
[----:B0-2---:R-:W0:Y:S02]  /*1210*/  LDC.64 R38, c[0x0][0x398] ;  /* 0x0000e600ff267b82 */ /* 0x005e240000000a00 */
[----:B0-----:R-:W-:-:S13]  /*1220*/  ISETP.GT.AND P0, PT, R39, R38, PT ;  /* 0x000000262700720c */ /* 0x001fda0003f04270 */
[----:B------:R-:W-:Y:S05]  /*1230*/  @!P0 BRA `(.L_x_126) ;  /* 0x0000000c00788947 */ /* 0x000fea0003800000 */
[----:B-----5:R-:W-:Y:S01]  /*1240*/  ISETP.GE.AND P0, PT, R7, RZ, PT ;  /* 0x000000ff0700720c */ /* 0x020fe20003f06270 */
[----:B------:R-:W0:Y:S01]  /*1250*/  S2UR UR12, SR_CgaCtaId ;  /* 0x00000000000c79c3 */ /* 0x000e220000008800 */
[----:B------:R-:W-:Y:S01]  /*1260*/  UMOV UR4, 0x400 ;  /* 0x0000040000047882 */ /* 0x000fe20000000000 */
[----:B------:R-:W1:Y:S01]  /*1270*/  LDCU UR13, c[0x0][0x398] ;  /* 0x00007300ff0d77ac */ /* 0x000e620008000800 */
[----:B------:R-:W-:Y:S02]  /*1280*/  SEL R45, RZ, 0xffffffff, !P0 ;  /* 0xffffffffff2d7807 */ /* 0x000fe40004000000 */
[----:B------:R-:W-:Y:S02]  /*1290*/  SEL R38, RZ, 0x7fffffff, !P0 ;  /* 0x7fffffffff267807 */ /* 0x000fe40004000000 */
[----:B------:R-:W-:Y:S02]  /*12a0*/  ISETP.GE.AND P0, PT, R9, RZ, PT ;  /* 0x000000ff0900720c */ /* 0x000fe40003f06270 */
[----:B------:R-:W-:-:S02]  /*12b0*/  LOP3.LUT R6, R45, R6, RZ, 0x3c, !PT ;  /* 0x000000062d067212 */ /* 0x000fc400078e3cff */
[----:B------:R-:W-:Y:S02]  /*12c0*/  LOP3.LUT R7, R38, R7, RZ, 0x3c, !PT ;  /* 0x0000000726077212 */ /* 0x000fe400078e3cff */
[----:B------:R-:W-:Y:S02]  /*12d0*/  SEL R45, RZ, 0xffffffff, !P0 ;  /* 0xffffffffff2d7807 */ /* 0x000fe40004000000 */
[----:B------:R-:W-:Y:S02]  /*12e0*/  SEL R38, RZ, 0x7fffffff, !P0 ;  /* 0x7fffffffff267807 */ /* 0x000fe40004000000 */
[----:B------:R-:W-:Y:S02]  /*12f0*/  ISETP.GE.AND P0, PT, R11, RZ, PT ;  /* 0x000000ff0b00720c */ /* 0x000fe40003f06270 */
[----:B------:R-:W-:Y:S02]  /*1300*/  LOP3.LUT R8, R45, R8, RZ, 0x3c, !PT ;  /* 0x000000082d087212 */ /* 0x000fe400078e3cff */
[----:B------:R-:W-:-:S02]  /*1310*/  LOP3.LUT R9, R38, R9, RZ, 0x3c, !PT ;  /* 0x0000000926097212 */ /* 0x000fc400078e3cff */
[----:B------:R-:W-:Y:S01]  /*1320*/  SEL R45, RZ, 0xffffffff, !P0 ;  /* 0xffffffffff2d7807 */ /* 0x000fe20004000000 */
[----:B0-----:R-:W-:Y:S01]  /*1330*/  ULEA UR12, UR12, UR4, 0x18 ;  /* 0x000000040c0c7291 */ /* 0x001fe2000f8ec0ff */
[----:B------:R-:W-:Y:S02]  /*1340*/  SEL R38, RZ, 0x7fffffff, !P0 ;  /* 0x7fffffffff267807 */ /* 0x000fe40004000000 */
[----:B------:R-:W-:Y:S01]  /*1350*/  ISETP.GE.AND P0, PT, R13, RZ, PT ;  /* 0x000000ff0d00720c */ /* 0x000fe20003f06270 */
[----:B------:R-:W-:Y:S01]  /*1360*/  UMOV UR4, URZ ;  /* 0x000000ff00047c82 */ /* 0x000fe20008000000 */
[----:B------:R-:W-:Y:S02]  /*1370*/  LOP3.LUT R10, R45, R10, RZ, 0x3c, !PT ;  /* 0x0000000a2d0a7212 */ /* 0x000fe400078e3cff */
[----:B------:R-:W-:Y:S02]  /*1380*/  LOP3.LUT R11, R38, R11, RZ, 0x3c, !PT ;  /* 0x0000000b260b7212 */ /* 0x000fe400078e3cff */
[----:B------:R-:W-:-:S02]  /*1390*/  SEL R45, RZ, 0xffffffff, !P0 ;  /* 0xffffffffff2d7807 */ /* 0x000fc40004000000 */
[----:B------:R-:W-:Y:S02]  /*13a0*/  SEL R38, RZ, 0x7fffffff, !P0 ;  /* 0x7fffffffff267807 */ /* 0x000fe40004000000 */
[----:B------:R-:W-:Y:S02]  /*13b0*/  ISETP.GE.AND P0, PT, R15, RZ, PT ;  /* 0x000000ff0f00720c */ /* 0x000fe40003f06270 */
[----:B------:R-:W-:Y:S02]  /*13c0*/  LOP3.LUT R12, R45, R12, RZ, 0x3c, !PT ;  /* 0x0000000c2d0c7212 */ /* 0x000fe400078e3cff */
[----:B------:R-:W-:Y:S02]  /*13d0*/  LOP3.LUT R13, R38, R13, RZ, 0x3c, !PT ;  /* 0x0000000d260d7212 */ /* 0x000fe400078e3cff */
[----:B------:R-:W-:Y:S02]  /*13e0*/  SEL R45, RZ, 0xffffffff, !P0 ;  /* 0xffffffffff2d7807 */ /* 0x000fe40004000000 */
[----:B------:R-:W-:-:S02]  /*13f0*/  SEL R38, RZ, 0x7fffffff, !P0 ;  /* 0x7fffffffff267807 */ /* 0x000fc40004000000 */
[----:B------:R-:W-:Y:S02]  /*1400*/  ISETP.GE.AND P0, PT, R17, RZ, PT ;  /* 0x000000ff1100720c */ /* 0x000fe40003f06270 */
[----:B------:R-:W-:Y:S02]  /*1410*/  LOP3.LUT R14, R45, R14, RZ, 0x3c, !PT ;  /* 0x0000000e2d0e7212 */ /* 0x000fe400078e3cff */
[----:B------:R-:W-:Y:S02]  /*1420*/  LOP3.LUT R15, R38, R15, RZ, 0x3c, !PT ;  /* 0x0000000f260f7212 */ /* 0x000fe400078e3cff */
[----:B------:R-:W-:Y:S02]  /*1430*/  SEL R45, RZ, 0xffffffff, !P0 ;  /* 0xffffffffff2d7807 */ /* 0x000fe40004000000 */
[----:B------:R-:W-:Y:S02]  /*1440*/  SEL R38, RZ, 0x7fffffff, !P0 ;  /* 0x7fffffffff267807 */ /* 0x000fe40004000000 */
[----:B------:R-:W-:-:S02]  /*1450*/  ISETP.GE.AND P0, PT, R19, RZ, PT ;  /* 0x000000ff1300720c */ /* 0x000fc40003f06270 */
[----:B------:R-:W-:Y:S02]  /*1460*/  LOP3.LUT R16, R45, R16, RZ, 0x3c, !PT ;  /* 0x000000102d107212 */ /* 0x000fe400078e3cff */
[----:B------:R-:W-:Y:S02]  /*1470*/  LOP3.LUT R17, R38, R17, RZ, 0x3c, !PT ;  /* 0x0000001126117212 */ /* 0x000fe400078e3cff */
        /* <DEDUP_REMOVED lines=10> */
[----:B------:R-:W-:Y:S02]  /*1520*/  SEL R45, RZ, 0xffffffff, !P0 ;  /* 0xffffffffff2d7807 */ /* 0x000fe40004000000 */
[----:B------:R-:W-:Y:S02]  /*1530*/  SEL R38, RZ, 0x7fffffff, !P0 ;  /* 0x7fffffffff267807 */ /* 0x000fe40004000000 */
[----:B------:R-:W-:Y:S02]  /*1540*/  ISETP.GE.AND P0, PT, R25, RZ, PT ;  /* 0x000000ff1900720c */ /* 0x000fe40003f06270 */
        /* <DEDUP_REMOVED lines=25> */
[----:B------:R-:W-:Y:S02]  /*16e0*/  ISETP.NE.U32.AND P4, PT, R6, -0x1, PT ;  /* 0xffffffff0600780c */ /* 0x000fe40003f85070 */
[----:B------:R-:W-:-:S02]  /*16f0*/  ISETP.NE.U32.AND P5, PT, R8, -0x1, PT ;  /* 0xffffffff0800780c */ /* 0x000fc40003fa5070 */
[----:B------:R-:W-:Y:S02]  /*1700*/  ISETP.NE.U32.AND P3, PT, R10, -0x1, PT ;  /* 0xffffffff0a00780c */ /* 0x000fe40003f65070 */
[----:B------:R-:W-:Y:S02]  /*1710*/  ISETP.NE.U32.AND P2, PT, R12, -0x1, PT ;  /* 0xffffffff0c00780c */ /* 0x000fe40003f45070 */
[----:B------:R-:W-:Y:S02]  /*1720*/  LOP3.LUT R32, R45, R32, RZ, 0x3c, !PT ;  /* 0x000000202d207212 */ /* 0x000fe400078e3cff */
[----:B------:R-:W-:Y:S02]  /*1730*/  LOP3.LUT R33, R38, R33, RZ, 0x3c, !PT ;  /* 0x0000002126217212 */ /* 0x000fe400078e3cff */
[----:B------:R-:W-:Y:S02]  /*1740*/  SEL R45, RZ, 0xffffffff, !P0 ;  /* 0xffffffffff2d7807 */ /* 0x000fe40004000000 */
[----:B------:R-:W-:-:S02]  /*1750*/  SEL R38, RZ, 0x7fffffff, !P0 ;  /* 0x7fffffffff267807 */ /* 0x000fc40004000000 */
[----:B------:R-:W-:Y:S02]  /*1760*/  ISETP.GE.AND P0, PT, R37, RZ, PT ;  /* 0x000000ff2500720c */ /* 0x000fe40003f06270 */
[----:B------:R-:W-:Y:S02]  /*1770*/  ISETP.NE.AND.EX P4, PT, R7, 0x7fffffff, PT, P4 ;  /* 0x7fffffff0700780c */ /* 0x000fe40003f85340 */
[----:B------:R-:W-:Y:S02]  /*1780*/  ISETP.NE.AND.EX P5, PT, R9, 0x7fffffff, PT, P5 ;  /* 0x7fffffff0900780c */ /* 0x000fe40003fa5350 */
[----:B------:R-:W-:Y:S02]  /*1790*/  ISETP.NE.AND.EX P3, PT, R11, 0x7fffffff, PT, P3 ;  /* 0x7fffffff0b00780c */ /* 0x000fe40003f65330 */
[----:B------:R-:W-:Y:S02]  /*17a0*/  ISETP.NE.AND.EX P2, PT, R13, 0x7fffffff, PT, P2 ;  /* 0x7fffffff0d00780c */ /* 0x000fe40003f45320 */
[----:B------:R-:W-:-:S02]  /*17b0*/  LOP3.LUT R34, R45, R34, RZ, 0x3c, !PT ;  /* 0x000000222d227212 */ /* 0x000fc400078e3cff */
[----:B------:R-:W-:Y:S02]  /*17c0*/  LOP3.LUT R35, R38, R35, RZ, 0x3c, !PT ;  /* 0x0000002326237212 */ /* 0x000fe400078e3cff */
[----:B------:R-:W-:Y:S02]  /*17d0*/  SEL R45, RZ, 0xffffffff, !P0 ;  /* 0xffffffffff2d7807 */ /* 0x000fe40004000000 */
[----:B------:R-:W-:Y:S02]  /*17e0*/  SEL R38, RZ, 0x7fffffff, !P0 ;  /* 0x7fffffffff267807 */ /* 0x000fe40004000000 */
[----:B------:R-:W-:Y:S02]  /*17f0*/  SEL R6, R6, RZ, P4 ;  /* 0x000000ff06067207 */ /* 0x000fe40002000000 */
[----:B------:R-:W-:Y:S02]  /*1800*/  SEL R7, R7, 0x80000000, P4 ;  /* 0x8000000007077807 */ /* 0x000fe40002000000 */
[----:B------:R-:W-:-:S02]  /*1810*/  SEL R8, R8, RZ, P5 ;  /* 0x000000ff08087207 */ /* 0x000fc40002800000 */
[----:B------:R-:W-:Y:S02]  /*1820*/  SEL R9, R9, 0x80000000, P5 ;  /* 0x8000000009097807 */ /* 0x000fe40002800000 */
[----:B------:R-:W-:Y:S02]  /*1830*/  SEL R10, R10, RZ, P3 ;  /* 0x000000ff0a0a7207 */ /* 0x000fe40001800000 */
[----:B------:R-:W-:Y:S02]  /*1840*/  SEL R11, R11, 0x80000000, P3 ;  /* 0x800000000b0b7807 */ /* 0x000fe40001800000 */
[----:B------:R-:W-:Y:S02]  /*1850*/  SEL R12, R12, RZ, P2 ;  /* 0x000000ff0c0c7207 */ /* 0x000fe40001000000 */
[----:B------:R-:W-:Y:S02]  /*1860*/  SEL R13, R13, 0x80000000, P2 ;  /* 0x800000000d0d7807 */ /* 0x000fe40001000000 */
[----:B------:R-:W-:-:S02]  /*1870*/  ISETP.NE.U32.AND P1, PT, R14, -0x1, PT ;  /* 0xffffffff0e00780c */ /* 0x000fc40003f25070 */
[----:B------:R-:W-:Y:S02]  /*1880*/  ISETP.NE.U32.AND P0, PT, R16, -0x1, PT ;  /* 0xffffffff1000780c */ /* 0x000fe40003f05070 */
[----:B------:R-:W-:Y:S02]  /*1890*/  ISETP.NE.U32.AND P4, PT, R18, -0x1, PT ;  /* 0xffffffff1200780c */ /* 0x000fe40003f85070 */
[----:B------:R-:W-:Y:S02]  /*18a0*/  ISETP.NE.U32.AND P5, PT, R20, -0x1, PT ;  /* 0xffffffff1400780c */ /* 0x000fe40003fa5070 */
[----:B------:R-:W-:Y:S02]  /*18b0*/  ISETP.NE.U32.AND P3, PT, R22, -0x1, PT ;  /* 0xffffffff1600780c */ /* 0x000fe40003f65070 */
[----:B------:R-:W-:Y:S02]  /*18c0*/  ISETP.NE.U32.AND P2, PT, R24, -0x1, PT ;  /* 0xffffffff1800780c */ /* 0x000fe40003f45070 */
[----:B------:R-:W-:-:S02]  /*18d0*/  ISETP.NE.AND.EX P1, PT, R15, 0x7fffffff, PT, P1 ;  /* 0x7fffffff0f00780c */ /* 0x000fc40003f25310 */
[----:B------:R-:W-:Y:S02]  /*18e0*/  ISETP.NE.AND.EX P0, PT, R17, 0x7fffffff, PT, P0 ;  /* 0x7fffffff1100780c */ /* 0x000fe40003f05300 */
[----:B------:R-:W-:Y:S02]  /*18f0*/  ISETP.NE.AND.EX P4, PT, R19, 0x7fffffff, PT, P4 ;  /* 0x7fffffff1300780c */ /* 0x000fe40003f85340 */
[----:B------:R-:W-:Y:S02]  /*1900*/  ISETP.NE.AND.EX P5, PT, R21, 0x7fffffff, PT, P5 ;  /* 0x7fffffff1500780c */ /* 0x000fe40003fa5350 */
[----:B------:R-:W-:Y:S02]  /*1910*/  ISETP.NE.AND.EX P3, PT, R23, 0x7fffffff, PT, P3 ;  /* 0x7fffffff1700780c */ /* 0x000fe40003f65330 */
[----:B------:R-:W-:Y:S02]  /*1920*/  ISETP.NE.AND.EX P2, PT, R25, 0x7fffffff, PT, P2 ;  /* 0x7fffffff1900780c */ /* 0x000fe40003f45320 */
[----:B------:R-:W-:-:S02]  /*1930*/  LOP3.LUT R36, R45, R36, RZ, 0x3c, !PT ;  /* 0x000000242d247212 */ /* 0x000fc400078e3cff */
[----:B------:R-:W-:Y:S02]  /*1940*/  SEL R14, R14, RZ, P1 ;  /* 0x000000ff0e0e7207 */ /* 0x000fe40000800000 */
[----:B------:R-:W-:Y:S02]  /*1950*/  SEL R15, R15, 0x80000000, P1 ;  /* 0x800000000f0f7807 */ /* 0x000fe40000800000 */
[----:B------:R-:W-:Y:S02]  /*1960*/  SEL R16, R16, RZ, P0 ;  /* 0x000000ff10107207 */ /* 0x000fe40000000000 */
[----:B------:R-:W-:Y:S02]  /*1970*/  SEL R17, R17, 0x80000000, P0 ;  /* 0x8000000011117807 */ /* 0x000fe40000000000 */
[----:B------:R-:W-:Y:S02]  /*1980*/  SEL R18, R18, RZ, P4 ;  /* 0x000000ff12127207 */ /* 0x000fe40002000000 */
[----:B------:R-:W-:-:S02]  /*1990*/  SEL R19, R19, 0x80000000, P4 ;  /* 0x8000000013137807 */ /* 0x000fc40002000000 */
[----:B------:R-:W-:Y:S02]  /*19a0*/  SEL R20, R20, RZ, P5 ;  /* 0x000000ff14147207 */ /* 0x000fe40002800000 */
[----:B------:R-:W-:Y:S02]  /*19b0*/  SEL R21, R21, 0x80000000, P5 ;  /* 0x8000000015157807 */ /* 0x000fe40002800000 */
[----:B------:R-:W-:Y:S02]  /*19c0*/  SEL R22, R22, RZ, P3 ;  /* 0x000000ff16167207 */ /* 0x000fe40001800000 */
[----:B------:R-:W-:Y:S02]  /*19d0*/  SEL R23, R23, 0x80000000, P3 ;  /* 0x8000000017177807 */ /* 0x000fe40001800000 */
[----:B------:R-:W-:Y:S02]  /*19e0*/  SEL R24, R24, RZ, P2 ;  /* 0x000000ff18187207 */ /* 0x000fe40001000000 */
[----:B------:R-:W-:-:S02]  /*19f0*/  SEL R25, R25, 0x80000000, P2 ;  /* 0x8000000019197807 */ /* 0x000fc40001000000 */
[----:B------:R-:W-:Y:S02]  /*1a00*/  LOP3.LUT R37, R38, R37, RZ, 0x3c, !PT ;  /* 0x0000002526257212 */ /* 0x000fe400078e3cff */
[----:B------:R-:W-:Y:S02]  /*1a10*/  ISETP.NE.U32.AND P1, PT, R26, -0x1, PT ;  /* 0xffffffff1a00780c */ /* 0x000fe40003f25070 */
[----:B------:R-:W-:Y:S02]  /*1a20*/  ISETP.NE.U32.AND P0, PT, R28, -0x1, PT ;  /* 0xffffffff1c00780c */ /* 0x000fe40003f05070 */
[----:B------:R-:W-:Y:S02]  /*1a30*/  ISETP.NE.U32.AND P4, PT, R30, -0x1, PT ;  /* 0xffffffff1e00780c */ /* 0x000fe40003f85070 */
[----:B------:R-:W-:Y:S02]  /*1a40*/  ISETP.NE.U32.AND P5, PT, R32, -0x1, PT ;  /* 0xffffffff2000780c */ /* 0x000fe40003fa5070 */
[----:B------:R-:W-:-:S02]  /*1a50*/  ISETP.NE.U32.AND P3, PT, R34, -0x1, PT ;  /* 0xffffffff2200780c */ /* 0x000fc40003f65070 */
[----:B------:R-:W-:Y:S02]  /*1a60*/  ISETP.NE.U32.AND P2, PT, R36, -0x1, PT ;  /* 0xffffffff2400780c */ /* 0x000fe40003f45070 */
[----:B------:R-:W-:Y:S02]  /*1a70*/  ISETP.NE.AND.EX P1, PT, R27, 0x7fffffff, PT, P1 ;  /* 0x7fffffff1b00780c */ /* 0x000fe40003f25310 */
[----:B------:R-:W-:Y:S02]  /*1a80*/  ISETP.NE.AND.EX P0, PT, R29, 0x7fffffff, PT, P0 ;  /* 0x7fffffff1d00780c */ /* 0x000fe40003f05300 */
[----:B------:R-:W-:Y:S02]  /*1a90*/  ISETP.NE.AND.EX P4, PT, R31, 0x7fffffff, PT, P4 ;  /* 0x7fffffff1f00780c */ /* 0x000fe40003f85340 */
[----:B------:R-:W-:Y:S02]  /*1aa0*/  ISETP.NE.AND.EX P5, PT, R33, 0x7fffffff, PT, P5 ;  /* 0x7fffffff2100780c */ /* 0x000fe40003fa5350 */
[----:B------:R-:W-:-:S02]  /*1ab0*/  ISETP.NE.AND.EX P3, PT, R35, 0x7fffffff, PT, P3 ;  /* 0x7fffffff2300780c */ /* 0x000fc40003f65330 */
[----:B------:R-:W-:Y:S02]  /*1ac0*/  ISETP.NE.AND.EX P2, PT, R37, 0x7fffffff, PT, P2 ;  /* 0x7fffffff2500780c */ /* 0x000fe40003f45320 */
[----:B------:R-:W-:Y:S02]  /*1ad0*/  SEL R26, R26, RZ, P1 ;  /* 0x000000ff1a1a7207 */ /* 0x000fe40000800000 */
[----:B------:R-:W-:Y:S02]  /*1ae0*/  SEL R27, R27, 0x80000000, P1 ;  /* 0x800000001b1b7807 */ /* 0x000fe40000800000 */
        /* <DEDUP_REMOVED lines=8> */
[----:B------:R-:W-:-:S02]  /*1b70*/  SEL R36, R36, RZ, P2 ;  /* 0x000000ff24247207 */ /* 0x000fc40001000000 */
[----:B-1----:R-:W-:-:S07]  /*1b80*/  SEL R37, R37, 0x80000000, P2 ;  /* 0x8000000025257807 */ /* 0x002fce0001000000 */
.L_x_127:
[----:B0-----:R-:W-:Y:S01]  /*1b90*/  IMAD R38, RZ, RZ, -UR13 ;  /* 0x8000000dff267e24 */ /* 0x001fe2000f8e02ff */
[----:B------:R-:W-:Y:S01]  /*1ba0*/  ULEA UR14, UR4, UR12, 0xa ;  /* 0x0000000c040e7291 */ /* 0x000fe2000f8e50ff */
[----:B------:R-:W-:Y:S01]  /*1bb0*/  IMAD.MOV.U32 R45, RZ, RZ, -0x1 ;  /* 0xffffffffff2d7424 */ /* 0x000fe200078e00ff */
[----:B------:R-:W-:Y:S02]  /*1bc0*/  UIADD3 UR4, UPT, UPT, UR4, 0x1, URZ ;  /* 0x0000000104047890 */ /* 0x000fe4000fffe0ff */
[----:B------:R-:W-:-:S04]  /*1bd0*/  VIADDMNMX R38, R38, R39, 0x8, PT ;  /* 0x0000000826267446 */ /* 0x000fc80003800127 */
[----:B------:R-:W-:Y:S02]  /*1be0*/  SHF.L.U32 R38, R45, R38, RZ ;  /* 0x000000262d267219 */ /* 0x000fe400000006ff */
[----:B------:R-:W-:-:S04]  /*1bf0*/  SHF.R.U64 R45, R6, UR13, R7 ;  /* 0x0000000d062d7c19 */ /* 0x000fc80008001207 */
[-C--:B------:R-:W-:Y:S02]  /*1c00*/  LOP3.LUT R44, R45, R38.reuse, RZ, 0x30, !PT ;  /* 0x000000262d2c7212 */ /* 0x080fe400078e30ff */
[----:B------:R-:W-:Y:S02]  /*1c10*/  SHF.R.U64 R45, R8, UR13, R9 ;  /* 0x0000000d082d7c19 */ /* 0x000fe40008001209 */
[----:B------:R-:W-:Y:S02]  /*1c20*/  LEA R44, R44, UR14, 0x2 ;  /* 0x0000000e2c2c7c11 */ /* 0x000fe4000f8e10ff */
[----:B------:R-:W-:-:S03]  /*1c30*/  LOP3.LUT R45, R45, R38, RZ, 0x30, !PT ;  /* 0x000000262d2d7212 */ /* 0x000fc600078e30ff */
[----:B------:R-:W-:Y:S01]  /*1c40*/  ATOMS.POPC.INC.32 RZ, [R44+URZ] ;  /* 0x000000002cff7f8c */ /* 0x000fe2000d8000ff */
[----:B------:R-:W-:-:S05]  /*1c50*/  LEA R45, R45, UR14, 0x2 ;  /* 0x0000000e2d2d7c11 */ /* 0x000fca000f8e10ff */
[----:B------:R0:W-:Y:S02]  /*1c60*/  ATOMS.POPC.INC.32 RZ, [R45+URZ] ;  /* 0x000000002dff7f8c */ /* 0x0001e4000d8000ff */
[----:B0-----:R-:W-:-:S04]  /*1c70*/  SHF.R.U64 R45, R10, UR13, R11 ;  /* 0x0000000d0a2d7c19 */ /* 0x001fc8000800120b */
[-C--:B------:R-:W-:Y:S02]  /*1c80*/  LOP3.LUT R44, R45, R38.reuse, RZ, 0x30, !PT ;  /* 0x000000262d2c7212 */ /* 0x080fe400078e30ff */
[----:B------:R-:W-:Y:S02]  /*1c90*/  SHF.R.U64 R45, R12, UR13, R13 ;  /* 0x0000000d0c2d7c19 */ /* 0x000fe4000800120d */
[----:B------:R-:W-:Y:S02]  /*1ca0*/  LEA R44, R44, UR14, 0x2 ;  /* 0x0000000e2c2c7c11 */ /* 0x000fe4000f8e10ff */
[----:B------:R-:W-:-:S03]  /*1cb0*/  LOP3.LUT R45, R45, R38, RZ, 0x30, !PT ;  /* 0x000000262d2d7212 */ /* 0x000fc600078e30ff */
[----:B------:R0:W-:Y:S01]  /*1cc0*/  ATOMS.POPC.INC.32 RZ, [R44+URZ] ;  /* 0x000000002cff7f8c */ /* 0x0001e2000d8000ff */
[----:B------:R-:W-:-:S05]  /*1cd0*/  LEA R45, R45, UR14, 0x2 ;  /* 0x0000000e2d2d7c11 */ /* 0x000fca000f8e10ff */
[----:B------:R1:W-:Y:S01]  /*1ce0*/  ATOMS.POPC.INC.32 RZ, [R45+URZ] ;  /* 0x000000002dff7f8c */ /* 0x0003e2000d8000ff */
[----:B0-----:R-:W-:-:S04]  /*1cf0*/  SHF.R.U64 R44, R14, UR13, R15 ;  /* 0x0000000d0e2c7c19 */ /* 0x001fc8000800120f */
[-C--:B------:R-:W-:Y:S02]  /*1d00*/  LOP3.LUT R44, R44, R38.reuse, RZ, 0x30, !PT ;  /* 0x000000262c2c7212 */ /* 0x080fe400078e30ff */
[----:B-1----:R-:W-:Y:S02]  /*1d10*/  SHF.R.U64 R45, R16, UR13, R17 ;  /* 0x0000000d102d7c19 */ /* 0x002fe40008001211 */
        /* <DEDUP_REMOVED lines=39> */
[----:B-1----:R-:W-:Y:S01]  /*1f90*/  SHF.R.U64 R45, R36, UR13, R37 ;  /* 0x0000000d242d7c19 */ /* 0x002fe20008001225 */
[----:B------:R-:W-:Y:S01]  /*1fa0*/  UIADD3 UR13, UPT, UPT, UR13, 0x8, URZ ;  /* 0x000000080d0d7890 */ /* 0x000fe2000fffe0ff */
[----:B------:R-:W-:Y:S02]  /*1fb0*/  LEA R44, R44, UR14, 0x2 ;  /* 0x0000000e2c2c7c11 */ /* 0x000fe4000f8e10ff */
[----:B------:R-:W-:-:S03]  /*1fc0*/  LOP3.LUT R38, R45, R38, RZ, 0x30, !PT ;  /* 0x000000262d267212 */ /* 0x000fc600078e30ff */
[----:B------:R-:W-:Y:S01]  /*1fd0*/  ISETP.LE.AND P0, PT, R39, UR13, PT ;  /* 0x0000000d27007c0c */ /* 0x000fe2000bf03270 */
[----:B------:R0:W-:Y:S01]  /*1fe0*/  ATOMS.POPC.INC.32 RZ, [R44+URZ] ;  /* 0x000000002cff7f8c */ /* 0x0001e2000d8000ff */
[----:B------:R-:W-:-:S05]  /*1ff0*/  LEA R38, R38, UR14, 0x2 ;  /* 0x0000000e26267c11 */ /* 0x000fca000f8e10ff */
[----:B------:R0:W-:Y:S06]  /*2000*/  ATOMS.POPC.INC.32 RZ, [R38+URZ] ;  /* 0x0000000026ff7f8c */ /* 0x0001ec000d8000ff */
[----:B------:R-:W-:Y:S05]  /*2010*/  @!P0 BRA `(.L_x_127) ;  /* 0xfffffff800dc8947 */ /* 0x000fea000383ffff */
.L_x_126:
[----:B------:R-:W-:Y:S05]  /*2020*/  BRA.U !UP0, `(.L_x_128) ;  /* 0xffffffe908ac7547 */ /* 0x000fea000b83ffff */
.L_x_123:
[----:B------:R-:W-:Y:S01]  /*2030*/  BAR.SYNC.DEFER_BLOCKING 0x0 ;  /* 0x0000000000007b1d */ /* 0x000fe20000010000 */
[----:B------:R-:W-:-:S05]  /*2040*/  ISETP.NE.AND P0, PT, R43, RZ, PT ;  /* 0x000000ff2b00720c */ /* 0x000fca0003f05270 */
[----:B------:R-:W-:Y:S08]  /*2050*/  BSSY.RECONVERGENT B0, `(.L_x_129) ;  /* 0x0000175000007945 */ /* 0x000ff00003800200 */
[----:B------:R-:W-:Y:S05]  /*2060*/  @P0 BRA `(.L_x_130) ;  /* 0x0000001400cc0947 */ /* 0x000fea0003800000 */
[----:B--2345:R-:W2:Y:S01]  /*2070*/  LDC.64 R6, c[0x0][0x398] ;  /* 0x0000e600ff067b82 */ /* 0x03cea20000000a00 */
[----:B------:R-:W-:Y:S01]  /*2080*/  IMAD.MOV.U32 R9, RZ, RZ, RZ ;  /* 0x000000ffff097224 */ /* 0x000fe200078e00ff */
[----:B--2---:R-:W-:-:S04]  /*2090*/  IADD3 R6, PT, PT, R7, 0x7, -R6 ;  /* 0x0000000707067810 */ /* 0x004fc80007ffe806 */
[----:B------:R-:W-:-:S04]  /*20a0*/  SHF.R.S32.HI R7, RZ, 0x1f, R6 ;  /* 0x0000001fff077819 */ /* 0x000fc80000011406 */
[----:B------:R-:W-:-:S04]  /*20b0*/  LEA.HI R7, R7, R6, RZ, 0x3 ;  /* 0x0000000607077211 */ /* 0x000fc800078f18ff */
[----:B------:R-:W-:-:S04]  /*20c0*/  SHF.R.S32.HI R7, RZ, 0x3, R7 ;  /* 0x00000003ff077819 */ /* 0x000fc80000011407 */
[C---:B------:R-:W-:Y:S01]  /*20d0*/  LOP3.LUT R6, R7.reuse, 0xffffff8, RZ, 0xc0, !PT ;  /* 0x0ffffff807067812 */ /* 0x040fe200078ec0ff */
[----:B------:R-:W-:-:S05]  /*20e0*/  VIADD R13, R7, 0xffffffff ;  /* 0xffffffff070d7836 */ /* 0x000fca0000000000 */
[----:B------:R-:W-:-:S13]  /*20f0*/  ISETP.GE.U32.AND P0, PT, R13, 0x7, PT ;  /* 0x000000070d00780c */ /* 0x000fda0003f06070 */
[----:B------:R-:W-:Y:S05]  /*2100*/  @!P0 BRA `(.L_x_131) ;  /* 0x00000004006c8947 */ /* 0x000fea0003800000 */
[----:B01----:R-:W0:Y:S01]  /*2110*/  LDC.64 R8, c[0x0][0x380] ;  /* 0x0000e000ff087b82 */ /* 0x003e220000000a00 */
[----:B------:R-:W-:-:S07]  /*2120*/  IMAD.MOV.U32 R11, RZ, RZ, RZ ;  /* 0x000000ffff0b7224 */ /* 0x000fce00078e00ff */
.L_x_148:
[----:B----4-:R-:W-:Y:S01]  /*2130*/  IMAD R15, R11, 0x400, R2 ;  /* 0x000004000b0f7824 */ /* 0x010fe200078e0202 */
[----:B------:R-:W-:Y:S04]  /*2140*/  BSSY.RECONVERGENT B1, `(.L_x_132) ;  /* 0x000000f000017945 */ /* 0x000fe80003800200 */
[----:B0123--:R-:W1:Y:S04]  /*2150*/  LDS R20, [R15] ;  /* 0x000000000f147984 */ /* 0x00fe680000000800 */
[----:B------:R2:W3:Y:S04]  /*2160*/  LDS R17, [R15+0x400] ;  /* 0x000400000f117984 */ /* 0x0004e80000000800 */
[----:B------:R2:W4:Y:S04]  /*2170*/  LDS R22, [R15+0x800] ;  /* 0x000800000f167984 */ /* 0x0005280000000800 */
[----:B------:R2:W0:Y:S04]  /*2180*/  LDS R23, [R15+0xc00] ;  /* 0x000c00000f177984 */ /* 0x0004280000000800 */
[----:B------:R2:W0:Y:S04]  /*2190*/  LDS R16, [R15+0x1000] ;  /* 0x001000000f107984 */ /* 0x0004280000000800 */
[----:B------:R2:W0:Y:S04]  /*21a0*/  LDS R14, [R15+0x1400] ;  /* 0x001400000f0e7984 */ /* 0x0004280000000800 */
[----:B------:R2:W0:Y:S04]  /*21b0*/  LDS R12, [R15+0x1800] ;  /* 0x001800000f0c7984 */ /* 0x0004280000000800 */
[----:B------:R2:W0:Y:S01]  /*21c0*/  LDS R10, [R15+0x1c00] ;  /* 0x001c00000f0a7984 */ /* 0x0004220000000800 */
[----:B-1----:R-:W-:-:S13]  /*21d0*/  ISETP.NE.AND P0, PT, R20, RZ, PT ;  /* 0x000000ff1400720c */ /* 0x002fda0003f05270 */
[----:B--234-:R-:W-:Y:S05]  /*21e0*/  @!P0 BRA `(.L_x_133) ;  /* 0x0000000000108947 */ /* 0x01cfea0003800000 */
[----:B------:R-:W-:Y:S02]  /*21f0*/  IMAD R19, R11, 0x100, R0 ;  /* 0x000001000b137824 */ /* 0x000fe400078e0200 */
[----:B------:R-:W-:Y:S02]  /*2200*/  IMAD.MOV.U32 R21, RZ, RZ, RZ ;  /* 0x000000ffff157224 */ /* 0x000fe400078e00ff */
[----:B0-----:R-:W-:-:S05]  /*2210*/  IMAD.WIDE.U32 R18, R19, 0x8, R8 ;  /* 0x0000000813127825 */ /* 0x001fca00078e0008 */
[----:B------:R1:W-:Y:S02]  /*2220*/  REDG.E.ADD.64.STRONG.GPU desc[UR16][R18.64], R20 ;  /* 0x000000141200798e */ /* 0x0003e4000c12e510 */
.L_x_133:
[----:B------:R-:W-:Y:S05]  /*2230*/  BSYNC.RECONVERGENT B1 ;  /* 0x0000000000017941 */ /* 0x000fea0003800200 */
.L_x_132:
[----:B------:R-:W-:Y:S01]  /*2240*/  ISETP.NE.AND P6, PT, R17, RZ, PT ;  /* 0x000000ff1100720c */ /* 0x000fe20003fc5270 */
[----:B------:R-:W-:Y:S01]  /*2250*/  BSSY.RECONVERGENT B1, `(.L_x_134) ;  /* 0x000000e000017945 */ /* 0x000fe20003800200 */
[----:B------:R-:W-:Y:S02]  /*2260*/  ISETP.NE.AND P0, PT, R22, RZ, PT ;  /* 0x000000ff1600720c */ /* 0x000fe40003f05270 */
[----:B0-----:R-:W-:Y:S02]  /*2270*/  ISETP.NE.AND P1, PT, R23, RZ, PT ;  /* 0x000000ff1700720c */ /* 0x001fe40003f25270 */
[----:B------:R-:W-:Y:S02]  /*2280*/  ISETP.NE.AND P2, PT, R16, RZ, PT ;  /* 0x000000ff1000720c */ /* 0x000fe40003f45270 */
[----:B------:R-:W-:Y:S02]  /*2290*/  ISETP.NE.AND P3, PT, R14, RZ, PT ;  /* 0x000000ff0e00720c */ /* 0x000fe40003f65270 */
[----:B------:R-:W-:-:S02]  /*22a0*/  ISETP.NE.AND P4, PT, R12, RZ, PT ;  /* 0x000000ff0c00720c */ /* 0x000fc40003f85270 */
[----:B------:R-:W-:Y:S01]  /*22b0*/  ISETP.NE.AND P5, PT, R10, RZ, PT ;  /* 0x000000ff0a00720c */ /* 0x000fe20003fa5270 */
[----:B------:R-:W-:-:S12]  /*22c0*/  @!P6 BRA `(.L_x_135) ;  /* 0x000000000018e947 */ /* 0x000fd80003800000 */
[----:B-1----:R-:W-:Y:S02]  /*22d0*/  IMAD R19, R11, 0x100, R0 ;  /* 0x000001000b137824 */ /* 0x002fe400078e0200 */
[----:B------:R-:W-:Y:S02]  /*22e0*/  IMAD.MOV.U32 R20, RZ, RZ, R17 ;  /* 0x000000ffff147224 */ /* 0x000fe400078e0011 */
[----:B------:R-:W-:Y:S02]  /*22f0*/  VIADD R19, R19, 0x100 ;  /* 0x0000010013137836 */ /* 0x000fe40000000000 */
[----:B------:R-:W-:Y:S02]  /*2300*/  IMAD.MOV.U32 R21, RZ, RZ, RZ ;  /* 0x000000ffff157224 */ /* 0x000fe400078e00ff */
[----:B------:R-:W-:-:S05]  /*2310*/  IMAD.WIDE.U32 R18, R19, 0x8, R8 ;  /* 0x0000000813127825 */ /* 0x000fca00078e0008 */
[----:B------:R0:W-:Y:S02]  /*2320*/  REDG.E.ADD.64.STRONG.GPU desc[UR16][R18.64], R20 ;  /* 0x000000141200798e */ /* 0x0001e4000c12e510 */
.L_x_135:
[----:B------:R-:W-:Y:S05]  /*2330*/  BSYNC.RECONVERGENT B1 ;  /* 0x0000000000017941 */ /* 0x000fea0003800200 */
.L_x_134:
[----:B------:R-:W-:Y:S04]  /*2340*/  BSSY.RECONVERGENT B1, `(.L_x_136) ;  /* 0x0000008000017945 */ /* 0x000fe80003800200 */
[----:B------:R-:W-:Y:S05]  /*2350*/  @!P0 BRA `(.L_x_137) ;  /* 0x0000000000188947 */ /* 0x000fea0003800000 */
[----:B01----:R-:W-:Y:S02]  /*2360*/  IMAD R19, R11, 0x100, R0 ;  /* 0x000001000b137824 */ /* 0x003fe400078e0200 */
[----:B------:R-:W-:Y:S02]  /*2370*/  IMAD.MOV.U32 R20, RZ, RZ, R22 ;  /* 0x000000ffff147224 */ /* 0x000fe400078e0016 */
[----:B------:R-:W-:Y:S02]  /*2380*/  VIADD R19, R19, 0x200 ;  /* 0x0000020013137836 */ /* 0x000fe40000000000 */
[----:B------:R-:W-:Y:S02]  /*2390*/  IMAD.MOV.U32 R21, RZ, RZ, RZ ;  /* 0x000000ffff157224 */ /* 0x000fe400078e00ff */
[----:B------:R-:W-:-:S05]  /*23a0*/  IMAD.WIDE.U32 R18, R19, 0x8, R8 ;  /* 0x0000000813127825 */ /* 0x000fca00078e0008 */
[----:B------:R2:W-:Y:S02]  /*23b0*/  REDG.E.ADD.64.STRONG.GPU desc[UR16][R18.64], R20 ;  /* 0x000000141200798e */ /* 0x0005e4000c12e510 */
.L_x_137:
[----:B------:R-:W-:Y:S05]  /*23c0*/  BSYNC.RECONVERGENT B1 ;  /* 0x0000000000017941 */ /* 0x000fea0003800200 */
.L_x_136:
[----:B------:R-:W-:Y:S04]  /*23d0*/  BSSY.RECONVERGENT B1, `(.L_x_138) ;  /* 0x0000008000017945 */ /* 0x000fe80003800200 */
[----:B------:R-:W-:Y:S05]  /*23e0*/  @!P1 BRA `(.L_x_139) ;  /* 0x0000000000189947 */ /* 0x000fea0003800000 */
[----:B012---:R-:W-:Y:S02]  /*23f0*/  IMAD R19, R11, 0x100, R0 ;  /* 0x000001000b137824 */ /* 0x007fe400078e0200 */
[----:B------:R-:W-:Y:S02]  /*2400*/  IMAD.MOV.U32 R20, RZ, RZ, R23 ;  /* 0x000000ffff147224 */ /* 0x000fe400078e0017 */
[----:B------:R-:W-:Y:S02]  /*2410*/  VIADD R19, R19, 0x300 ;  /* 0x0000030013137836 */ /* 0x000fe40000000000 */
[----:B------:R-:W-:Y:S02]  /*2420*/  IMAD.MOV.U32 R21, RZ, RZ, RZ ;  /* 0x000000ffff157224 */ /* 0x000fe400078e00ff */
[----:B------:R-:W-:-:S05]  /*2430*/  IMAD.WIDE.U32 R18, R19, 0x8, R8 ;  /* 0x0000000813127825 */ /* 0x000fca00078e0008 */
[----:B------:R3:W-:Y:S02]  /*2440*/  REDG.E.ADD.64.STRONG.GPU desc[UR16][R18.64], R20 ;  /* 0x000000141200798e */ /* 0x0007e4000c12e510 */
.L_x_139:
[----:B------:R-:W-:Y:S05]  /*2450*/  BSYNC.RECONVERGENT B1 ;  /* 0x0000000000017941 */ /* 0x000fea0003800200 */
.L_x_138:
[----:B------:R-:W-:Y:S04]  /*2460*/  BSSY.RECONVERGENT B1, `(.L_x_140) ;  /* 0x0000007000017945 */ /* 0x000fe80003800200 */
[----:B------:R-:W-:Y:S05]  /*2470*/  @!P2 BRA `(.L_x_141) ;  /* 0x000000000014a947 */ /* 0x000fea0003800000 */
[----:B0123--:R-:W-:Y:S02]  /*2480*/  IMAD R19, R11, 0x100, R0 ;  /* 0x000001000b137824 */ /* 0x00ffe400078e0200 */
[----:B------:R-:W-:Y:S02]  /*2490*/  IMAD.MOV.U32 R17, RZ, RZ, RZ ;  /* 0x000000ffff117224 */ /* 0x000fe400078e00ff */
[----:B------:R-:W-:-:S04]  /*24a0*/  VIADD R19, R19, 0x400 ;  /* 0x0000040013137836 */ /* 0x000fc80000000000 */
[----:B------:R-:W-:-:S05]  /*24b0*/  IMAD.WIDE.U32 R18, R19, 0x8, R8 ;  /* 0x0000000813127825 */ /* 0x000fca00078e0008 */
[----:B------:R4:W-:Y:S02]  /*24c0*/  REDG.E.ADD.64.STRONG.GPU desc[UR16][R18.64], R16 ;  /* 0x000000101200798e */ /* 0x0009e4000c12e510 */
.L_x_141:
[----:B------:R-:W-:Y:S05]  /*24d0*/  BSYNC.RECONVERGENT B1 ;  /* 0x0000000000017941 */ /* 0x000fea0003800200 */
.L_x_140:
[----:B------:R-:W-:Y:S04]  /*24e0*/  BSSY.RECONVERGENT B1, `(.L_x_142) ;  /* 0x0000007000017945 */ /* 0x000fe80003800200 */
[----:B------:R-:W-:Y:S05]  /*24f0*/  @!P3 BRA `(.L_x_143) ;  /* 0x000000000014b947 */ /* 0x000fea0003800000 */
[----:B----4-:R-:W-:Y:S02]  /*2500*/  IMAD R17, R11, 0x100, R0 ;  /* 0x000001000b117824 */ /* 0x010fe400078e0200 */
[----:B------:R-:W-:Y:S02]  /*2510*/  IMAD.MOV.U32 R15, RZ, RZ, RZ ;  /* 0x000000ffff0f7224 */ /* 0x000fe400078e00ff */
[----:B------:R-:W-:-:S04]  /*2520*/  VIADD R17, R17, 0x500 ;  /* 0x0000050011117836 */ /* 0x000fc80000000000 */
[----:B------:R-:W-:-:S05]  /*2530*/  IMAD.WIDE.U32 R16, R17, 0x8, R8 ;  /* 0x0000000811107825 */ /* 0x000fca00078e0008 */
[----:B------:R4:W-:Y:S02]  /*2540*/  REDG.E.ADD.64.STRONG.GPU desc[UR16][R16.64], R14 ;  /* 0x0000000e1000798e */ /* 0x0009e4000c12e510 */
.L_x_143:
[----:B------:R-:W-:Y:S05]  /*2550*/  BSYNC.RECONVERGENT B1 ;  /* 0x0000000000017941 */ /* 0x000fea0003800200 */
.L_x_142:
[----:B------:R-:W-:Y:S04]  /*2560*/  BSSY.RECONVERGENT B1, `(.L_x_144) ;  /* 0x0000008000017945 */ /* 0x000fe80003800200 */
[----:B------:R-:W-:Y:S05]  /*2570*/  @!P4 BRA `(.L_x_145) ;  /* 0x000000000018c947 */ /* 0x000fea0003800000 */
[----:B----4-:R-:W-:Y:S02]  /*2580*/  IMAD R15, R11, 0x100, R0 ;  /* 0x000001000b0f7824 */ /* 0x010fe400078e0200 */
[----:B------:R-:W-:Y:S02]  /*2590*/  IMAD.MOV.U32 R16, RZ, RZ, R12 ;  /* 0x000000ffff107224 */ /* 0x000fe400078e000c */
[----:B------:R-:W-:Y:S02]  /*25a0*/  VIADD R15, R15, 0x600 ;  /* 0x000006000f0f7836 */ /* 0x000fe40000000000 */
[----:B------:R-:W-:Y:S02]  /*25b0*/  IMAD.MOV.U32 R17, RZ, RZ, RZ ;  /* 0x000000ffff117224 */ /* 0x000fe400078e00ff */
[----:B------:R-:W-:-:S05]  /*25c0*/  IMAD.WIDE.U32 R14, R15, 0x8, R8 ;  /* 0x000000080f0e7825 */ /* 0x000fca00078e0008 */
[----:B------:R4:W-:Y:S02]  /*25d0*/  REDG.E.ADD.64.STRONG.GPU desc[UR16][R14.64], R16 ;  /* 0x000000100e00798e */ /* 0x0009e4000c12e510 */
.L_x_145:
[----:B------:R-:W-:Y:S05]  /*25e0*/  BSYNC.RECONVERGENT B1 ;  /* 0x0000000000017941 */ /* 0x000fea0003800200 */
.L_x_144:
        /* <DEDUP_REMOVED lines=8> */
.L_x_147:
[----:B------:R-:W-:Y:S05]  /*2670*/  BSYNC.RECONVERGENT B1 ;  /* 0x0000000000017941 */ /* 0x000fea0003800200 */
.L_x_146:
[----:B------:R-:W-:-:S05]  /*2680*/  VIADD R11, R11, 0x8 ;  /* 0x000000080b0b7836 */ /* 0x000fca0000000000 */
[----:B------:R-:W-:-:S13]  /*2690*/  ISETP.NE.AND P0, PT, R11, R6, PT ;  /* 0x000000060b00720c */ /* 0x000fda0003f05270 */
[----:B------:R-:W-:Y:S05]  /*26a0*/  @P0 BRA `(.L_x_148) ;  /* 0xfffffff800a00947 */ /* 0x000fea000383ffff */
[----:B------:R-:W-:-:S07]  /*26b0*/  IMAD.MOV.U32 R9, RZ, RZ, R6 ;  /* 0x000000ffff097224 */ /* 0x000fce00078e0006 */
.L_x_131:
[C---:B----4-:R-:W-:Y:S02]  /*26c0*/  LOP3.LUT R17, R7.reuse, 0x7, RZ, 0xc0, !PT ;  /* 0x0000000707117812 */ /* 0x050fe400078ec0ff */
[----:B------:R-:W-:Y:S02]  /*26d0*/  LOP3.LUT R16, R7, 0x3, RZ, 0xc0, !PT ;  /* 0x0000000307107812 */ /* 0x000fe400078ec0ff */
[C---:B------:R-:W-:Y:S01]  /*26e0*/  ISETP.NE.AND P0, PT, R17.reuse, RZ, PT ;  /* 0x000000ff1100720c */ /* 0x040fe20003f05270 */
[----:B0123--:R-:W-:Y:S01]  /*26f0*/  VIADD R18, R17, 0xffffffff ;  /* 0xffffffff11127836 */ /* 0x00ffe20000000000 */
[----:B------:R-:W-:Y:S01]  /*2700*/  LOP3.LUT R7, R7, 0x1, RZ, 0xc0, !PT ;  /* 0x0000000107077812 */ /* 0x000fe200078ec0ff */
[----:B------:R-:W-:-:S10]  /*2710*/  VIADD R19, R16, 0xffffffff ;  /* 0xffffffff10137836 */ /* 0x000fd40000000000 */
[----:B------:R-:W-:Y:S05]  /*2720*/  @!P0 BRA `(.L_x_149) ;  /* 0x0000000400748947 */ /* 0x000fea0003800000 */
[----:B------:R-:W-:-:S13]  /*2730*/  ISETP.GE.U32.AND P0, PT, R18, 0x3, PT ;  /* 0x000000031200780c */ /* 0x000fda0003f06070 */
[----:B------:R-:W-:Y:S05]  /*2740*/  @!P0 BRA `(.L_x_150) ;  /* 0x0000000000c08947 */ /* 0x000fea0003800000 */
[----:B------:R-:W-:Y:S01]  /*2750*/  IMAD R10, R9, 0x400, R2 ;  /* 0x00000400090a7824 */ /* 0x000fe200078e0202 */
[----:B------:R-:W-:Y:S04]  /*2760*/  BSSY.RECONVERGENT B1, `(.L_x_151) ;  /* 0x000000f000017945 */ /* 0x000fe80003800200 */
[----:B------:R-:W0:Y:S04]  /*2770*/  LDS R14, [R10] ;  /* 0x000000000a0e7984 */ /* 0x000e280000000800 */
[----:B------:R-:W1:Y:S04]  /*2780*/  LDS R12, [R10+0x400] ;  /* 0x000400000a0c7984 */ /* 0x000e680000000800 */
[----:B------:R-:W2:Y:S04]  /*2790*/  LDS R20, [R10+0x800] ;  /* 0x000800000a147984 */ /* 0x000ea80000000800 */
[----:B------:R-:W3:Y:S01]  /*27a0*/  LDS R8, [R10+0xc00] ;  /* 0x000c00000a087984 */ /* 0x000ee20000000800 */
[----:B0-----:R-:W-:-:S02]  /*27b0*/  ISETP.NE.AND P0, PT, R14, RZ, PT ;  /* 0x000000ff0e00720c */ /* 0x001fc40003f05270 */
[----:B-1----:R-:W-:Y:S02]  /*27c0*/  ISETP.NE.AND P1, PT, R12, RZ, PT ;  /* 0x000000ff0c00720c */ /* 0x002fe40003f25270 */
[----:B--2---:R-:W-:Y:S02]  /*27d0*/  ISETP.NE.AND P2, PT, R20, RZ, PT ;  /* 0x000000ff1400720c */ /* 0x004fe40003f45270 */
[----:B---3--:R-:W-:-:S07]  /*27e0*/  ISETP.NE.AND P3, PT, R8, RZ, PT ;  /* 0x000000ff0800720c */ /* 0x008fce0003f65270 */
[----:B------:R-:W-:Y:S06]  /*27f0*/  @!P0 BRA `(.L_x_152) ;  /* 0x0000000000148947 */ /* 0x000fec0003800000 */
[----:B------:R-:W0:Y:S01]  /*2800*/  LDC.64 R10, c[0x0][0x380] ;  /* 0x0000e000ff0a7b82 */ /* 0x000e220000000a00 */
[----:B------:R-:W-:-:S04]  /*2810*/  IMAD R15, R9, 0x100, R0 ;  /* 0x00000100090f7824 */ /* 0x000fc800078e0200 */
[----:B0-----:R-:W-:-:S04]  /*2820*/  IMAD.WIDE.U32 R10, R15, 0x8, R10 ;  /* 0x000000080f0a7825 */ /* 0x001fc800078e000a */
[----:B------:R-:W-:-:S05]  /*2830*/  IMAD.MOV.U32 R15, RZ, RZ, RZ ;  /* 0x000000ffff0f7224 */ /* 0x000fca00078e00ff */
[----:B------:R0:W-:Y:S02]  /*2840*/  REDG.E.ADD.64.STRONG.GPU desc[UR16][R10.64], R14 ;  /* 0x0000000e0a00798e */ /* 0x0001e4000c12e510 */
.L_x_152:
[----:B------:R-:W-:Y:S05]  /*2850*/  BSYNC.RECONVERGENT B1 ;  /* 0x0000000000017941 */ /* 0x000fea0003800200 */
.L_x_151:
[----:B------:R-:W-:Y:S04]  /*2860*/  BSSY.RECONVERGENT B1, `(.L_x_153) ;  /* 0x0000009000017945 */ /* 0x000fe80003800200 */
[----:B------:R-:W-:Y:S05]  /*2870*/  @!P1 BRA `(.L_x_154) ;  /* 0x00000000001c9947 */ /* 0x000fea0003800000 */
[----:B0-----:R-:W0:Y:S01]  /*2880*/  LDC.64 R10, c[0x0][0x380] ;  /* 0x0000e000ff0a7b82 */ /* 0x001e220000000a00 */
[----:B------:R-:W-:Y:S02]  /*2890*/  IMAD R15, R9, 0x100, R0 ;  /* 0x00000100090f7824 */ /* 0x000fe400078e0200 */
[----:B------:R-:W-:Y:S02]  /*28a0*/  IMAD.MOV.U32 R14, RZ, RZ, R12 ;  /* 0x000000ffff0e7224 */ /* 0x000fe400078e000c */
[----:B------:R-:W-:-:S04]  /*28b0*/  VIADD R15, R15, 0x100 ;  /* 0x000001000f0f7836 */ /* 0x000fc80000000000 */
[----:B0-----:R-:W-:-:S04]  /*28c0*/  IMAD.WIDE.U32 R10, R15, 0x8, R10 ;  /* 0x000000080f0a7825 */ /* 0x001fc800078e000a */
[----:B------:R-:W-:-:S05]  /*28d0*/  IMAD.MOV.U32 R15, RZ, RZ, RZ ;  /* 0x000000ffff0f7224 */ /* 0x000fca00078e00ff */
[----:B------:R1:W-:Y:S02]  /*28e0*/  REDG.E.ADD.64.STRONG.GPU desc[UR16][R10.64], R14 ;  /* 0x0000000e0a00798e */ /* 0x0003e4000c12e510 */
.L_x_154:
[----:B------:R-:W-:Y:S05]  /*28f0*/  BSYNC.RECONVERGENT B1 ;  /* 0x0000000000017941 */ /* 0x000fea0003800200 */
.L_x_153:
[----:B------:R-:W-:Y:S04]  /*2900*/  BSSY.RECONVERGENT B1, `(.L_x_155) ;  /* 0x0000009000017945 */ /* 0x000fe80003800200 */
[----:B------:R-:W-:Y:S05]  /*2910*/  @!P2 BRA `(.L_x_156) ;  /* 0x00000000001ca947 */ /* 0x000fea0003800000 */
[----:B01----:R-:W0:Y:S01]  /*2920*/  LDC.64 R10, c[0x0][0x380] ;  /* 0x0000e000ff0a7b82 */ /* 0x003e220000000a00 */
[----:B------:R-:W-:Y:S02]  /*2930*/  IMAD R15, R9, 0x100, R0 ;  /* 0x00000100090f7824 */ /* 0x000fe400078e0200 */
[----:B------:R-:W-:Y:S02]  /*2940*/  IMAD.MOV.U32 R14, RZ, RZ, R20 ;  /* 0x000000ffff0e7224 */ /* 0x000fe400078e0014 */
[----:B------:R-:W-:-:S04]  /*2950*/  VIADD R15, R15, 0x200 ;  /* 0x000002000f0f7836 */ /* 0x000fc80000000000 */
[----:B0-----:R-:W-:-:S04]  /*2960*/  IMAD.WIDE.U32 R10, R15, 0x8, R10 ;  /* 0x000000080f0a7825 */ /* 0x001fc800078e000a */
[----:B------:R-:W-:-:S05]  /*2970*/  IMAD.MOV.U32 R15, RZ, RZ, RZ ;  /* 0x000000ffff0f7224 */ /* 0x000fca00078e00ff */
[----:B------:R2:W-:Y:S02]  /*2980*/  REDG.E.ADD.64.STRONG.GPU desc[UR16][R10.64], R14 ;  /* 0x0000000e0a00798e */ /* 0x0005e4000c12e510 */
.L_x_156:
[----:B------:R-:W-:Y:S05]  /*2990*/  BSYNC.RECONVERGENT B1 ;  /* 0x0000000000017941 */ /* 0x000fea0003800200 */
.L_x_155:
[----:B------:R-:W-:Y:S04]  /*29a0*/  BSSY.RECONVERGENT B1, `(.L_x_157) ;  /* 0x0000009000017945 */ /* 0x000fe80003800200 */
[----:B------:R-:W-:Y:S05]  /*29b0*/  @!P3 BRA `(.L_x_158) ;  /* 0x00000000001cb947 */ /* 0x000fea0003800000 */
[----:B012---:R-:W0:Y:S01]  /*29c0*/  LDC.64 R10, c[0x0][0x380] ;  /* 0x0000e000ff0a7b82 */ /* 0x007e220000000a00 */
[----:B------:R-:W-:Y:S02]  /*29d0*/  IMAD R15, R9, 0x100, R0 ;  /* 0x00000100090f7824 */ /* 0x000fe400078e0200 */
[----:B------:R-:W-:Y:S02]  /*29e0*/  IMAD.MOV.U32 R14, RZ, RZ, R8 ;  /* 0x000000ffff0e7224 */ /* 0x000fe400078e0008 */
[----:B------:R-:W-:-:S04]  /*29f0*/  VIADD R15, R15, 0x300 ;  /* 0x000003000f0f7836 */ /* 0x000fc80000000000 */
[----:B0-----:R-:W-:-:S04]  /*2a00*/  IMAD.WIDE.U32 R10, R15, 0x8, R10 ;  /* 0x000000080f0a7825 */ /* 0x001fc800078e000a */
[----:B------:R-:W-:-:S05]  /*2a10*/  IMAD.MOV.U32 R15, RZ, RZ, RZ ;  /* 0x000000ffff0f7224 */ /* 0x000fca00078e00ff */
[----:B------:R3:W-:Y:S02]  /*2a20*/  REDG.E.ADD.64.STRONG.GPU desc[UR16][R10.64], R14 ;  /* 0x0000000e0a00798e */ /* 0x0007e4000c12e510 */
.L_x_158:
[----:B------:R-:W-:Y:S05]  /*2a30*/  BSYNC.RECONVERGENT B1 ;  /* 0x0000000000017941 */ /* 0x000fea0003800200 */
.L_x_157:
[----:B------:R-:W-:-:S07]  /*2a40*/  VIADD R9, R9, 0x4 ;  /* 0x0000000409097836 */ /* 0x000fce0000000000 */
.L_x_150:
[----:B------:R-:W-:Y:S01]  /*2a50*/  ISETP.NE.AND P0, PT, R16, RZ, PT ;  /* 0x000000ff1000720c */ /* 0x000fe20003f05270 */
[----:B------:R-:W-:-:S12]  /*2a60*/  BSSY.RECONVERGENT B1, `(.L_x_149) ;  /* 0x0000029000017945 */ /* 0x000fd80003800200 */
[----:B------:R-:W-:Y:S05]  /*2a70*/  @!P0 BRA `(.L_x_159) ;  /* 0x00000000009c8947 */ /* 0x000fea0003800000 */
[----:B------:R-:W-:-:S13]  /*2a80*/  ISETP.NE.AND P0, PT, R19, RZ, PT ;  /* 0x000000ff1300720c */ /* 0x000fda0003f05270 */
[----:B------:R-:W-:Y:S05]  /*2a90*/  @!P0 BRA `(.L_x_160) ;  /* 0x0000000000648947 */ /* 0x000fea0003800000 */
[----:B0123--:R-:W-:Y:S01]  /*2aa0*/  IMAD R10, R9, 0x400, R2 ;  /* 0x00000400090a7824 */ /* 0x00ffe200078e0202 */
[----:B------:R-:W-:Y:S04]  /*2ab0*/  BSSY.RECONVERGENT B2, `(.L_x_161) ;  /* 0x000000c000027945 */ /* 0x000fe80003800200 */
[----:B------:R-:W0:Y:S04]  /*2ac0*/  LDS R8, [R10] ;  /* 0x000000000a087984 */ /* 0x000e280000000800 */
[----:B------:R-:W1:Y:S01]  /*2ad0*/  LDS R12, [R10+0x400] ;  /* 0x000400000a0c7984 */ /* 0x000e620000000800 */
[----:B0-----:R-:W-:-:S02]  /*2ae0*/  ISETP.NE.AND P0, PT, R8, RZ, PT ;  /* 0x000000ff0800720c */ /* 0x001fc40003f05270 */
[----:B-1----:R-:W-:-:S11]  /*2af0*/  ISETP.NE.AND P1, PT, R12, RZ, PT ;  /* 0x000000ff0c00720c */ /* 0x002fd60003f25270 */
[----:B------:R-:W-:Y:S05]  /*2b00*/  @!P0 BRA `(.L_x_162) ;  /* 0x0000000000188947 */ /* 0x000fea0003800000 */
[----:B------:R-:W0:Y:S01]  /*2b10*/  LDC.64 R10, c[0x0][0x380] ;  /* 0x0000e000ff0a7b82 */ /* 0x000e220000000a00 */
[----:B------:R-:W-:-:S04]  /*2b20*/  IMAD R15, R9, 0x100, R0 ;  /* 0x00000100090f7824 */ /* 0x000fc800078e0200 */
[----:B0-----:R-:W-:-:S04]  /*2b30*/  IMAD.WIDE.U32 R14, R15, 0x8, R10 ;  /* 0x000000080f0e7825 */ /* 0x001fc800078e000a */
[----:B------:R-:W-:Y:S02]  /*2b40*/  IMAD.MOV.U32 R10, RZ, RZ, R8 ;  /* 0x000000ffff0a7224 */ /* 0x000fe400078e0008 */
[----:B------:R-:W-:-:S05]  /*2b50*/  IMAD.MOV.U32 R11, RZ, RZ, RZ ;  /* 0x000000ffff0b7224 */ /* 0x000fca00078e00ff */
[----:B------:R0:W-:Y:S02]  /*2b60*/  REDG.E.ADD.64.STRONG.GPU desc[UR16][R14.64], R10 ;  /* 0x0000000a0e00798e */ /* 0x0001e4000c12e510 */
.L_x_162:
[----:B------:R-:W-:Y:S05]  /*2b70*/  BSYNC.RECONVERGENT B2 ;  /* 0x0000000000027941 */ /* 0x000fea0003800200 */
.L_x_161:
[----:B------:R-:W-:Y:S04]  /*2b80*/  BSSY.RECONVERGENT B2, `(.L_x_163) ;  /* 0x0000009000027945 */ /* 0x000fe80003800200 */
[----:B------:R-:W-:Y:S05]  /*2b90*/  @!P1 BRA `(.L_x_164) ;  /* 0x00000000001c9947 */ /* 0x000fea0003800000 */
[----:B0-----:R-:W0:Y:S01]  /*2ba0*/  LDC.64 R10, c[0x0][0x380] ;  /* 0x0000e000ff0a7b82 */ /* 0x001e220000000a00 */
[----:B------:R-:W-:-:S04]  /*2bb0*/  IMAD R8, R9, 0x100, R0 ;  /* 0x0000010009087824 */ /* 0x000fc800078e0200 */
[----:B------:R-:W-:-:S04]  /*2bc0*/  VIADD R15, R8, 0x100 ;  /* 0x00000100080f7836 */ /* 0x000fc80000000000 */
[----:B0-----:R-:W-:-:S04]  /*2bd0*/  IMAD.WIDE.U32 R14, R15, 0x8, R10 ;  /* 0x000000080f0e7825 */ /* 0x001fc800078e000a */
[----:B------:R-:W-:Y:S02]  /*2be0*/  IMAD.MOV.U32 R10, RZ, RZ, R12 ;  /* 0x000000ffff0a7224 */ /* 0x000fe400078e000c */
[----:B------:R-:W-:-:S05]  /*2bf0*/  IMAD.MOV.U32 R11, RZ, RZ, RZ ;  /* 0x000000ffff0b7224 */ /* 0x000fca00078e00ff */
[----:B------:R1:W-:Y:S02]  /*2c00*/  REDG.E.ADD.64.STRONG.GPU desc[UR16][R14.64], R10 ;  /* 0x0000000a0e00798e */ /* 0x0003e4000c12e510 */
.L_x_164:
[----:B------:R-:W-:Y:S05]  /*2c10*/  BSYNC.RECONVERGENT B2 ;  /* 0x0000000000027941 */ /* 0x000fea0003800200 */
.L_x_163:
[----:B------:R-:W-:-:S07]  /*2c20*/  VIADD R9, R9, 0x2 ;  /* 0x0000000209097836 */ /* 0x000fce0000000000 */
.L_x_160:
[----:B------:R-:W-:-:S13]  /*2c30*/  ISETP.NE.AND P0, PT, R7, RZ, PT ;  /* 0x000000ff0700720c */ /* 0x000fda0003f05270 */
[----:B------:R-:W-:Y:S05]  /*2c40*/  @!P0 BRA `(.L_x_159) ;  /* 0x0000000000288947 */ /* 0x000fea0003800000 */
[----:B------:R-:W-:-:S05]  /*2c50*/  IMAD R8, R9, 0x400, R2 ;  /* 0x0000040009087824 */ /* 0x000fca00078e0202 */
[----:B------:R-:W4:Y:S02]  /*2c60*/  LDS R12, [R8] ;  /* 0x00000000080c7984 */ /* 0x000f240000000800 */
[----:B----4-:R-:W-:-:S13]  /*2c70*/  ISETP.NE.AND P0, PT, R12, RZ, PT ;  /* 0x000000ff0c00720c */ /* 0x010fda0003f05270 */
[----:B------:R-:W-:Y:S05]  /*2c80*/  @!P0 BRA `(.L_x_159) ;  /* 0x0000000000188947 */ /* 0x000fea0003800000 */
[----:B0123--:R-:W0:Y:S01]  /*2c90*/  LDC.64 R10, c[0x0][0x380] ;  /* 0x0000e000ff0a7b82 */ /* 0x00fe220000000a00 */
[----:B------:R-:W-:-:S04]  /*2ca0*/  IMAD R9, R9, 0x100, R0 ;  /* 0x0000010009097824 */ /* 0x000fc800078e0200 */
[----:B0-----:R-:W-:-:S04]  /*2cb0*/  IMAD.WIDE.U32 R8, R9, 0x8, R10 ;  /* 0x0000000809087825 */ /* 0x001fc800078e000a */
[----:B------:R-:W-:Y:S02]  /*2cc0*/  IMAD.MOV.U32 R10, RZ, RZ, R12 ;  /* 0x000000ffff0a7224 */ /* 0x000fe400078e000c */
[----:B------:R-:W-:-:S05]  /*2cd0*/  IMAD.MOV.U32 R11, RZ, RZ, RZ ;  /* 0x000000ffff0b7224 */ /* 0x000fca00078e00ff */
[----:B------:R4:W-:Y:S02]  /*2ce0*/  REDG.E.ADD.64.STRONG.GPU desc[UR16][R8.64], R10 ;  /* 0x0000000a0800798e */ /* 0x0009e4000c12e510 */
.L_x_159:
[----:B------:R-:W-:Y:S05]  /*2cf0*/  BSYNC.RECONVERGENT B1 ;  /* 0x0000000000017941 */ /* 0x000fea0003800200 */
.L_x_149:
[----:B------:R-:W-:-:S13]  /*2d00*/  ISETP.GT.U32.AND P0, PT, R0, 0x7f, PT ;  /* 0x0000007f0000780c */ /* 0x000fda0003f04070 */
[----:B------:R-:W-:Y:S05]  /*2d10*/  @P0 BRA `(.L_x_130) ;  /* 0x0000000800a00947 */ /* 0x000fea0003800000 */
[----:B------:R-:W-:Y:S01]  /*2d20*/  ISETP.GE.U32.AND P0, PT, R13, 0x7, PT ;  /* 0x000000070d00780c */ /* 0x000fe20003f06070 */
[----:B----4-:R-:W-:-:S12]  /*2d30*/  IMAD.MOV.U32 R9, RZ, RZ, RZ ;  /* 0x000000ffff097224 */ /* 0x010fd800078e00ff */
[----:B------:R-:W-:Y:S05]  /*2d40*/  @!P0 BRA `(.L_x_165) ;  /* 0x0000000400248947 */ /* 0x000fea0003800000 */
[----:B------:R-:W4:Y:S01]  /*2d50*/  LDC.64 R8, c[0x0][0x380] ;  /* 0x0000e000ff087b82 */ /* 0x000f220000000a00 */
[----:B0123--:R-:W-:-:S07]  /*2d60*/  IMAD.MOV.U32 R15, RZ, RZ, RZ ;  /* 0x000000ffff0f7224 */ /* 0x00ffce00078e00ff */
.L_x_182:
[C---:B01234-:R-:W-:Y:S01]  /*2d70*/  IMAD R12, R15.reuse, 0x400, R2 ;  /* 0x000004000f0c7824 */ /* 0x05ffe200078e0202 */
[----:B------:R-:W-:Y:S01]  /*2d80*/  BSSY.RECONVERGENT B1, `(.L_x_166) ;  /* 0x0000012000017945 */ /* 0x000fe20003800200 */
[C---:B------:R-:W-:Y:S02]  /*2d90*/  IMAD R11, R15.reuse, 0x100, R0 ;  /* 0x000001000f0b7824 */ /* 0x040fe400078e0200 */
[----:B------:R-:W-:Y:S01]  /*2da0*/  VIADD R15, R15, 0x8 ;  /* 0x000000080f0f7836 */ /* 0x000fe20000000000 */
[----:B------:R-:W0:Y:S01]  /*2db0*/  LDS R14, [R12+0x200] ;  /* 0x000200000c0e7984 */ /* 0x000e220000000800 */
[----:B----4-:R-:W-:-:S03]  /*2dc0*/  IMAD.WIDE.U32 R10, R11, 0x8, R8 ;  /* 0x000000080b0a7825 */ /* 0x010fc600078e0008 */
[----:B------:R-:W1:Y:S04]  /*2dd0*/  LDS R20, [R12+0x600] ;  /* 0x000600000c147984 */ /* 0x000e680000000800 */
[----:B------:R2:W3:Y:S04]  /*2de0*/  LDS R21, [R12+0xa00] ;  /* 0x000a00000c157984 */ /* 0x0004e80000000800 */
[----:B------:R2:W4:Y:S04]  /*2df0*/  LDS R22, [R12+0xe00] ;  /* 0x000e00000c167984 */ /* 0x0005280000000800 */
[----:B------:R2:W2:Y:S04]  /*2e00*/  LDS R23, [R12+0x1200] ;  /* 0x001200000c177984 */ /* 0x0004a80000000800 */
[----:B------:R0:W2:Y:S04]  /*2e10*/  LDS R24, [R12+0x1600] ;  /* 0x001600000c187984 */ /* 0x0000a80000000800 */
[----:B------:R0:W2:Y:S04]  /*2e20*/  LDS R25, [R12+0x1a00] ;  /* 0x001a00000c197984 */ /* 0x0000a80000000800 */
[----:B------:R0:W2:Y:S02]  /*2e30*/  LDS R26, [R12+0x1e00] ;  /* 0x001e00000c1a7984 */ /* 0x0000a40000000800 */
[----:B0-----:R-:W-:-:S02]  /*2e40*/  ISETP.NE.AND P0, PT, R14, RZ, PT ;  /* 0x000000ff0e00720c */ /* 0x001fc40003f05270 */
[----:B-1----:R-:W-:-:S11]  /*2e50*/  ISETP.NE.AND P1, PT, R20, RZ, PT ;  /* 0x000000ff1400720c */ /* 0x002fd60003f25270 */
[----:B---34-:R-:W-:Y:S05]  /*2e60*/  @!P0 BRA `(.L_x_167) ;  /* 0x00000000000c8947 */ /* 0x018fea0003800000 */
[----:B--2---:R-:W-:Y:S02]  /*2e70*/  IMAD.MOV.U32 R12, RZ, RZ, R14 ;  /* 0x000000ffff0c7224 */ /* 0x004fe400078e000e */
[----:B------:R-:W-:-:S05]  /*2e80*/  IMAD.MOV.U32 R13, RZ, RZ, RZ ;  /* 0x000000ffff0d7224 */ /* 0x000fca00078e00ff */
[----:B------:R0:W-:Y:S02]  /*2e90*/  REDG.E.ADD.64.STRONG.GPU desc[UR16][R10.64+0x400], R12 ;  /* 0x0004000c0a00798e */ /* 0x0001e4000c12e510 */
.L_x_167:
[----:B------:R-:W-:Y:S05]  /*2ea0*/  BSYNC.RECONVERGENT B1 ;  /* 0x0000000000017941 */ /* 0x000fea0003800200 */
.L_x_166:
[----:B------:R-:W-:Y:S04]  /*2eb0*/  BSSY.RECONVERGENT B1, `(.L_x_168) ;  /* 0x0000005000017945 */ /* 0x000fe80003800200 */
[----:B------:R-:W-:Y:S05]  /*2ec0*/  @!P1 BRA `(.L_x_169) ;  /* 0x00000000000c9947 */ /* 0x000fea0003800000 */
[----:B0-2---:R-:W-:Y:S02]  /*2ed0*/  IMAD.MOV.U32 R12, RZ, RZ, R20 ;  /* 0x000000ffff0c7224 */ /* 0x005fe400078e0014 */
[----:B------:R-:W-:-:S05]  /*2ee0*/  IMAD.MOV.U32 R13, RZ, RZ, RZ ;  /* 0x000000ffff0d7224 */ /* 0x000fca00078e00ff */
[----:B------:R1:W-:Y:S02]  /*2ef0*/  REDG.E.ADD.64.STRONG.GPU desc[UR16][R10.64+0xc00], R12 ;  /* 0x000c000c0a00798e */ /* 0x0003e4000c12e510 */
.L_x_169:
[----:B------:R-:W-:Y:S05]  /*2f00*/  BSYNC.RECONVERGENT B1 ;  /* 0x0000000000017941 */ /* 0x000fea0003800200 */
.L_x_168:
[----:B------:R-:W-:Y:S01]  /*2f10*/  ISETP.NE.AND P6, PT, R21, RZ, PT ;  /* 0x000000ff1500720c */ /* 0x000fe20003fc5270 */
[----:B------:R-:W-:Y:S01]  /*2f20*/  BSSY.RECONVERGENT B1, `(.L_x_170) ;  /* 0x000000b000017945 */ /* 0x000fe20003800200 */
[----:B------:R-:W-:Y:S02]  /*2f30*/  ISETP.NE.AND P0, PT, R15, R6, PT ;  /* 0x000000060f00720c */ /* 0x000fe40003f05270 */
[----:B------:R-:W-:Y:S02]  /*2f40*/  ISETP.NE.AND P1, PT, R22, RZ, PT ;  /* 0x000000ff1600720c */ /* 0x000fe40003f25270 */
[----:B--2---:R-:W-:Y:S02]  /*2f50*/  ISETP.NE.AND P2, PT, R23, RZ, PT ;  /* 0x000000ff1700720c */ /* 0x004fe40003f45270 */
[----:B------:R-:W-:Y:S02]  /*2f60*/  ISETP.NE.AND P3, PT, R24, RZ, PT ;  /* 0x000000ff1800720c */ /* 0x000fe40003f65270 */
[----:B------:R-:W-:-:S02]  /*2f70*/  ISETP.NE.AND P4, PT, R25, RZ, PT ;  /* 0x000000ff1900720c */ /* 0x000fc40003f85270 */
[----:B------:R-:W-:Y:S01]  /*2f80*/  ISETP.NE.AND P5, PT, R26, RZ, PT ;  /* 0x000000ff1a00720c */ /* 0x000fe20003fa5270 */
[----:B------:R-:W-:-:S12]  /*2f90*/  @!P6 BRA `(.L_x_171) ;  /* 0x00000000000ce947 */ /* 0x000fd80003800000 */
[----:B01----:R-:W-:Y:S02]  /*2fa0*/  IMAD.MOV.U32 R12, RZ, RZ, R21 ;  /* 0x000000ffff0c7224 */ /* 0x003fe400078e0015 */
[----:B------:R-:W-:-:S05]  /*2fb0*/  IMAD.MOV.U32 R13, RZ, RZ, RZ ;  /* 0x000000ffff0d7224 */ /* 0x000fca00078e00ff */
[----:B------:R2:W-:Y:S02]  /*2fc0*/  REDG.E.ADD.64.STRONG.GPU desc[UR16][R10.64+0x1400], R12 ;  /* 0x0014000c0a00798e */ /* 0x0005e4000c12e510 */
.L_x_171:
[----:B------:R-:W-:Y:S05]  /*2fd0*/  BSYNC.RECONVERGENT B1 ;  /* 0x0000000000017941 */ /* 0x000fea0003800200 */
.L_x_170:
[----:B------:R-:W-:Y:S04]  /*2fe0*/  BSSY.RECONVERGENT B1, `(.L_x_172) ;  /* 0x0000005000017945 */ /* 0x000fe80003800200 */
[----:B------:R-:W-:Y:S05]  /*2ff0*/  @!P1 BRA `(.L_x_173) ;  /* 0x00000000000c9947 */ /* 0x000fea0003800000 */
[----:B012---:R-:W-:Y:S02]  /*3000*/  IMAD.MOV.U32 R12, RZ, RZ, R22 ;  /* 0x000000ffff0c7224 */ /* 0x007fe400078e0016 */
[----:B------:R-:W-:-:S05]  /*3010*/  IMAD.MOV.U32 R13, RZ, RZ, RZ ;  /* 0x000000ffff0d7224 */ /* 0x000fca00078e00ff */
[----:B------:R3:W-:Y:S02]  /*3020*/  REDG.E.ADD.64.STRONG.GPU desc[UR16][R10.64+0x1c00], R12 ;  /* 0x001c000c0a00798e */ /* 0x0007e4000c12e510 */
.L_x_173:
[----:B------:R-:W-:Y:S05]  /*3030*/  BSYNC.RECONVERGENT B1 ;  /* 0x0000000000017941 */ /* 0x000fea0003800200 */
.L_x_172:
[----:B------:R-:W-:Y:S04]  /*3040*/  BSSY.RECONVERGENT B1, `(.L_x_174) ;  /* 0x0000005000017945 */ /* 0x000fe80003800200 */
[----:B------:R-:W-:Y:S05]  /*3050*/  @!P2 BRA `(.L_x_175) ;  /* 0x00000000000ca947 */ /* 0x000fea0003800000 */
[----:B0123--:R-:W-:Y:S02]  /*3060*/  IMAD.MOV.U32 R12, RZ, RZ, R23 ;  /* 0x000000ffff0c7224 */ /* 0x00ffe400078e0017 */
[----:B------:R-:W-:-:S05]  /*3070*/  IMAD.MOV.U32 R13, RZ, RZ, RZ ;  /* 0x000000ffff0d7224 */ /* 0x000fca00078e00ff */
[----:B------:R4:W-:Y:S02]  /*3080*/  REDG.E.ADD.64.STRONG.GPU desc[UR16][R10.64+0x2400], R12 ;  /* 0x0024000c0a00798e */ /* 0x0009e4000c12e510 */
.L_x_175:
[----:B------:R-:W-:Y:S05]  /*3090*/  BSYNC.RECONVERGENT B1 ;  /* 0x0000000000017941 */ /* 0x000fea0003800200 */
.L_x_174:
[----:B------:R-:W-:Y:S04]  /*30a0*/  BSSY.RECONVERGENT B1, `(.L_x_176) ;  /* 0x0000005000017945 */ /* 0x000fe80003800200 */
[----:B------:R-:W-:Y:S05]  /*30b0*/  @!P3 BRA `(.L_x_177) ;  /* 0x00000000000cb947 */ /* 0x000fea0003800000 */
[----:B01234-:R-:W-:Y:S02]  /*30c0*/  IMAD.MOV.U32 R12, RZ, RZ, R24 ;  /* 0x000000ffff0c7224 */ /* 0x01ffe400078e0018 */
[----:B------:R-:W-:-:S05]  /*30d0*/  IMAD.MOV.U32 R13, RZ, RZ, RZ ;  /* 0x000000ffff0d7224 */ /* 0x000fca00078e00ff */
[----:B------:R0:W-:Y:S02]  /*30e0*/  REDG.E.ADD.64.STRONG.GPU desc[UR16][R10.64+0x2c00], R12 ;  /* 0x002c000c0a00798e */ /* 0x0001e4000c12e510 */
.L_x_177:
[----:B------:R-:W-:Y:S05]  /*30f0*/  BSYNC.RECONVERGENT B1 ;  /* 0x0000000000017941 */ /* 0x000fea0003800200 */
.L_x_176:
[----:B------:R-:W-:Y:S04]  /*3100*/  BSSY.RECONVERGENT B1, `(.L_x_178) ;  /* 0x0000005000017945 */ /* 0x000fe80003800200 */
[----:B------:R-:W-:Y:S05]  /*3110*/  @!P4 BRA `(.L_x_179) ;  /* 0x00000000000cc947 */ /* 0x000fea0003800000 */
[----:B01234-:R-:W-:Y:S02]  /*3120*/  IMAD.MOV.U32 R12, RZ, RZ, R25 ;  /* 0x000000ffff0c7224 */ /* 0x01ffe400078e0019 */
[----:B------:R-:W-:-:S05]  /*3130*/  IMAD.MOV.U32 R13, RZ, RZ, RZ ;  /* 0x000000ffff0d7224 */ /* 0x000fca00078e00ff */
[----:B------:R0:W-:Y:S02]  /*3140*/  REDG.E.ADD.64.STRONG.GPU desc[UR16][R10.64+0x3400], R12 ;  /* 0x0034000c0a00798e */ /* 0x0001e4000c12e510 */
.L_x_179:
[----:B------:R-:W-:Y:S05]  /*3150*/  BSYNC.RECONVERGENT B1 ;  /* 0x0000000000017941 */ /* 0x000fea0003800200 */
.L_x_178:
[----:B------:R-:W-:Y:S04]  /*3160*/  BSSY.RECONVERGENT B1, `(.L_x_180) ;  /* 0x0000005000017945 */ /* 0x000fe80003800200 */
[----:B------:R-:W-:Y:S05]  /*3170*/  @!P5 BRA `(.L_x_181) ;  /* 0x00000000000cd947 */ /* 0x000fea0003800000 */
[----:B01234-:R-:W-:Y:S02]  /*3180*/  IMAD.MOV.U32 R12, RZ, RZ, R26 ;  /* 0x000000ffff0c7224 */ /* 0x01ffe400078e001a */
[----:B------:R-:W-:-:S05]  /*3190*/  IMAD.MOV.U32 R13, RZ, RZ, RZ ;  /* 0x000000ffff0d7224 */ /* 0x000fca00078e00ff */
[----:B------:R0:W-:Y:S02]  /*31a0*/  REDG.E.ADD.64.STRONG.GPU desc[UR16][R10.64+0x3c00], R12 ;  /* 0x003c000c0a00798e */ /* 0x0001e4000c12e510 */
.L_x_181:
[----:B------:R-:W-:Y:S05]  /*31b0*/  BSYNC.RECONVERGENT B1 ;  /* 0x0000000000017941 */ /* 0x000fea0003800200 */
.L_x_180:
[----:B------:R-:W-:Y:S05]  /*31c0*/  @P0 BRA `(.L_x_182) ;  /* 0xfffffff800e80947 */ /* 0x000fea000383ffff */
[----:B------:R-:W-:-:S07]  /*31d0*/  IMAD.MOV.U32 R9, RZ, RZ, R6 ;  /* 0x000000ffff097224 */ /* 0x000fce00078e0006 */
.L_x_165:
[----:B------:R-:W-:-:S13]  /*31e0*/  ISETP.NE.AND P0, PT, R17, RZ, PT ;  /* 0x000000ff1100720c */ /* 0x000fda0003f05270 */
[----:B------:R-:W-:Y:S05]  /*31f0*/  @!P0 BRA `(.L_x_130) ;  /* 0x0000000400688947 */ /* 0x000fea0003800000 */
[----:B------:R-:W-:-:S13]  /*3200*/  ISETP.GE.U32.AND P0, PT, R18, 0x3, PT ;  /* 0x000000031200780c */ /* 0x000fda0003f06070 */
[----:B------:R-:W-:Y:S05]  /*3210*/  @!P0 BRA `(.L_x_183) ;  /* 0x0000000000c08947 */ /* 0x000fea0003800000 */
[----:B------:R-:W-:Y:S01]  /*3220*/  IMAD R8, R9, 0x400, R2 ;  /* 0x0000040009087824 */ /* 0x000fe200078e0202 */
[----:B------:R-:W-:Y:S04]  /*3230*/  BSSY.RECONVERGENT B1, `(.L_x_184) ;  /* 0x000000f000017945 */ /* 0x000fe80003800200 */
[----:B01234-:R-:W0:Y:S04]  /*3240*/  LDS R12, [R8+0x200] ;  /* 0x00020000080c7984 */ /* 0x01fe280000000800 */
        /* <DEDUP_REMOVED lines=13> */
.L_x_185:
[----:B------:R-:W-:Y:S05]  /*3320*/  BSYNC.RECONVERGENT B1 ;  /* 0x0000000000017941 */ /* 0x000fea0003800200 */
.L_x_184:
        /* <DEDUP_REMOVED lines=9> */
.L_x_187:
[----:B------:R-:W-:Y:S05]  /*33c0*/  BSYNC.RECONVERGENT B1 ;  /* 0x0000000000017941 */ /* 0x000fea0003800200 */
.L_x_186:
        /* <DEDUP_REMOVED lines=9> */
.L_x_189:
[----:B------:R-:W-:Y:S05]  /*3460*/  BSYNC.RECONVERGENT B1 ;  /* 0x0000000000017941 */ /* 0x000fea0003800200 */
.L_x_188:
        /* <DEDUP_REMOVED lines=9> */
.L_x_191:
[----:B------:R-:W-:Y:S05]  /*3500*/  BSYNC.RECONVERGENT B1 ;  /* 0x0000000000017941 */ /* 0x000fea0003800200 */
.L_x_190:
[----:B------:R-:W-:-:S07]  /*3510*/  VIADD R9, R9, 0x4 ;  /* 0x0000000409097836 */ /* 0x000fce0000000000 */
.L_x_183:
[----:B------:R-:W-:-:S13]  /*3520*/  ISETP.NE.AND P0, PT, R16, RZ, PT ;  /* 0x000000ff1000720c */ /* 0x000fda0003f05270 */
[----:B------:R-:W-:Y:S05]  /*3530*/  @!P0 BRA `(.L_x_130) ;  /* 0x0000000000988947 */ /* 0x000fea0003800000 */
[----:B------:R-:W-:-:S13]  /*3540*/  ISETP.NE.AND P0, PT, R19, RZ, PT ;  /* 0x000000ff1300720c */ /* 0x000fda0003f05270 */
[----:B------:R-:W-:Y:S05]  /*3550*/  @!P0 BRA `(.L_x_192) ;  /* 0x0000000000648947 */ /* 0x000fea0003800000 */
[----:B01234-:R-:W-:Y:S01]  /*3560*/  IMAD R10, R9, 0x400, R2 ;  /* 0x00000400090a7824 */ /* 0x01ffe200078e0202 */
[----:B------:R-:W-:Y:S04]  /*3570*/  BSSY.RECONVERGENT B1, `(.L_x_193) ;  /* 0x000000c000017945 */ /* 0x000fe80003800200 */
[----:B------:R-:W0:Y:S04]  /*3580*/  LDS R6, [R10+0x200] ;  /* 0x000200000a067984 */ /* 0x000e280000000800 */
        /* <DEDUP_REMOVED lines=10> */
.L_x_194:
[----:B------:R-:W-:Y:S05]  /*3630*/  BSYNC.RECONVERGENT B1 ;  /* 0x0000000000017941 */ /* 0x000fea0003800200 */
.L_x_193:
        /* <DEDUP_REMOVED lines=9> */
.L_x_196:
[----:B------:R-:W-:Y:S05]  /*36d0*/  BSYNC.RECONVERGENT B1 ;  /* 0x0000000000017941 */ /* 0x000fea0003800200 */
.L_x_195:
[----:B------:R-:W-:-:S07]  /*36e0*/  VIADD R9, R9, 0x2 ;  /* 0x0000000209097836 */ /* 0x000fce0000000000 */
.L_x_192:
[----:B------:R-:W-:-:S13]  /*36f0*/  ISETP.NE.AND P0, PT, R7, RZ, PT ;  /* 0x000000ff0700720c */ /* 0x000fda0003f05270 */
[----:B------:R-:W-:Y:S05]  /*3700*/  @!P0 BRA `(.L_x_130) ;  /* 0x0000000000248947 */ /* 0x000fea0003800000 */
[----:B------:R-:W-:-:S05]  /*3710*/  IMAD R6, R9, 0x400, R2 ;  /* 0x0000040009067824 */ /* 0x000fca00078e0202 */
[----:B------:R-:W5:Y:S02]  /*3720*/  LDS R8, [R6+0x200] ;  /* 0x0002000006087984 */ /* 0x000f640000000800 */
[----:B-----5:R-:W-:-:S13]  /*3730*/  ISETP.NE.AND P0, PT, R8, RZ, PT ;  /* 0x000000ff0800720c */ /* 0x020fda0003f05270 */
[----:B------:R-:W-:Y:S05]  /*3740*/  @!P0 BRA `(.L_x_130) ;  /* 0x0000000000148947 */ /* 0x000fea0003800000 */
[----:B------:R-:W5:Y:S01]  /*3750*/  LDC.64 R6, c[0x0][0x380] ;  /* 0x0000e000ff067b82 */ /* 0x000f620000000a00 */
[----:B------:R-:W-:-:S04]  /*3760*/  IMAD R9, R9, 0x100, R0 ;  /* 0x0000010009097824 */ /* 0x000fc800078e0200 */
[----:B-----5:R-:W-:-:S04]  /*3770*/  IMAD.WIDE.U32 R6, R9, 0x8, R6 ;  /* 0x0000000809067825 */ /* 0x020fc800078e0006 */
[----:B------:R-:W-:-:S05]  /*3780*/  IMAD.MOV.U32 R9, RZ, RZ, RZ ;  /* 0x000000ffff097224 */ /* 0x000fca00078e00ff */
[----:B------:R0:W-:Y:S02]  /*3790*/  REDG.E.ADD.64.STRONG.GPU desc[UR16][R6.64+0x400], R8 ;  /* 0x000400080600798e */ /* 0x0001e4000c12e510 */
.L_x_130:
[----:B------:R-:W-:Y:S05]  /*37a0*/  BSYNC.RECONVERGENT B0 ;  /* 0x0000000000007941 */ /* 0x000fea0003800200 */
.L_x_129:
[----:B------:R-:W1:Y:S01]  /*37b0*/  LDCU.64 UR4, c[0x0][0x390] ;  /* 0x00007200ff0477ac */ /* 0x000e620008000a00 */
[----:B------:R-:W-:-:S04]  /*37c0*/  UIADD3 UR6, UP1, UPT, UR6, 0x1, URZ ;  /* 0x0000000106067890 */ /* 0x000fc8000ff3e0ff */
[----:B------:R-:W-:Y:S02]  /*37d0*/  UIADD3.X UR7, UPT, UPT, URZ, UR7, URZ, UP1, !UPT ;  /* 0x00000007ff077290 */ /* 0x000fe40008ffe4ff */
[----:B-1----:R-:W-:-:S04]  /*37e0*/  UIADD3 UR9, UP0, UPT, UR4, -0x1, URZ ;  /* 0xffffffff04097890 */ /* 0x002fc8000ff1e0ff */
[----:B------:R-:W-:-:S04]  /*37f0*/  UIADD3.X UR10, UPT, UPT, UR5, -0x1, URZ, UP0, !UPT ;  /* 0xffffffff050a7890 */ /* 0x000fc800087fe4ff */
[----:B------:R-:W-:-:S04]  /*3800*/  USHF.R.U64 UR9, UR9, 0x1e, UR10 ;  /* 0x0000001e09097899 */ /* 0x000fc8000800120a */
[----:B------:R-:W-:-:S04]  /*3810*/  UIADD3 UR9, UP0, UPT, UR9, 0x1, URZ ;  /* 0x0000000109097890 */ /* 0x000fc8000ff1e0ff */
[----:B------:R-:W-:Y:S02]  /*3820*/  ULEA.HI.X UR10, UR10, URZ, URZ, 0x2, UP0 ;  /* 0x000000ff0a0a7291 */ /* 0x000fe400080f14ff */
[----:B------:R-:W-:-:S04]  /*3830*/  UISETP.LT.U32.AND UP0, UPT, UR9, UR4, UPT ;  /* 0x000000040900728c */ /* 0x000fc8000bf01070 */
[----:B------:R-:W-:-:S04]  /*3840*/  UISETP.LT.U32.AND.EX UP0, UPT, UR10, UR5, UPT, UP0 ;  /* 0x000000050a00728c */ /* 0x000fc8000bf01100 */
[----:B------:R-:W-:Y:S02]  /*3850*/  USEL UR4, UR9, UR4, UP0 ;  /* 0x0000000409047287 */ /* 0x000fe40008000000 */
[----:B------:R-:W-:Y:S02]  /*3860*/  USEL UR5, UR10, UR5, UP0 ;  /* 0x000000050a057287 */ /* 0x000fe40008000000 */
[----:B------:R-:W-:-:S04]  /*3870*/  UISETP.NE.U32.AND UP0, UPT, UR6, UR4, UPT ;  /* 0x000000040600728c */ /* 0x000fc8000bf05070 */
[----:B------:R-:W-:Y:S01]  /*3880*/  UISETP.NE.AND.EX UP0, UPT, UR7, UR5, UPT, UP0 ;  /* 0x000000050700728c */ /* 0x000fe2000bf05300 */
[----:B------:R-:W-:Y:S08]  /*3890*/  BAR.SYNC.DEFER_BLOCKING 0x0 ;  /* 0x0000000000007b1d */ /* 0x000ff00000010000 */
[----:B------:R-:W-:Y:S05]  /*38a0*/  BRA.U UP0, `(.L_x_197) ;  /* 0xffffffc900407547 */ /* 0x000fea000b83ffff */
[----:B------:R-:W-:Y:S05]  /*38b0*/  EXIT ;  /* 0x000000000000794d */ /* 0x000fea0003800000 */
.L_x_198:
        /* <DEDUP_REMOVED lines=12> */
.L_x_543:


//--------------------- .text._ZN3cub18CUB_300001_SM_10006detail10radix_sort31DeviceRadixSortSingleTileKernelINS1_5radix10policy_hubIddyE10Policy1000ELNS0_9SortOrderE1EddyNS1_21identity_decomposer_tEEEvPKT1_PSA_PKT2_PSE_T3_iiT4_ --------------------------
	.section	.text._ZN3cub18CUB_300001_SM_10006detail10radix_sort31DeviceRadixSortSingleTileKernelINS1_5radix10policy_hubIddyE10Policy1000ELNS0_9SortOrderE1EddyNS1_21identity_decomposer_tEEEvPKT1_PSA_PKT2_PSE_T3_iiT4_,"ax",@progbits
	.align	128
        .global         _ZN3cub18CUB_300001_SM_10006detail10radix_sort31DeviceRadixSortSingleTileKernelINS1_5radix10policy_hubIddyE10Policy1000ELNS0_9SortOrderE1EddyNS1_21identity_decomposer_tEEEvPKT1_PSA_PKT2_PSE_T3_iiT4_
        .type           _ZN3cub18CUB_300001_SM_10006detail10radix_sort31DeviceRadixSortSingleTileKernelINS1_5radix10policy_hubIddyE10Policy1000ELNS0_9SortOrderE1EddyNS1_21identity_decomposer_tEEEvPKT1_PSA_PKT2_PSE_T3_iiT4_,@function
        .size           _ZN3cub18CUB_300001_SM_10006detail10radix_sort31DeviceRadixSortSingleTileKernelINS1_5radix10policy_hubIddyE10Policy1000ELNS0_9SortOrderE1EddyNS1_21identity_decomposer_tEEEvPKT1_PSA_PKT2_PSE_T3_iiT4_,(.L_x_544 - _ZN3cub18CUB_300001_SM_10006detail10radix_sort31DeviceRadixSortSingleTileKernelINS1_5radix10policy_hubIddyE10Policy1000ELNS0_9SortOrderE1EddyNS1_21identity_decomposer_tEEEvPKT1_PSA_PKT2_PSE_T3_iiT4_)
        .other          _ZN3cub18CUB_300001_SM_10006detail10radix_sort31DeviceRadixSortSingleTileKernelINS1_5radix10policy_hubIddyE10Policy1000ELNS0_9SortOrderE1EddyNS1_21identity_decomposer_tEEEvPKT1_PSA_PKT2_PSE_T3_iiT4_,@"STO_CUDA_ENTRY STV_DEFAULT"
_ZN3cub18CUB_300001_SM_10006detail10radix_sort31DeviceRadixSortSingleTileKernelINS1_5radix10policy_hubIddyE10Policy1000ELNS0_9SortOrderE1EddyNS1_21identity_decomposer_tEEEvPKT1_PSA_PKT2_PSE_T3_iiT4_:
.text._ZN3cub18CUB_300001_SM_10006detail10radix_sort31DeviceRadixSortSingleTileKernelINS1_5radix10policy_hubIddyE10Policy1000ELNS0_9SortOrderE1EddyNS1_21identity_decomposer_tEEEvPKT1_PSA_PKT2_PSE_T3_iiT4_:
[----:B------:R-:W-:Y:S01]  /*0000*/  LDC R1, c[0x0][0x37c] ;  /* 0x0000df00ff017b82 */ /* 0x000fe20000000800 */
[----:B------:R-:W0:Y:S01]  /*0010*/  S2R R0, SR_TID.X ;  /* 0x0000000000007919 */ /* 0x000e220000002100 */
[----:B------:R-:W1:Y:S06]  /*0020*/  LDCU UR4, c[0x0][0x3a0] ;  /* 0x00007400ff0477ac */ /* 0x000e6c0008000800 */
[----:B------:R-:W2:Y:S01]  /*0030*/  LDC.64 R4, c[0x0][0x380] ;  /* 0x0000e000ff047b82 */ /* 0x000ea20000000a00 */
[----:B------:R-:W-:Y:S01]  /*0040*/  IMAD.MOV.U32 R7, RZ, RZ, -0x1 ;  /* 0xffffffffff077424 */ /* 0x000fe200078e00ff */
[----:B------:R-:W3:Y:S01]  /*0050*/  LDCU.64 UR10, c[0x0][0x358] ;  /* 0x00006b00ff0a77ac */ /* 0x000ee20008000a00 */
[----:B------:R-:W-:-:S02]  /*0060*/  IMAD.MOV.U32 R8, RZ, RZ, -0x1 ;  /* 0xffffffffff087424 */ /* 0x000fc400078e00ff */
[----:B------:R-:W-:Y:S02]  /*0070*/  IMAD.MOV.U32 R9, RZ, RZ, -0x1 ;  /* 0xffffffffff097424 */ /* 0x000fe400078e00ff */
[----:B------:R-:W-:Y:S02]  /*0080*/  IMAD.MOV.U32 R34, RZ, RZ, -0x1 ;  /* 0xffffffffff227424 */ /* 0x000fe400078e00ff */
[----:B------:R-:W-:Y:S02]  /*0090*/  IMAD.MOV.U32 R35, RZ, RZ, -0x1 ;  /* 0xffffffffff237424 */ /* 0x000fe400078e00ff */
[----:B------:R-:W-:Y:S02]  /*00a0*/  IMAD.MOV.U32 R36, RZ, RZ, -0x1 ;  /* 0xffffffffff247424 */ /* 0x000fe400078e00ff */
[----:B------:R-:W-:Y:S02]  /*00b0*/  IMAD.MOV.U32 R37, RZ, RZ, -0x1 ;  /* 0xffffffffff257424 */ /* 0x000fe400078e00ff */
[----:B------:R-:W-:-:S02]  /*00c0*/  IMAD.MOV.U32 R38, RZ, RZ, -0x1 ;  /* 0xffffffffff267424 */ /* 0x000fc400078e00ff */
[----:B------:R-:W-:Y:S02]  /*00d0*/  IMAD.MOV.U32 R39, RZ, RZ, -0x1 ;  /* 0xffffffffff277424 */ /* 0x000fe400078e00ff */
[----:B------:R-:W-:Y:S02]  /*00e0*/  IMAD.MOV.U32 R40, RZ, RZ, -0x1 ;  /* 0xffffffffff287424 */ /* 0x000fe400078e00ff */
[----:B------:R-:W-:Y:S02]  /*00f0*/  IMAD.MOV.U32 R41, RZ, RZ, -0x1 ;  /* 0xffffffffff297424 */ /* 0x000fe400078e00ff */
[----:B------:R-:W-:Y:S02]  /*0100*/  IMAD.MOV.U32 R42, RZ, RZ, -0x1 ;  /* 0xffffffffff2a7424 */ /* 0x000fe400078e00ff */
[----:B------:R-:W-:Y:S02]  /*0110*/  IMAD.MOV.U32 R43, RZ, RZ, -0x1 ;  /* 0xffffffffff2b7424 */ /* 0x000fe400078e00ff */
[----:B------:R-:W-:-:S02]  /*0120*/  IMAD.MOV.U32 R44, RZ, RZ, -0x1 ;  /* 0xffffffffff2c7424 */ /* 0x000fc400078e00ff */
[----:B------:R-:W-:Y:S01]  /*0130*/  IMAD.MOV.U32 R45, RZ, RZ, -0x1 ;  /* 0xffffffffff2d7424 */ /* 0x000fe200078e00ff */
[----:B------:R-:W4:Y:S01]  /*0140*/  S2UR UR6, SR_CgaCtaId ;  /* 0x00000000000679c3 */ /* 0x000f220000008800 */
[----:B0-----:R-:W-:Y:S01]  /*0150*/  IMAD R31, R0, 0x9, RZ ;  /* 0x00000009001f7824 */ /* 0x001fe200078e02ff */
[----:B------:R-:W0:Y:S01]  /*0160*/  S2R R101, SR_LANEID ;  /* 0x0000000000657919 */ /* 0x000e220000000000 */
[----:B------:R-:W0:Y:S02]  /*0170*/  LDCU UR9, c[0x0][0x3ac] ;  /* 0x00007580ff0977ac */ /* 0x000e240008000800 */
[C---:B------:R-:W-:Y:S01]  /*0180*/  VIADD R6, R31.reuse, 0x1 ;  /* 0x000000011f067836 */ /* 0x040fe20000000000 */
[C---:B-1----:R-:W-:Y:S01]  /*0190*/  ISETP.GE.AND P2, PT, R31.reuse, UR4, PT ;  /* 0x000000041f007c0c */ /* 0x042fe2000bf46270 */
[C---:B------:R-:W-:Y:S02]  /*01a0*/  VIADD R10, R31.reuse, 0x2 ;  /* 0x000000021f0a7836 */ /* 0x040fe40000000000 */
[----:B--2---:R-:W-:Y:S01]  /*01b0*/  IMAD.WIDE.U32 R4, R31, 0x8, R4 ;  /* 0x000000081f047825 */ /* 0x004fe200078e0004 */
[----:B------:R-:W-:-:S02]  /*01c0*/  ISETP.GE.AND P1, PT, R6, UR4, PT ;  /* 0x0000000406007c0c */ /* 0x000fc4000bf26270 */
[----:B------:R-:W-:Y:S01]  /*01d0*/  ISETP.GE.AND P0, PT, R10, UR4, PT ;  /* 0x000000040a007c0c */ /* 0x000fe2000bf06270 */
[----:B------:R-:W-:Y:S01]  /*01e0*/  IMAD.MOV.U32 R6, RZ, RZ, -0x1 ;  /* 0xffffffffff067424 */ /* 0x000fe200078e00ff */
[----:B------:R-:W-:Y:S01]  /*01f0*/  P2R R30, PR, RZ, 0x4 ;  /* 0x00000004ff1e7803 */ /* 0x000fe20000000000 */
[C---:B------:R-:W-:Y:S01]  /*0200*/  VIADD R11, R31.reuse, 0x3 ;  /* 0x000000031f0b7836 */ /* 0x040fe20000000000 */
[----:B------:R-:W-:Y:S01]  /*0210*/  P2R R32, PR, RZ, 0x2 ;  /* 0x00000002ff207803 */ /* 0x000fe20000000000 */
[----:B------:R-:W-:Y:S02]  /*0220*/  VIADD R10, R31, 0x4 ;  /* 0x000000041f0a7836 */ /* 0x000fe40000000000 */
[----:B---3--:R-:W2:Y:S03]  /*0230*/  @!P2 LDG.E.64 R6, desc[UR10][R4.64] ;  /* 0x0000000a0406a981 */ /* 0x008ea6000c1e1b00 */
[----:B------:R-:W-:Y:S01]  /*0240*/  ISETP.GE.AND P2, PT, R10, UR4, PT ;  /* 0x000000040a007c0c */ /* 0x000fe2000bf46270 */
[----:B------:R-:W3:Y:S01]  /*0250*/  @!P1 LDG.E.64 R8, desc[UR10][R4.64+0x8] ;  /* 0x0000080a04089981 */ /* 0x000ee2000c1e1b00 */
[----:B------:R-:W-:Y:S01]  /*0260*/  ISETP.GE.AND P1, PT, R11, UR4, PT ;  /* 0x000000040b007c0c */ /* 0x000fe2000bf26270 */
[----:B------:R-:W-:-:S02]  /*0270*/  IMAD.MOV.U32 R10, RZ, RZ, -0x1 ;  /* 0xffffffffff0a7424 */ /* 0x000fc400078e00ff */
[----:B------:R-:W-:Y:S02]  /*0280*/  IMAD.MOV.U32 R11, RZ, RZ, -0x1 ;  /* 0xffffffffff0b7424 */ /* 0x000fe400078e00ff */
[C---:B------:R-:W-:Y:S02]  /*0290*/  VIADD R28, R31.reuse, 0x5 ;  /* 0x000000051f1c7836 */ /* 0x040fe40000000000 */
[----:B------:R-:W-:Y:S01]  /*02a0*/  VIADD R29, R31, 0x6 ;  /* 0x000000061f1d7836 */ /* 0x000fe20000000000 */
[----:B------:R-:W-:Y:S01]  /*02b0*/  P2R R46, PR, RZ, 0x1 ;  /* 0x00000001ff2e7803 */ /* 0x000fe20000000000 */
[----:B------:R-:W3:Y:S01]  /*02c0*/  @!P0 LDG.E.64 R10, desc[UR10][R4.64+0x10] ;  /* 0x0000100a040a8981 */ /* 0x000ee2000c1e1b00 */
[----:B------:R-:W-:Y:S02]  /*02d0*/  ISETP.NE.AND P0, PT, R32, RZ, PT ;  /* 0x000000ff2000720c */ /* 0x000fe40003f05270 */
[----:B------:R-:W-:Y:S01]  /*02e0*/  ISETP.GE.AND P3, PT, R28, UR4, PT ;  /* 0x000000041c007c0c */ /* 0x000fe2000bf66270 */
[----:B------:R-:W3:Y:S01]  /*02f0*/  @!P1 LDG.E.64 R34, desc[UR10][R4.64+0x18] ;  /* 0x0000180a04229981 */ /* 0x000ee2000c1e1b00 */
[----:B------:R-:W-:-:S02]  /*0300*/  ISETP.GE.AND P4, PT, R29, UR4, PT ;  /* 0x000000041d007c0c */ /* 0x000fc4000bf86270 */
[----:B------:R-:W-:Y:S01]  /*0310*/  P2R R33, PR, RZ, 0x1 ;  /* 0x00000001ff217803 */ /* 0x000fe20000000000 */
[C---:B------:R-:W-:Y:S01]  /*0320*/  VIADD R32, R31.reuse, 0x8 ;  /* 0x000000081f207836 */ /* 0x040fe20000000000 */
[----:B------:R-:W-:Y:S01]  /*0330*/  ISETP.NE.AND P0, PT, R30, RZ, PT ;  /* 0x000000ff1e00720c */ /* 0x000fe20003f05270 */
[C---:B------:R-:W-:Y:S01]  /*0340*/  VIADD R30, R31.reuse, 0x7 ;  /* 0x000000071f1e7836 */ /* 0x040fe20000000000 */
[----:B------:R-:W3:Y:S01]  /*0350*/  @!P2 LDG.E.64 R36, desc[UR10][R4.64+0x20] ;  /* 0x0000200a0424a981 */ /* 0x000ee2000c1e1b00 */
[----:B------:R-:W1:Y:S01]  /*0360*/  LDC.64 R28, c[0x0][0x390] ;  /* 0x0000e400ff1c7b82 */ /* 0x000e620000000a00 */
[----:B------:R-:W-:Y:S02]  /*0370*/  ISETP.GE.AND P6, PT, R32, UR4, PT ;  /* 0x0000000420007c0c */ /* 0x000fe4000bfc6270 */
[----:B------:R-:W-:Y:S01]  /*0380*/  ISETP.GE.AND P5, PT, R30, UR4, PT ;  /* 0x000000041e007c0c */ /* 0x000fe2000bfa6270 */
[----:B------:R-:W3:Y:S01]  /*0390*/  @!P3 LDG.E.64 R38, desc[UR10][R4.64+0x28] ;  /* 0x0000280a0426b981 */ /* 0x000ee2000c1e1b00 */
[----:B------:R-:W4:Y:S03]  /*03a0*/  LDCU.64 UR4, c[0x0][0x3a8] ;  /* 0x00007500ff0477ac */ /* 0x000f260008000a00 */
[----:B------:R-:W3:Y:S06]  /*03b0*/  @!P4 LDG.E.64 R40, desc[UR10][R4.64+0x30] ;  /* 0x0000300a0428c981 */ /* 0x000eec000c1e1b00 */
[----:B------:R-:W3:Y:S04]  /*03c0*/  @!P6 LDG.E.64 R44, desc[UR10][R4.64+0x40] ;  /* 0x0000400a042ce981 */ /* 0x000ee8000c1e1b00 */
[----:B------:R0:W3:Y:S01]  /*03d0*/  @!P5 LDG.E.64 R42, desc[UR10][R4.64+0x38] ;  /* 0x0000380a042ad981 */ /* 0x0000e2000c1e1b00 */
[----:B-1----:R-:W-:Y:S01]  /*03e0*/  IMAD.WIDE.U32 R28, R31, 0x8, R28 ;  /* 0x000000081f1c7825 */ /* 0x002fe200078e001c */
[----:B------:R-:W-:Y:S06]  /*03f0*/  BAR.SYNC.DEFER_BLOCKING 0x0 ;  /* 0x0000000000007b1d */ /* 0x000fec0000010000 */
[----:B------:R-:W5:Y:S01]  /*0400*/  @!P0 LDG.E.64 R2, desc[UR10][R28.64] ;  /* 0x0000000a1c028981 */ /* 0x000f62000c1e1b00 */
[----:B------:R-:W-:-:S03]  /*0410*/  ISETP.NE.AND P0, PT, R33, RZ, PT ;  /* 0x000000ff2100720c */ /* 0x000fc60003f05270 */
[----:B------:R-:W5:Y:S01]  /*0420*/  @!P1 LDG.E.64 R16, desc[UR10][R28.64+0x18] ;  /* 0x0000180a1c109981 */ /* 0x000f62000c1e1b00 */
[----:B0-----:R-:W-:-:S03]  /*0430*/  IMAD.MOV.U32 R4, RZ, RZ, -0x1 ;  /* 0xffffffffff047424 */ /* 0x001fc600078e00ff */
[----:B------:R-:W5:Y:S04]  /*0440*/  @!P2 LDG.E.64 R18, desc[UR10][R28.64+0x20] ;  /* 0x0000200a1c12a981 */ /* 0x000f68000c1e1b00 */
[----:B------:R-:W5:Y:S04]  /*0450*/  @!P3 LDG.E.64 R20, desc[UR10][R28.64+0x28] ;  /* 0x0000280a1c14b981 */ /* 0x000f68000c1e1b00 */
[----:B------:R-:W5:Y:S01]  /*0460*/  @!P0 LDG.E.64 R12, desc[UR10][R28.64+0x8] ;  /* 0x0000080a1c0c8981 */ /* 0x000f62000c1e1b00 */
[----:B------:R-:W-:-:S03]  /*0470*/  ISETP.NE.AND P0, PT, R46, RZ, PT ;  /* 0x000000ff2e00720c */ /* 0x000fc60003f05270 */
[----:B------:R-:W5:Y:S04]  /*0480*/  @!P4 LDG.E.64 R22, desc[UR10][R28.64+0x30] ;  /* 0x0000300a1c16c981 */ /* 0x000f68000c1e1b00 */
[----:B------:R-:W5:Y:S04]  /*0490*/  @!P5 LDG.E.64 R24, desc[UR10][R28.64+0x38] ;  /* 0x0000380a1c18d981 */ /* 0x000f68000c1e1b00 */
[----:B------:R-:W5:Y:S04]  /*04a0*/  @!P6 LDG.E.64 R26, desc[UR10][R28.64+0x40] ;  /* 0x0000400a1c1ae981 */ /* 0x000f68000c1e1b00 */
[----:B------:R0:W5:Y:S01]  /*04b0*/  @!P0 LDG.E.64 R14, desc[UR10][R28.64+0x10] ;  /* 0x0000100a1c0e8981 */ /* 0x000162000c1e1b00 */
[----:B----4-:R-:W-:-:S02]  /*04c0*/  UIADD3 UR7, UPT, UPT, UR4, 0x6, URZ ;  /* 0x0000000604077890 */ /* 0x010fc4000fffe0ff */
[----:B------:R-:W-:-:S03]  /*04d0*/  UIADD3 UR5, UPT, UPT, -UR4, UR5, URZ ;  /* 0x0000000504057290 */ /* 0x000fc6000fffe1ff */
[----:B------:R-:W-:Y:S02]  /*04e0*/  UMOV UR4, 0x400 ;  /* 0x0000040000047882 */ /* 0x000fe40000000000 */
[----:B------:R-:W-:Y:S01]  /*04f0*/  ULEA UR4, UR6, UR4, 0x18 ;  /* 0x0000000406047291 */ /* 0x000fe2000f8ec0ff */
[----:B------:R-:W-:-:S05]  /*0500*/  SHF.R.U32.HI R102, RZ, 0x5, R0 ;  /* 0x00000005ff667819 */ /* 0x000fca0000011600 */
[----:B------:R-:W-:Y:S02]  /*0510*/  LEA R49, R0, UR4, 0x2 ;  /* 0x0000000400317c11 */ /* 0x000fe4000f8e10ff */
[----:B------:R-:W-:Y:S01]  /*0520*/  LEA R46, R102, UR4, 0x2 ;  /* 0x00000004662e7c11 */ /* 0x000fe2000f8e10ff */
[----:B------:R-:W-:Y:S01]  /*0530*/  BAR.SYNC.DEFER_BLOCKING 0x0 ;  /* 0x0000000000007b1d */ /* 0x000fe20000010000 */
[----:B--2---:R-:W-:Y:S02]  /*0540*/  ISETP.GT.U32.AND P0, PT, R6, -0x1, PT ;  /* 0xffffffff0600780c */ /* 0x004fe40003f04070 */
[----:B---3--:R-:W-:Y:S02]  /*0550*/  ISETP.GT.U32.AND P1, PT, R8, -0x1, PT ;  /* 0xffffffff0800780c */ /* 0x008fe40003f24070 */
[----:B------:R-:W-:Y:S02]  /*0560*/  ISETP.GT.AND.EX P0, PT, R7, -0x1, PT, P0 ;  /* 0xffffffff0700780c */ /* 0x000fe40003f04300 */
[----:B------:R-:W-:-:S02]  /*0570*/  ISETP.GT.AND.EX P1, PT, R9, -0x1, PT, P1 ;  /* 0xffffffff0900780c */ /* 0x000fc40003f24310 */
[----:B------:R-:W-:Y:S02]  /*0580*/  SEL R33, RZ, 0xffffffff, P0 ;  /* 0xffffffffff217807 */ /* 0x000fe40000000000 */
[----:B------:R-:W-:Y:S02]  /*0590*/  SEL R5, RZ, 0xffffffff, P1 ;  /* 0xffffffffff057807 */ /* 0x000fe40000800000 */
[C---:B------:R-:W-:Y:S02]  /*05a0*/  SEL R31, R4.reuse, 0x80000000, !P1 ;  /* 0x80000000041f7807 */ /* 0x040fe40004800000 */
[----:B------:R-:W-:Y:S02]  /*05b0*/  SEL R47, R4, 0x80000000, !P0 ;  /* 0x80000000042f7807 */ /* 0x000fe40004000000 */
[----:B------:R-:W-:Y:S02]  /*05c0*/  ISETP.GT.U32.AND P1, PT, R34, -0x1, PT ;  /* 0xffffffff2200780c */ /* 0x000fe40003f24070 */
[----:B------:R-:W-:-:S02]  /*05d0*/  ISETP.GT.U32.AND P0, PT, R10, -0x1, PT ;  /* 0xffffffff0a00780c */ /* 0x000fc40003f04070 */
[----:B------:R-:W-:Y:S02]  /*05e0*/  ISETP.GT.AND.EX P1, PT, R35, -0x1, PT, P1 ;  /* 0xffffffff2300780c */ /* 0x000fe40003f24310 */
[----:B------:R-:W-:Y:S02]  /*05f0*/  ISETP.GT.AND.EX P0, PT, R11, -0x1, PT, P0 ;  /* 0xffffffff0b00780c */ /* 0x000fe40003f04300 */
[----:B------:R-:W-:Y:S02]  /*0600*/  ISETP.GT.U32.AND P2, PT, R36, -0x1, PT ;  /* 0xffffffff2400780c */ /* 0x000fe40003f44070 */
[----:B0-----:R-:W-:Y:S02]  /*0610*/  LOP3.LUT R29, R47, R7, RZ, 0x3c, !PT ;  /* 0x000000072f1d7212 */ /* 0x001fe400078e3cff */
[----:B------:R-:W-:Y:S02]  /*0620*/  LOP3.LUT R30, R5, R8, RZ, 0x3c, !PT ;  /* 0x00000008051e7212 */ /* 0x000fe400078e3cff */
[----:B------:R-:W-:-:S02]  /*0630*/  LOP3.LUT R28, R33, R6, RZ, 0x3c, !PT ;  /* 0x00000006211c7212 */ /* 0x000fc400078e3cff */
[----:B------:R-:W-:Y:S02]  /*0640*/  LOP3.LUT R31, R31, R9, RZ, 0x3c, !PT ;  /* 0x000000091f1f7212 */ /* 0x000fe400078e3cff */
[----:B------:R-:W-:Y:S02]  /*0650*/  SEL R5, RZ, 0xffffffff, P1 ;  /* 0xffffffffff057807 */ /* 0x000fe40000800000 */
[C---:B------:R-:W-:Y:S02]  /*0660*/  SEL R7, R4.reuse, 0x80000000, !P1 ;  /* 0x8000000004077807 */ /* 0x040fe40004800000 */
[----:B------:R-:W-:Y:S02]  /*0670*/  ISETP.GT.AND.EX P2, PT, R37, -0x1, PT, P2 ;  /* 0xffffffff2500780c */ /* 0x000fe40003f44320 */
[----:B------:R-:W-:Y:S02]  /*0680*/  SEL R9, RZ, 0xffffffff, P0 ;  /* 0xffffffffff097807 */ /* 0x000fe40000000000 */
[----:B------:R-:W-:-:S02]  /*0690*/  SEL R33, R4, 0x80000000, !P0 ;  /* 0x8000000004217807 */ /* 0x000fc40004000000 */
[----:B------:R-:W-:Y:S02]  /*06a0*/  ISETP.GT.U32.AND P0, PT, R38, -0x1, PT ;  /* 0xffffffff2600780c */ /* 0x000fe40003f04070 */
[----:B------:R-:W-:Y:S02]  /*06b0*/  ISETP.GT.U32.AND P1, PT, R40, -0x1, PT ;  /* 0xffffffff2800780c */ /* 0x000fe40003f24070 */
[----:B------:R-:W-:Y:S02]  /*06c0*/  LOP3.LUT R34, R5, R34, RZ, 0x3c, !PT ;  /* 0x0000002205227212 */ /* 0x000fe400078e3cff */
[----:B------:R-:W-:Y:S02]  /*06d0*/  LOP3.LUT R35, R7, R35, RZ, 0x3c, !PT ;  /* 0x0000002307237212 */ /* 0x000fe400078e3cff */
[----:B------:R-:W-:Y:S02]  /*06e0*/  SEL R5, RZ, 0xffffffff, P2 ;  /* 0xffffffffff057807 */ /* 0x000fe40001000000 */
[----:B------:R-:W-:-:S02]  /*06f0*/  SEL R7, R4, 0x80000000, !P2 ;  /* 0x8000000004077807 */ /* 0x000fc40005000000 */
[----:B------:R-:W-:Y:S02]  /*0700*/  ISETP.GT.AND.EX P0, PT, R39, -0x1, PT, P0 ;  /* 0xffffffff2700780c */ /* 0x000fe40003f04300 */
[----:B------:R-:W-:Y:S02]  /*0710*/  ISETP.GT.AND.EX P1, PT, R41, -0x1, PT, P1 ;  /* 0xffffffff2900780c */ /* 0x000fe40003f24310 */
[----:B------:R-:W-:Y:S02]  /*0720*/  LOP3.LUT R32, R9, R10, RZ, 0x3c, !PT ;  /* 0x0000000a09207212 */ /* 0x000fe400078e3cff */
[----:B------:R-:W-:Y:S02]  /*0730*/  LOP3.LUT R33, R33, R11, RZ, 0x3c, !PT ;  /* 0x0000000b21217212 */ /* 0x000fe400078e3cff */
[----:B------:R-:W-:Y:S02]  /*0740*/  LOP3.LUT R36, R5, R36, RZ, 0x3c, !PT ;  /* 0x0000002405247212 */ /* 0x000fe400078e3cff */
[----:B------:R-:W-:-:S02]  /*0750*/  LOP3.LUT R37, R7, R37, RZ, 0x3c, !PT ;  /* 0x0000002507257212 */ /* 0x000fc400078e3cff */
[----:B------:R-:W-:Y:S02]  /*0760*/  SEL R9, RZ, 0xffffffff, P0 ;  /* 0xffffffffff097807 */ /* 0x000fe40000000000 */
[C---:B------:R-:W-:Y:S02]  /*0770*/  SEL R11, R4.reuse, 0x80000000, !P0 ;  /* 0x80000000040b7807 */ /* 0x040fe40004000000 */
[----:B------:R-:W-:Y:S02]  /*0780*/  SEL R5, RZ, 0xffffffff, P1 ;  /* 0xffffffffff057807 */ /* 0x000fe40000800000 */
[----:B------:R-:W-:Y:S02]  /*0790*/  SEL R7, R4, 0x80000000, !P1 ;  /* 0x8000000004077807 */ /* 0x000fe40004800000 */
[----:B------:R-:W-:Y:S02]  /*07a0*/  ISETP.GT.U32.AND P0, PT, R42, -0x1, PT ;  /* 0xffffffff2a00780c */ /* 0x000fe40003f04070 */
[----:B------:R-:W-:-:S02]  /*07b0*/  ISETP.GT.U32.AND P1, PT, R44, -0x1, PT ;  /* 0xffffffff2c00780c */ /* 0x000fc40003f24070 */
[----:B------:R-:W-:Y:S02]  /*07c0*/  ISETP.GT.AND.EX P0, PT, R43, -0x1, PT, P0 ;  /* 0xffffffff2b00780c */ /* 0x000fe40003f04300 */
[----:B------:R-:W-:Y:S01]  /*07d0*/  ISETP.GT.AND.EX P1, PT, R45, -0x1, PT, P1 ;  /* 0xffffffff2d00780c */ /* 0x000fe20003f24310 */
[----:B------:R-:W-:Y:S01]  /*07e0*/  IMAD R47, R0, 0x80, R49 ;  /* 0x00000080002f7824 */ /* 0x000fe200078e0231 */
[----:B------:R-:W-:Y:S02]  /*07f0*/  LOP3.LUT R38, R9, R38, RZ, 0x3c, !PT ;  /* 0x0000002609267212 */ /* 0x000fe400078e3cff */
[----:B------:R-:W-:Y:S02]  /*0800*/  LOP3.LUT R39, R11, R39, RZ, 0x3c, !PT ;  /* 0x000000270b277212 */ /* 0x000fe400078e3cff */
[----:B------:R-:W-:Y:S02]  /*0810*/  LOP3.LUT R40, R5, R40, RZ, 0x3c, !PT ;  /* 0x0000002805287212 */ /* 0x000fe400078e3cff */
[----:B------:R-:W-:-:S02]  /*0820*/  LOP3.LUT R41, R7, R41, RZ, 0x3c, !PT ;  /* 0x0000002907297212 */ /* 0x000fc400078e3cff */
[----:B------:R-:W-:Y:S02]  /*0830*/  SEL R9, RZ, 0xffffffff, P0 ;  /* 0xffffffffff097807 */ /* 0x000fe40000000000 */
[C---:B------:R-:W-:Y:S02]  /*0840*/  SEL R11, R4.reuse, 0x80000000, !P0 ;  /* 0x80000000040b7807 */ /* 0x040fe40004000000 */
[----:B------:R-:W-:Y:S02]  /*0850*/  SEL R5, RZ, 0xffffffff, P1 ;  /* 0xffffffffff057807 */ /* 0x000fe40000800000 */
[----:B------:R-:W-:Y:S01]  /*0860*/  SEL R7, R4, 0x80000000, !P1 ;  /* 0x8000000004077807 */ /* 0x000fe20004800000 */
[----:B------:R-:W-:Y:S01]  /*0870*/  IMAD R51, R0, -0x3c, R47 ;  /* 0xffffffc400337824 */ /* 0x000fe200078e022f */
[----:B------:R-:W-:Y:S02]  /*0880*/  LOP3.LUT R42, R9, R42, RZ, 0x3c, !PT ;  /* 0x0000002a092a7212 */ /* 0x000fe400078e3cff */
[----:B------:R-:W-:-:S02]  /*0890*/  LOP3.LUT R43, R11, R43, RZ, 0x3c, !PT ;  /* 0x0000002b0b2b7212 */ /* 0x000fc400078e3cff */
[----:B------:R-:W-:Y:S02]  /*08a0*/  LOP3.LUT R44, R5, R44, RZ, 0x3c, !PT ;  /* 0x0000002c052c7212 */ /* 0x000fe400078e3cff */
[----:B------:R-:W-:-:S07]  /*08b0*/  LOP3.LUT R45, R7, R45, RZ, 0x3c, !PT ;  /* 0x0000002d072d7212 */ /* 0x000fce00078e3cff */
.L_x_200:
[----:B------:R-:W-:Y:S01]  /*08c0*/  UISETP.LT.AND UP0, UPT, UR5, 0x6, UPT ;  /* 0x000000060500788c */ /* 0x000fe2000bf01270 */
[C---:B------:R-:W-:Y:S01]  /*08d0*/  ISETP.NE.U32.AND P0, PT, R28.reuse, -0x1, PT ;  /* 0xffffffff1c00780c */ /* 0x040fe20003f05070 */
[----:B------:R-:W-:Y:S01]  /*08e0*/  UMOV UR6, 0x1 ;  /* 0x0000000100067882 */ /* 0x000fe20000000000 */
[----:B------:R-:W-:Y:S01]  /*08f0*/  UIADD3 UR8, UPT, UPT, UR7, -0x6, URZ ;  /* 0xfffffffa07087890 */ /* 0x000fe2000fffe0ff */
[----:B------:R-:W-:Y:S01]  /*0900*/  STS [R49], RZ ;  /* 0x000000ff31007388 */ /* 0x000fe20000000800 */
[----:B------:R-:W-:Y:S01]  /*0910*/  USEL UR4, UR5, 0x6, UP0 ;  /* 0x0000000605047887 */ /* 0x000fe20008000000 */
[C---:B------:R-:W-:Y:S01]  /*0920*/  ISETP.NE.AND.EX P0, PT, R29.reuse, 0x7fffffff, PT, P0 ;  /* 0x7fffffff1d00780c */ /* 0x040fe20003f05300 */
[----:B------:R-:W-:Y:S01]  /*0930*/  UISETP.GE.AND UP0, UPT, UR7, UR9, UPT ;  /* 0x000000090700728c */ /* 0x000fe2000bf06270 */
[----:B------:R-:W-:Y:S01]  /*0940*/  STS [R49+0x400], RZ ;  /* 0x000400ff31007388 */ /* 0x000fe20000000800 */
[----:B------:R-:W-:Y:S01]  /*0950*/  USHF.L.U32 UR4, UR6, UR4, URZ ;  /* 0x0000000406047299 */ /* 0x000fe200080006ff */
[----:B0-----:R-:W-:Y:S01]  /*0960*/  SEL R4, R28, RZ, P0 ;  /* 0x000000ff1c047207 */ /* 0x001fe20000000000 */
[----:B------:R-:W0:Y:S01]  /*0970*/  S2UR UR6, SR_CgaCtaId ;  /* 0x00000000000679c3 */ /* 0x000e220000008800 */
[----:B------:R-:W-:Y:S01]  /*0980*/  SEL R5, R29, 0x80000000, P0 ;  /* 0x800000001d057807 */ /* 0x000fe20000000000 */
[----:B------:R-:W-:Y:S01]  /*0990*/  UIADD3 UR4, UPT, UPT, UR4, -0x1, URZ ;  /* 0xffffffff04047890 */ /* 0x000fe2000fffe0ff */
[----:B------:R-:W-:Y:S01]  /*09a0*/  STS [R49+0x800], RZ ;  /* 0x000800ff31007388 */ /* 0x000fe20000000800 */
[----:B------:R-:W-:-:S02]  /*09b0*/  ISETP.NE.U32.AND P0, PT, R30, -0x1, PT ;  /* 0xffffffff1e00780c */ /* 0x000fc40003f05070 */
[----:B------:R-:W-:Y:S01]  /*09c0*/  SHF.R.U64 R4, R4, UR8, R5 ;  /* 0x0000000804047c19 */ /* 0x000fe20008001205 */
[----:B------:R-:W-:Y:S01]  /*09d0*/  STS [R49+0xc00], RZ ;  /* 0x000c00ff31007388 */ /* 0x000fe20000000800 */
[----:B------:R-:W-:Y:S02]  /*09e0*/  ISETP.NE.AND.EX P0, PT, R31, 0x7fffffff, PT, P0 ;  /* 0x7fffffff1f00780c */ /* 0x000fe40003f05300 */
[----:B------:R-:W-:Y:S01]  /*09f0*/  LOP3.LUT R4, R4, UR4, RZ, 0xc0, !PT ;  /* 0x0000000404047c12 */ /* 0x000fe2000f8ec0ff */
[----:B------:R-:W-:Y:S01]  /*0a00*/  STS [R49+0x1000], RZ ;  /* 0x001000ff31007388 */ /* 0x000fe20000000800 */
[----:B------:R-:W-:Y:S02]  /*0a10*/  ISETP.NE.AND P1, PT, R101, 0x1f, PT ;  /* 0x0000001f6500780c */ /* 0x000fe40003f25270 */
[----:B------:R-:W-:Y:S01]  /*0a20*/  ISETP.NE.AND P2, PT, R102, 0x6, PT ;  /* 0x000000066600780c */ /* 0x000fe20003f45270 */
[----:B------:R-:W-:Y:S01]  /*0a30*/  IMAD.SHL.U32 R5, R4, 0x400, RZ ;  /* 0x0000040004057824 */ /* 0x000fe200078e00ff */
[----:B------:R-:W-:Y:S01]  /*0a40*/  SHF.R.U32.HI R4, RZ, 0x4, R4 ;  /* 0x00000004ff047819 */ /* 0x000fe20000011604 */
[----:B------:R-:W-:Y:S01]  /*0a50*/  STS [R49+0x1400], RZ ;  /* 0x001400ff31007388 */ /* 0x000fe20000000800 */
[----:B------:R-:W-:-:S02]  /*0a60*/  ISETP.NE.AND P3, PT, R102, 0x7, PT ;  /* 0x000000076600780c */ /* 0x000fc40003f65270 */
[----:B------:R-:W-:Y:S01]  /*0a70*/  LOP3.LUT R50, R5, 0x7c00, RZ, 0xc, !PT ;  /* 0x00007c0005327812 */ /* 0x000fe200078e0cff */
[----:B------:R-:W-:Y:S01]  /*0a80*/  STS [R49+0x1800], RZ ;  /* 0x001800ff31007388 */ /* 0x000fe20000000800 */
[----:B------:R-:W-:Y:S02]  /*0a90*/  LOP3.LUT R4, R4, 0xffffffe, RZ, 0xc0, !PT ;  /* 0x0ffffffe04047812 */ /* 0x000fe400078ec0ff */
[----:B------:R-:W-:Y:S01]  /*0aa0*/  SEL R5, R31, 0x80000000, P0 ;  /* 0x800000001f057807 */ /* 0x000fe20000000000 */
[----:B------:R-:W-:Y:S01]  /*0ab0*/  STS [R49+0x1c00], RZ ;  /* 0x001c00ff31007388 */ /* 0x000fe20000000800 */
[----:B------:R-:W-:Y:S02]  /*0ac0*/  IADD3 R50, PT, PT, -R4, R49, R50 ;  /* 0x0000003104327210 */ /* 0x000fe40007ffe132 */
[----:B------:R-:W-:Y:S01]  /*0ad0*/  SEL R4, R30, RZ, P0 ;  /* 0x000000ff1e047207 */ /* 0x000fe20000000000 */
[----:B------:R-:W-:Y:S01]  /*0ae0*/  STS [R49+0x2000], RZ ;  /* 0x002000ff31007388 */ /* 0x000fe20000000800 */
[----:B------:R-:W-:-:S02]  /*0af0*/  ISETP.NE.U32.AND P0, PT, R32, -0x1, PT ;  /* 0xffffffff2000780c */ /* 0x000fc40003f05070 */
[----:B------:R-:W-:Y:S01]  /*0b00*/  SHF.R.U64 R4, R4, UR8, R5 ;  /* 0x0000000804047c19 */ /* 0x000fe20008001205 */
[----:B------:R-:W-:Y:S01]  /*0b10*/  STS [R49+0x2400], RZ ;  /* 0x002400ff31007388 */ /* 0x000fe20000000800 */
[C---:B------:R-:W-:Y:S02]  /*0b20*/  ISETP.NE.AND.EX P0, PT, R33.reuse, 0x7fffffff, PT, P0 ;  /* 0x7fffffff2100780c */ /* 0x040fe40003f05300 */
[----:B------:R-:W-:Y:S01]  /*0b30*/  LOP3.LUT R4, R4, UR4, RZ, 0xc0, !PT ;  /* 0x0000000404047c12 */ /* 0x000fe2000f8ec0ff */
[----:B------:R-:W-:Y:S01]  /*0b40*/  STS [R49+0x2800], RZ ;  /* 0x002800ff31007388 */ /* 0x000fe20000000800 */
[----:B------:R-:W-:-:S03]  /*0b50*/  SEL R7, R33, 0x80000000, P0 ;  /* 0x8000000021077807 */ /* 0x000fc60000000000 */
[----:B------:R-:W-:Y:S01]  /*0b60*/  STS [R49+0x2c00], RZ ;  /* 0x002c00ff31007388 */ /* 0x000fe20000000800 */
[----:B------:R-:W-:Y:S01]  /*0b70*/  IMAD.SHL.U32 R5, R4, 0x400, RZ ;  /* 0x0000040004057824 */ /* 0x000fe200078e00ff */
[----:B------:R-:W-:Y:S02]  /*0b80*/  SHF.R.U32.HI R4, RZ, 0x4, R4 ;  /* 0x00000004ff047819 */ /* 0x000fe40000011604 */
[----:B------:R-:W-:Y:S02]  /*0b90*/  STS [R49+0x3000], RZ ;  /* 0x003000ff31007388 */ /* 0x000fe40000000800 */
[----:B------:R-:W-:Y:S02]  /*0ba0*/  LOP3.LUT R52, R5, 0x7c00, RZ, 0xc, !PT ;  /* 0x00007c0005347812 */ /* 0x000fe400078e0cff */
[----:B------:R-:W-:Y:S01]  /*0bb0*/  STS [R49+0x3400], RZ ;  /* 0x003400ff31007388 */ /* 0x000fe20000000800 */
[----:B------:R-:W-:-:S03]  /*0bc0*/  LOP3.LUT R4, R4, 0xffffffe, RZ, 0xc0, !PT ;  /* 0x0ffffffe04047812 */ /* 0x000fc600078ec0ff */
[----:B------:R-:W-:Y:S01]  /*0bd0*/  STS [R49+0x3800], RZ ;  /* 0x003800ff31007388 */ /* 0x000fe20000000800 */
[----:B------:R-:W-:Y:S02]  /*0be0*/  IADD3 R52, PT, PT, -R4, R49, R52 ;  /* 0x0000003104347210 */ /* 0x000fe40007ffe134 */
[----:B------:R-:W-:Y:S01]  /*0bf0*/  SEL R4, R32, RZ, P0 ;  /* 0x000000ff20047207 */ /* 0x000fe20000000000 */
[----:B------:R-:W-:Y:S01]  /*0c00*/  STS [R49+0x3c00], RZ ;  /* 0x003c00ff31007388 */ /* 0x000fe20000000800 */
[----:B------:R-:W-:Y:S02]  /*0c10*/  ISETP.NE.U32.AND P0, PT, R34, -0x1, PT ;  /* 0xffffffff2200780c */ /* 0x000fe40003f05070 */
        /* <DEDUP_REMOVED lines=20> */
[----:B------:R-:W-:Y:S02]  /*0d60*/  ISETP.NE.AND.EX P0, PT, R37, 0x7fffffff, PT, P0 ;  /* 0x7fffffff2500780c */ /* 0x000fe40003f05300 */
[----:B------:R-:W-:Y:S01]  /*0d70*/  LOP3.LUT R4, R4, UR4, RZ, 0xc0, !PT ;  /* 0x0000000404047c12 */ /* 0x000fe2000f8ec0ff */
[----:B------:R-:W-:Y:S04]  /*0d80*/  STS [R49+0x6000], RZ ;  /* 0x006000ff31007388 */ /* 0x000fe80000000800 */
[----:B------:R-:W-:Y:S01]  /*0d90*/  STS [R49+0x6400], RZ ;  /* 0x006400ff31007388 */ /* 0x000fe20000000800 */
[----:B------:R-:W-:Y:S01]  /*0da0*/  IMAD.SHL.U32 R6, R4, 0x400, RZ ;  /* 0x0000040004067824 */ /* 0x000fe200078e00ff */
[----:B------:R-:W-:-:S02]  /*0db0*/  SHF.R.U32.HI R4, RZ, 0x4, R4 ;  /* 0x00000004ff047819 */ /* 0x000fc40000011604 */
[----:B------:R-:W-:Y:S02]  /*0dc0*/  STS [R49+0x6800], RZ ;  /* 0x006800ff31007388 */ /* 0x000fe40000000800 */
[----:B------:R-:W-:Y:S02]  /*0dd0*/  LOP3.LUT R6, R6, 0x7c00, RZ, 0xc, !PT ;  /* 0x00007c0006067812 */ /* 0x000fe400078e0cff */
[----:B------:R-:W-:Y:S01]  /*0de0*/  STS [R49+0x6c00], RZ ;  /* 0x006c00ff31007388 */ /* 0x000fe20000000800 */
[----:B------:R-:W-:-:S03]  /*0df0*/  LOP3.LUT R57, R4, 0xffffffe, RZ, 0xc0, !PT ;  /* 0x0ffffffe04397812 */ /* 0x000fc600078ec0ff */
[----:B------:R-:W-:Y:S01]  /*0e00*/  STS [R49+0x7000], RZ ;  /* 0x007000ff31007388 */ /* 0x000fe20000000800 */
[----:B------:R-:W-:Y:S02]  /*0e10*/  IADD3 R57, PT, PT, -R57, R49, R6 ;  /* 0x0000003139397210 */ /* 0x000fe40007ffe106 */
[----:B------:R-:W-:Y:S01]  /*0e20*/  SEL R6, R37, 0x80000000, P0 ;  /* 0x8000000025067807 */ /* 0x000fe20000000000 */
[----:B------:R-:W-:Y:S04]  /*0e30*/  STS [R49+0x7400], RZ ;  /* 0x007400ff31007388 */ /* 0x000fe80000000800 */
[----:B------:R-:W-:Y:S04]  /*0e40*/  STS [R49+0x7800], RZ ;  /* 0x007800ff31007388 */ /* 0x000fe80000000800 */
[----:B------:R-:W-:Y:S04]  /*0e50*/  STS [R49+0x7c00], RZ ;  /* 0x007c00ff31007388 */ /* 0x000fe80000000800 */
[----:B------:R-:W-:Y:S04]  /*0e60*/  STS [R49+0x8000], RZ ;  /* 0x008000ff31007388 */ /* 0x000fe80000000800 */
[----:B------:R-:W1:Y:S02]  /*0e70*/  LDS.U16 R48, [R50+0x2] ;  /* 0x0000020032307984 */ /* 0x000e640000000400 */
[----:B-1----:R-:W-:-:S05]  /*0e80*/  VIADD R5, R48, 0x1 ;  /* 0x0000000130057836 */ /* 0x002fca0000000000 */
[----:B------:R-:W-:Y:S04]  /*0e90*/  STS.U16 [R50+0x2], R5 ;  /* 0x0000020532007388 */ /* 0x000fe80000000400 */
[----:B------:R-:W1:Y:S02]  /*0ea0*/  LDS.U16 R54, [R52+0x2] ;  /* 0x0000020034367984 */ /* 0x000e640000000400 */
[----:B-1----:R-:W-:-:S05]  /*0eb0*/  VIADD R5, R54, 0x1 ;  /* 0x0000000136057836 */ /* 0x002fca0000000000 */
[----:B------:R1:W-:Y:S04]  /*0ec0*/  STS.U16 [R52+0x2], R5 ;  /* 0x0000020534007388 */ /* 0x0003e80000000400 */
[----:B------:R-:W2:Y:S01]  /*0ed0*/  LDS.U16 R56, [R55+0x2] ;  /* 0x0000020037387984 */ /* 0x000ea20000000400 */
[----:B-1----:R-:W-:Y:S02]  /*0ee0*/  SEL R5, R36, RZ, P0 ;  /* 0x000000ff24057207 */ /* 0x002fe40000000000 */
[----:B------:R-:W-:Y:S02]  /*0ef0*/  ISETP.NE.U32.AND P0, PT, R38, -0x1, PT ;  /* 0xffffffff2600780c */ /* 0x000fe40003f05070 */
[----:B------:R-:W-:Y:S02]  /*0f00*/  SHF.R.U64 R5, R5, UR8, R6 ;  /* 0x0000000805057c19 */ /* 0x000fe40008001206 */
[----:B------:R-:W-:-:S02]  /*0f10*/  ISETP.NE.AND.EX P0, PT, R39, 0x7fffffff, PT, P0 ;  /* 0x7fffffff2700780c */ /* 0x000fc40003f05300 */
[----:B------:R-:W-:-:S05]  /*0f20*/  LOP3.LUT R5, R5, UR4, RZ, 0xc0, !PT ;  /* 0x0000000405057c12 */ /* 0x000fca000f8ec0ff */
[----:B------:R-:W-:Y:S01]  /*0f30*/  IMAD.SHL.U32 R6, R5, 0x400, RZ ;  /* 0x0000040005067824 */ /* 0x000fe200078e00ff */
[----:B------:R-:W-:-:S04]  /*0f40*/  SHF.R.U32.HI R5, RZ, 0x4, R5 ;  /* 0x00000004ff057819 */ /* 0x000fc80000011605 */
[----:B------:R-:W-:Y:S02]  /*0f50*/  LOP3.LUT R6, R6, 0x7c00, RZ, 0xc, !PT ;  /* 0x00007c0006067812 */ /* 0x000fe400078e0cff */
[----:B------:R-:W-:-:S04]  /*0f60*/  LOP3.LUT R5, R5, 0xffffffe, RZ, 0xc0, !PT ;  /* 0x0ffffffe05057812 */ /* 0x000fc800078ec0ff */
[----:B------:R-:W-:Y:S02]  /*0f70*/  IADD3 R59, PT, PT, -R5, R49, R6 ;  /* 0x00000031053b7210 */ /* 0x000fe40007ffe106 */
[----:B------:R-:W-:Y:S02]  /*0f80*/  SEL R5, R38, RZ, P0 ;  /* 0x000000ff26057207 */ /* 0x000fe40000000000 */
[----:B------:R-:W-:Y:S02]  /*0f90*/  SEL R6, R39, 0x80000000, P0 ;  /* 0x8000000027067807 */ /* 0x000fe40000000000 */
[----:B------:R-:W-:Y:S02]  /*0fa0*/  ISETP.NE.U32.AND P0, PT, R40, -0x1, PT ;  /* 0xffffffff2800780c */ /* 0x000fe40003f05070 */
[----:B------:R-:W-:Y:S01]  /*0fb0*/  SHF.R.U64 R5, R5, UR8, R6 ;  /* 0x0000000805057c19 */ /* 0x000fe20008001206 */
[----:B--2---:R-:W-:Y:S01]  /*0fc0*/  VIADD R4, R56, 0x1 ;  /* 0x0000000138047836 */ /* 0x004fe20000000000 */
[----:B------:R-:W-:-:S02]  /*0fd0*/  ISETP.NE.AND.EX P0, PT, R41, 0x7fffffff, PT, P0 ;  /* 0x7fffffff2900780c */ /* 0x000fc40003f05300 */
[----:B------:R-:W-:Y:S02]  /*0fe0*/  LOP3.LUT R5, R5, UR4, RZ, 0xc0, !PT ;  /* 0x0000000405057c12 */ /* 0x000fe4000f8ec0ff */
[----:B------:R-:W-:Y:S03]  /*0ff0*/  STS.U16 [R55+0x2], R4 ;  /* 0x0000020437007388 */ /* 0x000fe60000000400 */
[----:B------:R-:W-:Y:S01]  /*1000*/  IMAD.SHL.U32 R6, R5, 0x400, RZ ;  /* 0x0000040005067824 */ /* 0x000fe200078e00ff */
[----:B------:R-:W1:Y:S01]  /*1010*/  LDS.U16 R58, [R57+0x2] ;  /* 0x00000200393a7984 */ /* 0x000e620000000400 */
[----:B------:R-:W-:-:S03]  /*1020*/  SHF.R.U32.HI R5, RZ, 0x4, R5 ;  /* 0x00000004ff057819 */ /* 0x000fc60000011605 */
[----:B------:R-:W-:Y:S02]  /*1030*/  LOP3.LUT R6, R6, 0x7c00, RZ, 0xc, !PT ;  /* 0x00007c0006067812 */ /* 0x000fe400078e0cff */
[----:B------:R-:W-:-:S04]  /*1040*/  LOP3.LUT R5, R5, 0xffffffe, RZ, 0xc0, !PT ;  /* 0x0ffffffe05057812 */ /* 0x000fc800078ec0ff */
[----:B------:R-:W-:Y:S02]  /*1050*/  IADD3 R61, PT, PT, -R5, R49, R6 ;  /* 0x00000031053d7210 */ /* 0x000fe40007ffe106 */
[----:B------:R-:W-:Y:S02]  /*1060*/  SEL R5, R40, RZ, P0 ;  /* 0x000000ff28057207 */ /* 0x000fe40000000000 */
[----:B------:R-:W-:Y:S02]  /*1070*/  SEL R6, R41, 0x80000000, P0 ;  /* 0x8000000029067807 */ /* 0x000fe40000000000 */
        /* <DEDUP_REMOVED lines=8> */
[----:B------:R-:W-:Y:S01]  /*1100*/  IADD3 R63, PT, PT, -R5, R49, R6 ;  /* 0x00000031053f7210 */ /* 0x000fe20007ffe106 */
[----:B-1----:R-:W-:Y:S01]  /*1110*/  VIADD R4, R58, 0x1 ;  /* 0x000000013a047836 */ /* 0x002fe20000000000 */
[----:B------:R-:W-:Y:S02]  /*1120*/  SEL R5, R42, RZ, P0 ;  /* 0x000000ff2a057207 */ /* 0x000fe40000000000 */
[----:B------:R-:W-:Y:S02]  /*1130*/  SEL R6, R43, 0x80000000, P0 ;  /* 0x800000002b067807 */ /* 0x000fe40000000000 */
[----:B------:R-:W-:Y:S01]  /*1140*/  STS.U16 [R57+0x2], R4 ;  /* 0x0000020439007388 */ /* 0x000fe20000000400 */
[----:B------:R-:W-:Y:S02]  /*1150*/  ISETP.NE.U32.AND P0, PT, R44, -0x1, PT ;  /* 0xffffffff2c00780c */ /* 0x000fe40003f05070 */
[----:B------:R-:W-:Y:S01]  /*1160*/  SHF.R.U64 R5, R5, UR8, R6 ;  /* 0x0000000805057c19 */ /* 0x000fe20008001206 */
[----:B------:R-:W1:Y:S01]  /*1170*/  LDS.U16 R60, [R59+0x2] ;  /* 0x000002003b3c7984 */ /* 0x000e620000000400 */
        /* <DEDUP_REMOVED lines=8> */
[----:B------:R-:W-:-:S04]  /*1200*/  SEL R6, R45, 0x80000000, P0 ;  /* 0x800000002d067807 */ /* 0x000fc80000000000 */
[----:B------:R-:W-:-:S04]  /*1210*/  SHF.R.U64 R5, R5, UR8, R6 ;  /* 0x0000000805057c19 */ /* 0x000fc80008001206 */
[----:B------:R-:W-:Y:S01]  /*1220*/  LOP3.LUT R5, R5, UR4, RZ, 0xc0, !PT ;  /* 0x0000000405057c12 */ /* 0x000fe2000f8ec0ff */
[----:B------:R-:W-:Y:S02]  /*1230*/  UMOV UR4, 0x400 ;  /* 0x0000040000047882 */ /* 0x000fe40000000000 */
[----:B0-----:R-:W-:Y:S02]  /*1240*/  ULEA UR4, UR6, UR4, 0x18 ;  /* 0x0000000406047291 */ /* 0x001fe4000f8ec0ff */
[----:B------:R-:W-:Y:S01]  /*1250*/  IMAD.SHL.U32 R6, R5, 0x400, RZ ;  /* 0x0000040005067824 */ /* 0x000fe200078e00ff */
[----:B------:R-:W-:Y:S01]  /*1260*/  SHF.R.U32.HI R5, RZ, 0x4, R5 ;  /* 0x00000004ff057819 */ /* 0x000fe20000011605 */
[----:B-1----:R-:W-:-:S03]  /*1270*/  VIADD R4, R60, 0x1 ;  /* 0x000000013c047836 */ /* 0x002fc60000000000 */
[----:B------:R-:W-:Y:S02]  /*1280*/  LOP3.LUT R6, R6, 0x7c00, RZ, 0xc, !PT ;  /* 0x00007c0006067812 */ /* 0x000fe400078e0cff */
[----:B------:R-:W-:Y:S01]  /*1290*/  LOP3.LUT R5, R5, 0xffffffe, RZ, 0xc0, !PT ;  /* 0x0ffffffe05057812 */ /* 0x000fe200078ec0ff */
[----:B------:R-:W-:Y:S03]  /*12a0*/  STS.U16 [R59+0x2], R4 ;  /* 0x000002043b007388 */ /* 0x000fe60000000400 */
[----:B------:R-:W-:Y:S01]  /*12b0*/  IADD3 R67, PT, PT, -R5, R49, R6 ;  /* 0x0000003105437210 */ /* 0x000fe20007ffe106 */
[----:B------:R-:W0:Y:S02]  /*12c0*/  LDS.U16 R62, [R61+0x2] ;  /* 0x000002003d3e7984 */ /* 0x000e240000000400 */
[----:B0-----:R-:W-:-:S05]  /*12d0*/  VIADD R4, R62, 0x1 ;  /* 0x000000013e047836 */ /* 0x001fca0000000000 */
[----:B------:R-:W-:Y:S04]  /*12e0*/  STS.U16 [R61+0x2], R4 ;  /* 0x000002043d007388 */ /* 0x000fe80000000400 */
        /* <DEDUP_REMOVED lines=8> */
[----:B------:R-:W-:Y:S01]  /*1370*/  STS.U16 [R67+0x2], R6 ;  /* 0x0000020643007388 */ /* 0x000fe20000000400 */
[----:B------:R-:W-:Y:S06]  /*1380*/  BAR.SYNC.DEFER_BLOCKING 0x0 ;  /* 0x0000000000007b1d */ /* 0x000fec0000010000 */
[----:B------:R-:W-:Y:S04]  /*1390*/  LDS R69, [R47] ;  /* 0x000000002f457984 */ /* 0x000fe80000000800 */
[----:B------:R-:W0:Y:S04]  /*13a0*/  LDS R70, [R47+0x4] ;  /* 0x000004002f467984 */ /* 0x000e280000000800 */
[----:B------:R-:W1:Y:S04]  /*13b0*/  LDS R71, [R47+0x8] ;  /* 0x000008002f477984 */ /* 0x000e680000000800 */
[----:B------:R-:W2:Y:S04]  /*13c0*/  LDS R72, [R47+0xc] ;  /* 0x00000c002f487984 */ /* 0x000ea80000000800 */
[----:B------:R-:W3:Y:S04]  /*13d0*/  LDS R73, [R47+0x10] ;  /* 0x000010002f497984 */ /* 0x000ee80000000800 */
[----:B------:R-:W4:Y:S04]  /*13e0*/  LDS R74, [R47+0x14] ;  /* 0x000014002f4a7984 */ /* 0x000f280000000800 */
[----:B------:R-:W4:Y:S04]  /*13f0*/  LDS R75, [R47+0x18] ;  /* 0x000018002f4b7984 */ /* 0x000f280000000800 */
[----:B------:R-:W4:Y:S04]  /*1400*/  LDS R76, [R47+0x1c] ;  /* 0x00001c002f4c7984 */ /* 0x000f280000000800 */
[----:B------:R-:W4:Y:S04]  /*1410*/  LDS R77, [R47+0x20] ;  /* 0x000020002f4d7984 */ /* 0x000f280000000800 */
[----:B------:R-:W4:Y:S04]  /*1420*/  LDS R78, [R47+0x24] ;  /* 0x000024002f4e7984 */ /* 0x000f280000000800 */
[----:B------:R-:W4:Y:S04]  /*1430*/  LDS R79, [R47+0x28] ;  /* 0x000028002f4f7984 */ /* 0x000f280000000800 */
[----:B------:R-:W4:Y:S01]  /*1440*/  LDS R80, [R47+0x2c] ;  /* 0x00002c002f507984 */ /* 0x000f220000000800 */
[----:B0-----:R-:W-:-:S03]  /*1450*/  IMAD.IADD R70, R69, 0x1, R70 ;  /* 0x0000000145467824 */ /* 0x001fc600078e0246 */
[----:B------:R-:W0:Y:S01]  /*1460*/  LDS R81, [R47+0x30] ;  /* 0x000030002f517984 */ /* 0x000e220000000800 */
[----:B-1----:R-:W-:-:S03]  /*1470*/  IMAD.IADD R71, R71, 0x1, R70 ;  /* 0x0000000147477824 */ /* 0x002fc600078e0246 */
[----:B------:R-:W1:Y:S01]  /*1480*/  LDS R82, [R47+0x34] ;  /* 0x000034002f527984 */ /* 0x000e620000000800 */
[----:B--2---:R-:W-:-:S03]  /*1490*/  IMAD.IADD R72, R72, 0x1, R71 ;  /* 0x0000000148487824 */ /* 0x004fc600078e0247 */
[----:B------:R-:W2:Y:S01]  /*14a0*/  LDS R83, [R47+0x38] ;  /* 0x000038002f537984 */ /* 0x000ea20000000800 */
[----:B---3--:R-:W-:-:S03]  /*14b0*/  IMAD.IADD R73, R73, 0x1, R72 ;  /* 0x0000000149497824 */ /* 0x008fc600078e0248 */
[----:B------:R-:W3:Y:S01]  /*14c0*/  LDS R84, [R47+0x3c] ;  /* 0x00003c002f547984 */ /* 0x000ee20000000800 */
[----:B----4-:R-:W-:-:S03]  /*14d0*/  IMAD.IADD R74, R74, 0x1, R73 ;  /* 0x000000014a4a7824 */ /* 0x010fc600078e0249 */
[----:B------:R-:W4:Y:S01]  /*14e0*/  LDS R85, [R47+0x40] ;  /* 0x000040002f557984 */ /* 0x000f220000000800 */
[----:B------:R-:W-:-:S03]  /*14f0*/  IMAD.IADD R75, R75, 0x1, R74 ;  /* 0x000000014b4b7824 */ /* 0x000fc600078e024a */
        /* <DEDUP_REMOVED lines=31> */
[----:B------:R-:W-:-:S04]  /*16f0*/  IMAD.IADD R91, R91, 0x1, R90 ;  /* 0x000000015b5b7824 */ /* 0x000fc800078e025a */
[----:B0-----:R-:W-:-:S04]  /*1700*/  IMAD.IADD R92, R92, 0x1, R91 ;  /* 0x000000015c5c7824 */ /* 0x001fc800078e025b */
[----:B-1----:R-:W-:-:S04]  /*1710*/  IMAD.IADD R93, R93, 0x1, R92 ;  /* 0x000000015d5d7824 */ /* 0x002fc800078e025c */
[----:B--2---:R-:W-:-:S04]  /*1720*/  IMAD.IADD R94, R94, 0x1, R93 ;  /* 0x000000015e5e7824 */ /* 0x004fc800078e025d */
[----:B---3--:R-:W-:-:S04]  /*1730*/  IMAD.IADD R95, R95, 0x1, R94 ;  /* 0x000000015f5f7824 */ /* 0x008fc800078e025e */
[----:B----4-:R-:W-:-:S04]  /*1740*/  IMAD.IADD R96, R96, 0x1, R95 ;  /* 0x0000000160607824 */ /* 0x010fc800078e025f */
[----:B------:R-:W-:-:S04]  /*1750*/  IMAD.IADD R97, R97, 0x1, R96 ;  /* 0x0000000161617824 */ /* 0x000fc800078e0260 */
[----:B------:R-:W-:-:S04]  /*1760*/  IMAD.IADD R98, R98, 0x1, R97 ;  /* 0x0000000162627824 */ /* 0x000fc800078e0261 */
[----:B------:R-:W-:-:S04]  /*1770*/  IMAD.IADD R99, R99, 0x1, R98 ;  /* 0x0000000163637824 */ /* 0x000fc800078e0262 */
[----:B------:R-:W-:-:S04]  /*1780*/  IMAD.IADD R100, R100, 0x1, R99 ;  /* 0x0000000164647824 */ /* 0x000fc800078e0263 */
[----:B------:R-:W-:-:S05]  /*1790*/  IMAD.IADD R103, R5, 0x1, R100 ;  /* 0x0000000105677824 */ /* 0x000fca00078e0264 */
        /* <DEDUP_REMOVED lines=8> */
[----:B------:R-:W0:Y:S02]  /*1820*/  SHFL.UP P0, R104, R105, 0x10, RZ ;  /* 0x0600000069687989 */ /* 0x000e2400000000ff */
[----:B0-----:R-:W-:Y:S01]  /*1830*/  @P0 IMAD.IADD R104, R105, 0x1, R104 ;  /* 0x0000000169680824 */ /* 0x001fe200078e0268 */
[----:B------:R-:W-:-:S03]  /*1840*/  ISETP.NE.AND P0, PT, R102, 0x1, PT ;  /* 0x000000016600780c */ /* 0x000fc60003f05270 */
[----:B------:R-:W-:Y:S01]  /*1850*/  IMAD.IADD R103, R104, 0x1, -R103 ;  /* 0x0000000168677824 */ /* 0x000fe200078e0a67 */
[----:B------:R-:W-:Y:S01]  /*1860*/  @!P1 STS [R46+0x8400], R104 ;  /* 0x008400682e009388 */ /* 0x000fe20000000800 */
[----:B------:R-:W-:Y:S01]  /*1870*/  BAR.SYNC.DEFER_BLOCKING 0x0 ;  /* 0x0000000000007b1d */ /* 0x000fe20000010000 */
[----:B------:R-:W-:-:S05]  /*1880*/  ISETP.NE.AND P1, PT, R102, 0x4, PT ;  /* 0x000000046600780c */ /* 0x000fca0003f25270 */
[----:B------:R-:W0:Y:S04]  /*1890*/  LDS.128 R4, [UR4+0x8400] ;  /* 0x00840004ff047984 */ /* 0x000e280008000c00 */
[----:B------:R-:W1:Y:S01]  /*18a0*/  LDS.128 R8, [UR4+0x8410] ;  /* 0x00841004ff087984 */ /* 0x000e620008000c00 */
[C---:B0-----:R-:W-:Y:S01]  /*18b0*/  SEL R53, R4.reuse, R53, !P0 ;  /* 0x0000003504357207 */ /* 0x041fe20004000000 */
[----:B------:R-:W-:Y:S01]  /*18c0*/  IMAD.IADD R5, R4, 0x1, R5 ;  /* 0x0000000104057824 */ /* 0x000fe200078e0205 */
[----:B------:R-:W-:-:S03]  /*18d0*/  ISETP.NE.AND P0, PT, R102, 0x2, PT ;  /* 0x000000026600780c */ /* 0x000fc60003f05270 */
[----:B------:R-:W-:Y:S01]  /*18e0*/  IMAD.IADD R6, R6, 0x1, R5 ;  /* 0x0000000106067824 */ /* 0x000fe200078e0205 */
[----:B------:R-:W-:Y:S02]  /*18f0*/  SEL R53, R5, R53, !P0 ;  /* 0x0000003505357207 */ /* 0x000fe40004000000 */
[----:B------:R-:W-:Y:S01]  /*1900*/  ISETP.NE.AND P0, PT, R102, 0x3, PT ;  /* 0x000000036600780c */ /* 0x000fe20003f05270 */
[----:B------:R-:W-:-:S03]  /*1910*/  IMAD.IADD R7, R7, 0x1, R6 ;  /* 0x0000000107077824 */ /* 0x000fc600078e0206 */
[----:B------:R-:W-:Y:S01]  /*1920*/  SEL R53, R6, R53, !P0 ;  /* 0x0000003506357207 */ /* 0x000fe20004000000 */
[C---:B-1----:R-:W-:Y:S01]  /*1930*/  IMAD.IADD R8, R7.reuse, 0x1, R8 ;  /* 0x0000000107087824 */ /* 0x042fe200078e0208 */
[----:B------:R-:W-:Y:S02]  /*1940*/  ISETP.NE.AND P0, PT, R102, 0x5, PT ;  /* 0x000000056600780c */ /* 0x000fe40003f05270 */
[----:B------:R-:W-:Y:S01]  /*1950*/  SEL R53, R7, R53, !P1 ;  /* 0x0000003507357207 */ /* 0x000fe20004800000 */
[----:B------:R-:W-:Y:S01]  /*1960*/  IMAD.IADD R9, R9, 0x1, R8 ;  /* 0x0000000109097824 */ /* 0x000fe200078e0208 */
[----:B------:R-:W-:Y:S02]  /*1970*/  ISETP.NE.AND P1, PT, R101, RZ, PT ;  /* 0x000000ff6500720c */ /* 0x000fe40003f25270 */
[----:B------:R-:W-:Y:S01]  /*1980*/  SEL R53, R8, R53, !P0 ;  /* 0x0000003508357207 */ /* 0x000fe20004000000 */
[----:B------:R-:W-:Y:S01]  /*1990*/  IMAD.IADD R10, R10, 0x1, R9 ;  /* 0x000000010a0a7824 */ /* 0x000fe200078e0209 */
[----:B------:R-:W-:-:S02]  /*19a0*/  ISETP.GT.U32.AND P0, PT, R0, 0x1f, PT ;  /* 0x0000001f0000780c */ /* 0x000fc40003f04070 */
[----:B------:R-:W-:Y:S01]  /*19b0*/  SEL R53, R9, R53, !P2 ;  /* 0x0000003509357207 */ /* 0x000fe20005000000 */
[----:B------:R-:W-:Y:S01]  /*19c0*/  IMAD.IADD R11, R11, 0x1, R10 ;  /* 0x000000010b0b7824 */ /* 0x000fe200078e020a */
[----:B------:R-:W-:Y:S02]  /*19d0*/  ISETP.GT.U32.OR P2, PT, R0, 0x1f, P1 ;  /* 0x0000001f0000780c */ /* 0x000fe40000f44470 */
[----:B------:R-:W-:Y:S02]  /*19e0*/  SEL R4, R103, RZ, P1 ;  /* 0x000000ff67047207 */ /* 0x000fe40000800000 */
[----:B------:R-:W-:-:S05]  /*19f0*/  SEL R53, R10, R53, !P3 ;  /* 0x000000350a357207 */ /* 0x000fca0005800000 */
[----:B------:R-:W-:Y:S01]  /*1a00*/  @P0 IMAD.IADD R103, R53, 0x1, R4 ;  /* 0x0000000135670824 */ /* 0x000fe200078e0204 */
[----:B------:R-:W-:-:S03]  /*1a10*/  ISETP.NE.AND P0, PT, R0, RZ, PT ;  /* 0x000000ff0000720c */ /* 0x000fc60003f05270 */
[----:B------:R-:W-:-:S05]  /*1a20*/  @!P2 IMAD.U32 R103, R11, 0x10000, RZ ;  /* 0x000100000b67a824 */ /* 0x000fca00078e00ff */
[----:B------:R-:W-:Y:S01]  /*1a30*/  @!P2 STS [UR4+0x8428], R103 ;  /* 0x00842867ff00a988 */ /* 0x000fe20008000804 */
[----:B------:R-:W-:Y:S06]  /*1a40*/  BAR.SYNC.DEFER_BLOCKING 0x0 ;  /* 0x0000000000007b1d */ /* 0x000fec0000010000 */
[----:B------:R-:W0:Y:S02]  /*1a50*/  LDS R4, [UR4+0x8428] ;  /* 0x00842804ff047984 */ /* 0x000e240008000800 */
[----:B0-----:R-:W-:-:S05]  /*1a60*/  SEL R4, R4, RZ, P0 ;  /* 0x000000ff04047207 */ /* 0x001fca0000000000 */
[----:B------:R-:W-:-:S04]  /*1a70*/  IMAD.IADD R4, R4, 0x1, R103 ;  /* 0x0000000104047824 */ /* 0x000fc800078e0267 */
[--C-:B------:R-:W-:Y:S01]  /*1a80*/  IMAD.IADD R6, R69, 0x1, R4.reuse ;  /* 0x0000000145067824 */ /* 0x100fe200078e0204 */
[----:B------:R-:W-:Y:S01]  /*1a90*/  STS [R47], R4 ;  /* 0x000000042f007388 */ /* 0x000fe20000000800 */
[--C-:B------:R-:W-:Y:S02]  /*1aa0*/  IMAD.IADD R70, R70, 0x1, R4.reuse ;  /* 0x0000000146467824 */ /* 0x100fe400078e0204 */
[--C-:B------:R-:W-:Y:S01]  /*1ab0*/  IMAD.IADD R8, R71, 0x1, R4.reuse ;  /* 0x0000000147087824 */ /* 0x100fe200078e0204 */
[----:B------:R-:W-:Y:S01]  /*1ac0*/  STS [R47+0x4], R6 ;  /* 0x000004062f007388 */ /* 0x000fe20000000800 */
[--C-:B------:R-:W-:Y:S02]  /*1ad0*/  IMAD.IADD R72, R72, 0x1, R4.reuse ;  /* 0x0000000148487824 */ /* 0x100fe400078e0204 */
[--C-:B------:R-:W-:Y:S01]  /*1ae0*/  IMAD.IADD R10, R73, 0x1, R4.reuse ;  /* 0x00000001490a7824 */ /* 0x100fe200078e0204 */
[----:B------:R-:W-:Y:S01]  /*1af0*/  STS [R47+0x8], R70 ;  /* 0x000008462f007388 */ /* 0x000fe20000000800 */
[----:B------:R-:W-:-:S02]  /*1b00*/  IMAD.IADD R74, R74, 0x1, R4 ;  /* 0x000000014a4a7824 */ /* 0x000fc400078e0204 */
[--C-:B------:R-:W-:Y:S01]  /*1b10*/  IMAD.IADD R104, R75, 0x1, R4.reuse ;  /* 0x000000014b687824 */ /* 0x100fe200078e0204 */
[----:B------:R-:W-:Y:S01]  /*1b20*/  STS [R47+0xc], R8 ;  /* 0x00000c082f007388 */ /* 0x000fe20000000800 */
        /* <DEDUP_REMOVED lines=36> */
[----:B------:R-:W-:-:S03]  /*1d70*/  IMAD.IADD R100, R100, 0x1, R4 ;  /* 0x0000000164647824 */ /* 0x000fc600078e0204 */
[----:B------:R-:W-:Y:S04]  /*1d80*/  STS [R47+0x40], R84 ;  /* 0x000040542f007388 */ /* 0x000fe80000000800 */
        /* <DEDUP_REMOVED lines=15> */
[----:B------:R-:W-:Y:S01]  /*1e80*/  STS [R47+0x80], R100 ;  /* 0x000080642f007388 */ /* 0x000fe20000000800 */
[----:B------:R-:W-:Y:S06]  /*1e90*/  BAR.SYNC.DEFER_BLOCKING 0x0 ;  /* 0x0000000000007b1d */ /* 0x000fec0000010000 */
[----:B------:R-:W0:Y:S04]  /*1ea0*/  LDS.U16 R5, [R50+0x2] ;  /* 0x0000020032057984 */ /* 0x000e280000000400 */
[----:B------:R-:W1:Y:S04]  /*1eb0*/  LDS.U16 R7, [R52+0x2] ;  /* 0x0000020034077984 */ /* 0x000e680000000400 */
[----:B------:R-:W2:Y:S04]  /*1ec0*/  LDS.U16 R55, [R55+0x2] ;  /* 0x0000020037377984 */ /* 0x000ea80000000400 */
[----:B------:R-:W3:Y:S04]  /*1ed0*/  LDS.U16 R57, [R57+0x2] ;  /* 0x0000020039397984 */ /* 0x000ee80000000400 */
[----:B------:R-:W4:Y:S04]  /*1ee0*/  LDS.U16 R59, [R59+0x2] ;  /* 0x000002003b3b7984 */ /* 0x000f280000000400 */
[----:B------:R-:W4:Y:S04]  /*1ef0*/  LDS.U16 R61, [R61+0x2] ;  /* 0x000002003d3d7984 */ /* 0x000f280000000400 */
[----:B------:R-:W4:Y:S04]  /*1f00*/  LDS.U16 R63, [R63+0x2] ;  /* 0x000002003f3f7984 */ /* 0x000f280000000400 */
[----:B------:R-:W4:Y:S04]  /*1f10*/  LDS.U16 R65, [R65+0x2] ;  /* 0x0000020041417984 */ /* 0x000f280000000400 */
[----:B------:R-:W4:Y:S01]  /*1f20*/  LDS.U16 R67, [R67+0x2] ;  /* 0x0000020043437984 */ /* 0x000f220000000400 */
[----:B0-----:R-:W-:-:S02]  /*1f30*/  IMAD.IADD R5, R48, 0x1, R5 ;  /* 0x0000000130057824 */ /* 0x001fc400078e0205 */
[----:B-1----:R-:W-:Y:S02]  /*1f40*/  IMAD.IADD R7, R54, 0x1, R7 ;  /* 0x0000000136077824 */ /* 0x002fe400078e0207 */
[----:B--2---:R-:W-:Y:S02]  /*1f50*/  IMAD.IADD R56, R56, 0x1, R55 ;  /* 0x0000000138387824 */ /* 0x004fe400078e0237 */
[----:B---3--:R-:W-:Y:S02]  /*1f60*/  IMAD.IADD R58, R58, 0x1, R57 ;  /* 0x000000013a3a7824 */ /* 0x008fe400078e0239 */
[----:B----4-:R-:W-:Y:S02]  /*1f70*/  IMAD.IADD R60, R60, 0x1, R59 ;  /* 0x000000013c3c7824 */ /* 0x010fe400078e023b */
[----:B------:R-:W-:Y:S02]  /*1f80*/  IMAD.IADD R61, R62, 0x1, R61 ;  /* 0x000000013e3d7824 */ /* 0x000fe400078e023d */
[----:B------:R-:W-:-:S02]  /*1f90*/  IMAD.IADD R63, R64, 0x1, R63 ;  /* 0x00000001403f7824 */ /* 0x000fc400078e023f */
[----:B------:R-:W-:Y:S02]  /*1fa0*/  IMAD.IADD R65, R66, 0x1, R65 ;  /* 0x0000000142417824 */ /* 0x000fe400078e0241 */
[----:B------:R-:W-:Y:S01]  /*1fb0*/  IMAD.IADD R67, R68, 0x1, R67 ;  /* 0x0000000144437824 */ /* 0x000fe200078e0243 */
[----:B------:R-:W-:Y:S06]  /*1fc0*/  BAR.SYNC.DEFER_BLOCKING 0x0 ;  /* 0x0000000000007b1d */ /* 0x000fec0000010000 */
[----:B------:R-:W-:Y:S05]  /*1fd0*/  BRA.U UP0, `(.L_x_199) ;  /* 0x0000000100e07547 */ /* 0x000fea000b800000 */
[----:B------:R-:W-:Y:S01]  /*1fe0*/  LEA R9, R5, UR4, 0x3 ;  /* 0x0000000405097c11 */ /* 0x000fe2000f8e18ff */
[----:B------:R-:W-:Y:S01]  /*1ff0*/  IMAD.MOV.U32 R4, RZ, RZ, R42 ;  /* 0x000000ffff047224 */ /* 0x000fe200078e002a */
[----:B------:R-:W-:Y:S01]  /*2000*/  LEA R11, R7, UR4, 0x3 ;  /* 0x00000004070b7c11 */ /* 0x000fe2000f8e18ff */
[----:B------:R-:W-:Y:S01]  /*2010*/  IMAD.MOV.U32 R5, RZ, RZ, R43 ;  /* 0x000000ffff057224 */ /* 0x000fe200078e002b */
[----:B------:R-:W-:Y:S01]  /*2020*/  LEA R55, R56, UR4, 0x3 ;  /* 0x0000000438377c11 */ /* 0x000fe2000f8e18ff */
[----:B------:R0:W-:Y:S01]  /*2030*/  STS.64 [R9], R28 ;  /* 0x0000001c09007388 */ /* 0x0001e20000000a00 */
        /* <DEDUP_REMOVED lines=9> */
[----:B------:R-:W-:Y:S01]  /*20d0*/  UIADD3 UR7, UPT, UPT, UR7, 0x6, URZ ;  /* 0x0000000607077890 */ /* 0x000fe2000fffe0ff */
[----:B------:R-:W-:Y:S01]  /*20e0*/  LEA R67, R67, UR4, 0x3 ;  /* 0x0000000443437c11 */ /* 0x000fe2000f8e18ff */
[----:B------:R0:W-:Y:S01]  /*20f0*/  STS.64 [R57], R34 ;  /* 0x0000002239007388 */ /* 0x0001e20000000a00 */
[----:B------:R-:W-:-:S03]  /*2100*/  UIADD3 UR5, UPT, UPT, UR5, -0x6, URZ ;  /* 0xfffffffa05057890 */ /* 0x000fc6000fffe0ff */
[----:B------:R0:W-:Y:S04]  /*2110*/  STS.64 [R59], R36 ;  /* 0x000000243b007388 */ /* 0x0001e80000000a00 */
[----:B------:R0:W-:Y:S04]  /*2120*/  STS.64 [R61], R38 ;  /* 0x000000263d007388 */ /* 0x0001e80000000a00 */
[----:B------:R0:W-:Y:S04]  /*2130*/  STS.64 [R63], R40 ;  /* 0x000000283f007388 */ /* 0x0001e80000000a00 */
[----:B------:R0:W-:Y:S04]  /*2140*/  STS.64 [R65], R4 ;  /* 0x0000000441007388 */ /* 0x0001e80000000a00 */
[----:B------:R0:W-:Y:S01]  /*2150*/  STS.64 [R67], R6 ;  /* 0x0000000643007388 */ /* 0x0001e20000000a00 */
[----:B------:R-:W-:Y:S06]  /*2160*/  BAR.SYNC.DEFER_BLOCKING 0x0 ;  /* 0x0000000000007b1d */ /* 0x000fec0000010000 */
[----:B------:R0:W1:Y:S04]  /*2170*/  LDS.64 R28, [R51] ;  /* 0x00000000331c7984 */ /* 0x0000680000000a00 */
[----:B------:R0:W2:Y:S04]  /*2180*/  LDS.64 R30, [R51+0x8] ;  /* 0x00000800331e7984 */ /* 0x0000a80000000a00 */
[----:B------:R0:W3:Y:S04]  /*2190*/  LDS.64 R32, [R51+0x10] ;  /* 0x0000100033207984 */ /* 0x0000e80000000a00 */
[----:B------:R0:W4:Y:S04]  /*21a0*/  LDS.64 R34, [R51+0x18] ;  /* 0x0000180033227984 */ /* 0x0001280000000a00 */
[----:B------:R0:W0:Y:S04]  /*21b0*/  LDS.64 R36, [R51+0x20] ;  /* 0x0000200033247984 */ /* 0x0000280000000a00 */
[----:B------:R0:W0:Y:S04]  /*21c0*/  LDS.64 R38, [R51+0x28] ;  /* 0x0000280033267984 */ /* 0x0000280000000a00 */
[----:B------:R0:W0:Y:S04]  /*21d0*/  LDS.64 R40, [R51+0x30] ;  /* 0x0000300033287984 */ /* 0x0000280000000a00 */
[----:B------:R0:W0:Y:S04]  /*21e0*/  LDS.64 R42, [R51+0x38] ;  /* 0x00003800332a7984 */ /* 0x0000280000000a00 */
[----:B------:R0:W0:Y:S01]  /*21f0*/  LDS.64 R44, [R51+0x40] ;  /* 0x00004000332c7984 */ /* 0x0000220000000a00 */
[----:B------:R-:W-:Y:S06]  /*2200*/  BAR.SYNC.DEFER_BLOCKING 0x0 ;  /* 0x0000000000007b1d */ /* 0x000fec0000010000 */
[----:B-----5:R0:W-:Y:S04]  /*2210*/  STS.64 [R9], R2 ;  /* 0x0000000209007388 */ /* 0x0201e80000000a00 */
[----:B------:R0:W-:Y:S04]  /*2220*/  STS.64 [R11], R12 ;  /* 0x0000000c0b007388 */ /* 0x0001e80000000a00 */
[----:B------:R0:W-:Y:S04]  /*2230*/  STS.64 [R55], R14 ;  /* 0x0000000e37007388 */ /* 0x0001e80000000a00 */
[----:B------:R0:W-:Y:S04]  /*2240*/  STS.64 [R57], R16 ;  /* 0x0000001039007388 */ /* 0x0001e80000000a00 */
[----:B------:R0:W-:Y:S04]  /*2250*/  STS.64 [R59], R18 ;  /* 0x000000123b007388 */ /* 0x0001e80000000a00 */
[----:B------:R0:W-:Y:S04]  /*2260*/  STS.64 [R61], R20 ;  /* 0x000000143d007388 */ /* 0x0001e80000000a00 */
[----:B------:R0:W-:Y:S04]  /*2270*/  STS.64 [R63], R22 ;  /* 0x000000163f007388 */ /* 0x0001e80000000a00 */
[----:B------:R0:W-:Y:S04]  /*2280*/  STS.64 [R65], R24 ;  /* 0x0000001841007388 */ /* 0x0001e80000000a00 */
[----:B------:R0:W-:Y:S01]  /*2290*/  STS.64 [R67], R26 ;  /* 0x0000001a43007388 */ /* 0x0001e20000000a00 */
[----:B------:R-:W-:Y:S06]  /*22a0*/  BAR.SYNC.DEFER_BLOCKING 0x0 ;  /* 0x0000000000007b1d */ /* 0x000fec0000010000 */
[----:B------:R0:W0:Y:S04]  /*22b0*/  LDS.64 R2, [R51] ;  /* 0x0000000033027984 */ /* 0x0000280000000a00 */
[----:B------:R0:W0:Y:S04]  /*22c0*/  LDS.64 R12, [R51+0x8] ;  /* 0x00000800330c7984 */ /* 0x0000280000000a00 */
[----:B------:R0:W0:Y:S04]  /*22d0*/  LDS.64 R14, [R51+0x10] ;  /* 0x00001000330e7984 */ /* 0x0000280000000a00 */
[----:B------:R0:W0:Y:S04]  /*22e0*/  LDS.64 R16, [R51+0x18] ;  /* 0x0000180033107984 */ /* 0x0000280000000a00 */
[----:B------:R0:W0:Y:S04]  /*22f0*/  LDS.64 R18, [R51+0x20] ;  /* 0x0000200033127984 */ /* 0x0000280000000a00 */
[----:B------:R0:W0:Y:S04]  /*2300*/  LDS.64 R20, [R51+0x28] ;  /* 0x0000280033147984 */ /* 0x0000280000000a00 */
[----:B------:R0:W0:Y:S04]  /*2310*/  LDS.64 R22, [R51+0x30] ;  /* 0x0000300033167984 */ /* 0x0000280000000a00 */
[----:B------:R0:W0:Y:S04]  /*2320*/  LDS.64 R24, [R51+0x38] ;  /* 0x0000380033187984 */ /* 0x0000280000000a00 */
[----:B------:R0:W0:Y:S01]  /*2330*/  LDS.64 R26, [R51+0x40] ;  /* 0x00004000331a7984 */ /* 0x0000220000000a00 */
[----:B------:R-:W-:Y:S06]  /*2340*/  BAR.SYNC.DEFER_BLOCKING 0x0 ;  /* 0x0000000000007b1d */ /* 0x000fec0000010000 */
[----:B-1234-:R-:W-:Y:S05]  /*2350*/  BRA `(.L_x_200) ;  /* 0xffffffe400587947 */ /* 0x01efea000383ffff */
.L_x_199:
[----:B------:R-:W-:Y:S01]  /*2360*/  LEA R47, R5, UR4, 0x3 ;  /* 0x00000004052f7c11 */ /* 0x000fe2000f8e18ff */
[----:B------:R-:W-:Y:S01]  /*2370*/  IMAD R51, R0, -0x40, R51 ;  /* 0xffffffc000337824 */ /* 0x000fe200078e0233 */
[----:B------:R-:W-:Y:S01]  /*2380*/  LEA R49, R7, UR4, 0x3 ;  /* 0x0000000407317c11 */ /* 0x000fe2000f8e18ff */
[----:B------:R-:W-:Y:S01]  /*2390*/  BSSY.RECONVERGENT B0, `(.L_x_201) ;  /* 0x0000049000007945 */ /* 0x000fe20003800200 */
[----:B------:R-:W-:Y:S01]  /*23a0*/  LEA R53, R56, UR4, 0x3 ;  /* 0x0000000438357c11 */ /* 0x000fe2000f8e18ff */
[----:B------:R-:W-:Y:S01]  /*23b0*/  STS.64 [R47], R28 ;  /* 0x0000001c2f007388 */ /* 0x000fe20000000a00 */
[----:B------:R-:W-:Y:S02]  /*23c0*/  LEA R55, R58, UR4, 0x3 ;  /* 0x000000043a377c11 */ /* 0x000fe4000f8e18ff */
[----:B------:R-:W-:Y:S01]  /*23d0*/  LEA R57, R60, UR4, 0x3 ;  /* 0x000000043c397c11 */ /* 0x000fe2000f8e18ff */
[----:B------:R-:W-:Y:S01]  /*23e0*/  STS.64 [R49], R30 ;  /* 0x0000001e31007388 */ /* 0x000fe20000000a00 */
[----:B------:R-:W-:-:S02]  /*23f0*/  LEA R61, R61, UR4, 0x3 ;  /* 0x000000043d3d7c11 */ /* 0x000fc4000f8e18ff */
[----:B------:R-:W-:Y:S01]  /*2400*/  LEA R63, R63, UR4, 0x3 ;  /* 0x000000043f3f7c11 */ /* 0x000fe2000f8e18ff */
[----:B------:R-:W-:Y:S01]  /*2410*/  STS.64 [R53], R32 ;  /* 0x0000002035007388 */ /* 0x000fe20000000a00 */
[----:B------:R-:W-:Y:S02]  /*2420*/  LEA R65, R65, UR4, 0x3 ;  /* 0x0000000441417c11 */ /* 0x000fe4000f8e18ff */
[----:B------:R-:W-:Y:S01]  /*2430*/  LEA R67, R67, UR4, 0x3 ;  /* 0x0000000443437c11 */ /* 0x000fe2000f8e18ff */
[----:B------:R-:W-:Y:S01]  /*2440*/  STS.64 [R55], R34 ;  /* 0x0000002237007388 */ /* 0x000fe20000000a00 */
[----:B------:R-:W0:Y:S03]  /*2450*/  LDCU.64 UR4, c[0x0][0x3a0] ;  /* 0x00007400ff0477ac */ /* 0x000e260008000a00 */
[----:B------:R-:W-:Y:S04]  /*2460*/  STS.64 [R57], R36 ;  /* 0x0000002439007388 */ /* 0x000fe80000000a00 */
[----:B------:R-:W-:Y:S04]  /*2470*/  STS.64 [R61], R38 ;  /* 0x000000263d007388 */ /* 0x000fe80000000a00 */
[----:B------:R-:W-:Y:S04]  /*2480*/  STS.64 [R63], R40 ;  /* 0x000000283f007388 */ /* 0x000fe80000000a00 */
[----:B------:R-:W-:Y:S01]  /*2490*/  STS.64 [R65], R42 ;  /* 0x0000002a41007388 */ /* 0x000fe20000000a00 */
[----:B0-----:R-:W-:-:S03]  /*24a0*/  ISETP.LT.U32.AND P1, PT, R0, UR4, PT ;  /* 0x0000000400007c0c */ /* 0x001fc6000bf21070 */
[----:B------:R-:W-:Y:S01]  /*24b0*/  STS.64 [R67], R44 ;  /* 0x0000002c43007388 */ /* 0x000fe20000000a00 */
[----:B------:R-:W-:Y:S06]  /*24c0*/  BAR.SYNC.DEFER_BLOCKING 0x0 ;  /* 0x0000000000007b1d */ /* 0x000fec0000010000 */
[----:B------:R-:W0:Y:S04]  /*24d0*/  LDS.64 R36, [R51] ;  /* 0x0000000033247984 */ /* 0x000e280000000a00 */
[----:B------:R-:W1:Y:S04]  /*24e0*/  LDS.64 R38, [R51+0x800] ;  /* 0x0008000033267984 */ /* 0x000e680000000a00 */
[----:B------:R-:W2:Y:S04]  /*24f0*/  LDS.64 R34, [R51+0x1000] ;  /* 0x0010000033227984 */ /* 0x000ea80000000a00 */
[----:B------:R-:W3:Y:S04]  /*2500*/  LDS.64 R32, [R51+0x1800] ;  /* 0x0018000033207984 */ /* 0x000ee80000000a00 */
[----:B------:R-:W4:Y:S04]  /*2510*/  LDS.64 R28, [R51+0x2000] ;  /* 0x00200000331c7984 */ /* 0x000f280000000a00 */
[----:B------:R-:W0:Y:S04]  /*2520*/  LDS.64 R10, [R51+0x2800] ;  /* 0x00280000330a7984 */ /* 0x000e280000000a00 */
[----:B------:R-:W0:Y:S04]  /*2530*/  LDS.64 R8, [R51+0x3000] ;  /* 0x0030000033087984 */ /* 0x000e280000000a00 */
[----:B------:R-:W0:Y:S04]  /*2540*/  LDS.64 R6, [R51+0x3800] ;  /* 0x0038000033067984 */ /* 0x000e280000000a00 */
[----:B------:R-:W0:Y:S01]  /*2550*/  LDS.64 R4, [R51+0x4000] ;  /* 0x0040000033047984 */ /* 0x000e220000000a00 */
[----:B------:R-:W-:Y:S06]  /*2560*/  BAR.SYNC.DEFER_BLOCKING 0x0 ;  /* 0x0000000000007b1d */ /* 0x000fec0000010000 */
[----:B-----5:R1:W-:Y:S04]  /*2570*/  STS.64 [R47], R2 ;  /* 0x000000022f007388 */ /* 0x0203e80000000a00 */
[----:B------:R2:W-:Y:S04]  /*2580*/  STS.64 [R49], R12 ;  /* 0x0000000c31007388 */ /* 0x0005e80000000a00 */
[----:B------:R3:W-:Y:S04]  /*2590*/  STS.64 [R53], R14 ;  /* 0x0000000e35007388 */ /* 0x0007e80000000a00 */
[----:B------:R4:W-:Y:S01]  /*25a0*/  STS.64 [R55], R16 ;  /* 0x0000001037007388 */ /* 0x0009e20000000a00 */
[----:B-1----:R-:W1:Y:S03]  /*25b0*/  LDC.64 R2, c[0x0][0x388] ;  /* 0x0000e200ff027b82 */ /* 0x002e660000000a00 */
[----:B------:R0:W-:Y:S04]  /*25c0*/  STS.64 [R57], R18 ;  /* 0x0000001239007388 */ /* 0x0001e80000000a00 */
[----:B------:R0:W-:Y:S01]  /*25d0*/  STS.64 [R61], R20 ;  /* 0x000000143d007388 */ /* 0x0001e20000000a00 */
[----:B--2---:R-:W2:Y:S01]  /*25e0*/  LDC.64 R12, c[0x0][0x398] ;  /* 0x0000e600ff0c7b82 */ /* 0x004ea20000000a00 */
[----:B---3--:R-:W-:-:S02]  /*25f0*/  VIADD R14, R0, 0x100 ;  /* 0x00000100000e7836 */ /* 0x008fc40000000000 */
[----:B------:R3:W-:Y:S01]  /*2600*/  STS.64 [R63], R22 ;  /* 0x000000163f007388 */ /* 0x0007e20000000a00 */
[C---:B----4-:R-:W-:Y:S01]  /*2610*/  VIADD R16, R0.reuse, 0x300 ;  /* 0x0000030000107836 */ /* 0x050fe20000000000 */
[C---:B------:R-:W-:Y:S01]  /*2620*/  LOP3.LUT R17, R0.reuse, 0x400, RZ, 0xfc, !PT ;  /* 0x0000040000117812 */ /* 0x040fe200078efcff */
[----:B------:R-:W-:Y:S01]  /*2630*/  VIADD R15, R0, 0x200 ;  /* 0x00000200000f7836 */ /* 0x000fe20000000000 */
[----:B------:R3:W-:Y:S01]  /*2640*/  STS.64 [R65], R24 ;  /* 0x0000001841007388 */ /* 0x0007e20000000a00 */
[----:B------:R-:W-:Y:S01]  /*2650*/  ISETP.LT.U32.AND P4, PT, R14, UR4, PT ;  /* 0x000000040e007c0c */ /* 0x000fe2000bf81070 */
[----:B------:R-:W-:Y:S01]  /*2660*/  VIADD R14, R0, 0x500 ;  /* 0x00000500000e7836 */ /* 0x000fe20000000000 */
[----:B------:R-:W-:Y:S01]  /*2670*/  ISETP.LT.U32.AND P0, PT, R16, UR4, PT ;  /* 0x0000000410007c0c */ /* 0x000fe2000bf01070 */
[----:B------:R3:W-:Y:S01]  /*2680*/  STS.64 [R67], R26 ;  /* 0x0000001a43007388 */ /* 0x0007e20000000a00 */
[----:B------:R-:W-:Y:S01]  /*2690*/  IMAD.U32 R16, RZ, RZ, UR5 ;  /* 0x00000005ff107e24 */ /* 0x000fe2000f8e00ff */
[----:B------:R-:W-:Y:S01]  /*26a0*/  BAR.SYNC.DEFER_BLOCKING 0x0 ;  /* 0x0000000000007b1d */ /* 0x000fe20000010000 */
[----:B------:R-:W-:Y:S01]  /*26b0*/  ISETP.LT.U32.AND P5, PT, R15, UR4, PT ;  /* 0x000000040f007c0c */ /* 0x000fe2000bfa1070 */
[----:B------:R-:W-:-:S02]  /*26c0*/  VIADD R15, R0, 0x600 ;  /* 0x00000600000f7836 */ /* 0x000fc40000000000 */
[----:B------:R-:W-:Y:S01]  /*26d0*/  ISETP.GT.U32.AND.EX P1, PT, R16, RZ, PT, P1 ;  /* 0x000000ff1000720c */ /* 0x000fe20003f24110 */
[----:B0-----:R-:W-:Y:S01]  /*26e0*/  VIADD R18, R0, 0x700 ;  /* 0x0000070000127836 */ /* 0x001fe20000000000 */
[----:B------:R-:W-:Y:S01]  /*26f0*/  ISETP.LT.U32.AND P6, PT, R17, UR4, PT ;  /* 0x0000000411007c0c */ /* 0x000fe2000bfc1070 */
[----:B------:R-:W-:Y:S01]  /*2700*/  IMAD.U32 R17, RZ, RZ, UR5 ;  /* 0x00000005ff117e24 */ /* 0x000fe2000f8e00ff */
[----:B------:R-:W-:Y:S01]  /*2710*/  ISETP.LT.U32.AND P3, PT, R14, UR4, PT ;  /* 0x000000040e007c0c */ /* 0x000fe2000bf61070 */
[C---:B-1----:R-:W-:Y:S01]  /*2720*/  IMAD.WIDE.U32 R2, R0.reuse, 0x8, R2 ;  /* 0x0000000800027825 */ /* 0x042fe200078e0002 */
[----:B------:R-:W-:Y:S02]  /*2730*/  ISETP.LT.U32.AND P2, PT, R15, UR4, PT ;  /* 0x000000040f007c0c */ /* 0x000fe4000bf41070 */
[----:B------:R-:W-:Y:S01]  /*2740*/  ISETP.GT.U32.AND.EX P4, PT, R17, RZ, PT, P4 ;  /* 0x000000ff1100720c */ /* 0x000fe20003f84140 */
[----:B--2---:R-:W-:Y:S01]  /*2750*/  IMAD.WIDE.U32 R12, R0, 0x8, R12 ;  /* 0x00000008000c7825 */ /* 0x004fe200078e000c */
[----:B------:R3:W0:Y:S03]  /*2760*/  LDS.64 R30, [R51+0x4000] ;  /* 0x00400000331e7984 */ /* 0x0006260000000a00 */
[----:B------:R-:W-:Y:S08]  /*2770*/  @!P1 BRA `(.L_x_202) ;  /* 0x0000000000289947 */ /* 0x000ff00003800000 */
[----:B------:R-:W1:Y:S01]  /*2780*/  LDS.64 R14, [R51] ;  /* 0x00000000330e7984 */ /* 0x000e620000000a00 */
[----:B------:R-:W-:Y:S01]  /*2790*/  ISETP.GT.U32.AND P1, PT, R36, -0x1, PT ;  /* 0xffffffff2400780c */ /* 0x000fe20003f24070 */
[----:B------:R-:W-:-:S03]  /*27a0*/  IMAD.MOV.U32 R19, RZ, RZ, -0x1 ;  /* 0xffffffffff137424 */ /* 0x000fc600078e00ff */
[----:B------:R-:W-:-:S04]  /*27b0*/  ISETP.GT.AND.EX P1, PT, R37, -0x1, PT, P1 ;  /* 0xffffffff2500780c */ /* 0x000fc80003f24310 */
[----:B------:R-:W-:Y:S02]  /*27c0*/  SEL R17, RZ, 0xffffffff, !P1 ;  /* 0xffffffffff117807 */ /* 0x000fe40004800000 */
[----:B------:R-:W-:Y:S02]  /*27d0*/  SEL R19, R19, 0x80000000, P1 ;  /* 0x8000000013137807 */ /* 0x000fe40000800000 */
[----:B------:R-:W-:Y:S02]  /*27e0*/  LOP3.LUT R16, R17, R36, RZ, 0x3c, !PT ;  /* 0x0000002411107212 */ /* 0x000fe400078e3cff */
[----:B------:R-:W-:-:S05]  /*27f0*/  LOP3.LUT R17, R19, R37, RZ, 0x3c, !PT ;  /* 0x0000002513117212 */ /* 0x000fca00078e3cff */
[----:B------:R2:W-:Y:S04]  /*2800*/  STG.E.64 desc[UR10][R2.64], R16 ;  /* 0x0000001002007986 */ /* 0x0005e8000c101b0a */
[----:B-1----:R2:W-:Y:S02]  /*2810*/  STG.E.64 desc[UR10][R12.64], R14 ;  /* 0x0000000e0c007986 */ /* 0x0025e4000c101b0a */
.L_x_202:
[----:B------:R-:W-:Y:S05]  /*2820*/  BSYNC.RECONVERGENT B0 ;  /* 0x0000000000007941 */ /* 0x000fea0003800200 */
.L_x_201:
[----:B--2---:R1:W2:Y:S01]  /*2830*/  LDS.64 R14, [R51+0x800] ;  /* 0x00080000330e7984 */ /* 0x0042a20000000a00 */
[----:B------:R-:W-:Y:S01]  /*2840*/  BSSY.RECONVERGENT B0, `(.L_x_203) ;  /* 0x000000c000007945 */ /* 0x000fe20003800200 */
[----:B------:R-:W-:-:S03]  /*2850*/  ISETP.LT.U32.AND P1, PT, R18, UR4, PT ;  /* 0x0000000412007c0c */ /* 0x000fc6000bf21070 */
[----:B------:R-:W-:Y:S10]  /*2860*/  @!P4 BRA `(.L_x_204) ;  /* 0x000000000024c947 */ /* 0x000ff40003800000 */
        /* <DEDUP_REMOVED lines=8> */
[----:B--2---:R4:W-:Y:S02]  /*28f0*/  STG.E.64 desc[UR10][R12.64+0x800], R14 ;  /* 0x0008000e0c007986 */ /* 0x0049e4000c101b0a */
.L_x_204:
[----:B------:R-:W-:Y:S05]  /*2900*/  BSYNC.RECONVERGENT B0 ;  /* 0x0000000000007941 */ /* 0x000fea0003800200 */
.L_x_203:
[----:B--2-4-:R-:W-:Y:S01]  /*2910*/  IMAD.U32 R14, RZ, RZ, UR5 ;  /* 0x00000005ff0e7e24 */ /* 0x014fe2000f8e00ff */
[----:B------:R-:W-:Y:S01]  /*2920*/  LOP3.LUT R0, R0, 0x800, RZ, 0xfc, !PT ;  /* 0x0000080000007812 */ /* 0x000fe200078efcff */
[----:B------:R-:W-:Y:S01]  /*2930*/  IMAD.U32 R15, RZ, RZ, UR5 ;  /* 0x00000005ff0f7e24 */ /* 0x000fe2000f8e00ff */
[----:B------:R-:W-:Y:S01]  /*2940*/  BSSY.RECONVERGENT B0, `(.L_x_205) ;  /* 0x0000016000007945 */ /* 0x000fe20003800200 */
[----:B------:R-:W-:Y:S01]  /*2950*/  IMAD.U32 R16, RZ, RZ, UR5 ;  /* 0x00000005ff107e24 */ /* 0x000fe2000f8e00ff */
[C---:B------:R-:W-:Y:S02]  /*2960*/  ISETP.GT.U32.AND.EX P5, PT, R14.reuse, RZ, PT, P5 ;  /* 0x000000ff0e00720c */ /* 0x040fe40003fa4150 */
[C---:B------:R-:W-:Y:S02]  /*2970*/  ISETP.GT.U32.AND.EX P0, PT, R15.reuse, RZ, PT, P0 ;  /* 0x000000ff0f00720c */ /* 0x040fe40003f04100 */
[----:B------:R-:W-:Y:S02]  /*2980*/  ISETP.GT.U32.AND.EX P2, PT, R14, RZ, PT, P2 ;  /* 0x000000ff0e00720c */ /* 0x000fe40003f44120 */
[----:B------:R-:W-:-:S02]  /*2990*/  ISETP.GT.U32.AND.EX P1, PT, R15, RZ, PT, P1 ;  /* 0x000000ff0f00720c */ /* 0x000fc40003f24110 */
[----:B------:R2:W4:Y:S01]  /*29a0*/  LDS.64 R14, [R51+0x1000] ;  /* 0x00100000330e7984 */ /* 0x0005220000000a00 */
[----:B------:R-:W-:Y:S01]  /*29b0*/  ISETP.LT.U32.AND P4, PT, R0, UR4, PT ;  /* 0x0000000400007c0c */ /* 0x000fe2000bf81070 */
[----:B------:R-:W-:Y:S01]  /*29c0*/  IMAD.U32 R0, RZ, RZ, UR5 ;  /* 0x00000005ff007e24 */ /* 0x000fe2000f8e00ff */
[C---:B------:R-:W-:Y:S02]  /*29d0*/  ISETP.GT.U32.AND.EX P6, PT, R16.reuse, RZ, PT, P6 ;  /* 0x000000ff1000720c */ /* 0x040fe40003fc4160 */
[----:B------:R-:W-:Y:S02]  /*29e0*/  ISETP.GT.U32.AND.EX P4, PT, R16, RZ, PT, P4 ;  /* 0x000000ff1000720c */ /* 0x000fe40003f84140 */
[----:B------:R-:W-:Y:S01]  /*29f0*/  ISETP.GT.U32.AND.EX P3, PT, R0, RZ, PT, P3 ;  /* 0x000000ff0000720c */ /* 0x000fe20003f64130 */
[----:B--2---:R-:W-:-:S12]  /*2a00*/  @!P5 BRA `(.L_x_206) ;  /* 0x000000000024d947 */ /* 0x004fd80003800000 */
        /* <DEDUP_REMOVED lines=8> */
[----:B----4-:R2:W-:Y:S02]  /*2a90*/  STG.E.64 desc[UR10][R12.64+0x1000], R14 ;  /* 0x0010000e0c007986 */ /* 0x0105e4000c101b0a */
.L_x_206:
[----:B------:R-:W-:Y:S05]  /*2aa0*/  BSYNC.RECONVERGENT B0 ;  /* 0x0000000000007941 */ /* 0x000fea0003800200 */
.L_x_205:
[----:B--2-4-:R2:W4:Y:S01]  /*2ab0*/  LDS.64 R14, [R51+0x1800] ;  /* 0x00180000330e7984 */ /* 0x0145220000000a00 */
[----:B------:R-:W-:Y:S04]  /*2ac0*/  BSSY.RECONVERGENT B0, `(.L_x_207) ;  /* 0x000000b000007945 */ /* 0x000fe80003800200 */
[----:B------:R-:W-:Y:S05]  /*2ad0*/  @!P0 BRA `(.L_x_208) ;  /* 0x0000000000248947 */ /* 0x000fea0003800000 */
        /* <DEDUP_REMOVED lines=9> */
.L_x_208:
[----:B------:R-:W-:Y:S05]  /*2b70*/  BSYNC.RECONVERGENT B0 ;  /* 0x0000000000007941 */ /* 0x000fea0003800200 */
.L_x_207:
[----:B----4-:R4:W0:Y:S01]  /*2b80*/  LDS.64 R14, [R51+0x2000] ;  /* 0x00200000330e7984 */ /* 0x0108220000000a00 */
[----:B------:R-:W-:Y:S04]  /*2b90*/  BSSY.RECONVERGENT B0, `(.L_x_209) ;  /* 0x000000b000007945 */ /* 0x000fe80003800200 */
[----:B------:R-:W-:Y:S05]  /*2ba0*/  @!P6 BRA `(.L_x_210) ;  /* 0x000000000024e947 */ /* 0x000fea0003800000 */
[----:B------:R-:W-:Y:S01]  /*2bb0*/  ISETP.GT.U32.AND P0, PT, R28, -0x1, PT ;  /* 0xffffffff1c00780c */ /* 0x000fe20003f04070 */
[----:B------:R-:W-:-:S03]  /*2bc0*/  IMAD.MOV.U32 R19, RZ, RZ, -0x1 ;  /* 0xffffffffff137424 */ /* 0x000fc600078e00ff */
[----:B------:R-:W-:-:S04]  /*2bd0*/  ISETP.GT.AND.EX P0, PT, R29, -0x1, PT, P0 ;  /* 0xffffffff1d00780c */ /* 0x000fc80003f04300 */
[----:B0-----:R-:W-:Y:S02]  /*2be0*/  SEL R17, RZ, 0xffffffff, !P0 ;  /* 0xffffffffff117807 */ /* 0x001fe40004000000 */
[----:B------:R-:W-:Y:S02]  /*2bf0*/  SEL R19, R19, 0x80000000, P0 ;  /* 0x8000000013137807 */ /* 0x000fe40000000000 */
[----:B------:R-:W-:Y:S02]  /*2c00*/  LOP3.LUT R16, R17, R28, RZ, 0x3c, !PT ;  /* 0x0000001c11107212 */ /* 0x000fe400078e3cff */
[----:B------:R-:W-:-:S05]  /*2c10*/  LOP3.LUT R17, R19, R29, RZ, 0x3c, !PT ;  /* 0x0000001d13117212 */ /* 0x000fca00078e3cff */
[----:B------:R0:W-:Y:S04]  /*2c20*/  STG.E.64 desc[UR10][R2.64+0x2000], R16 ;  /* 0x0020001002007986 */ /* 0x0001e8000c101b0a */
[----:B------:R0:W-:Y:S02]  /*2c30*/  STG.E.64 desc[UR10][R12.64+0x2000], R14 ;  /* 0x0020000e0c007986 */ /* 0x0001e4000c101b0a */
.L_x_210:
[----:B------:R-:W-:Y:S05]  /*2c40*/  BSYNC.RECONVERGENT B0 ;  /* 0x0000000000007941 */ /* 0x000fea0003800200 */
.L_x_209:
[----:B0-----:R0:W0:Y:S01]  /*2c50*/  LDS.64 R14, [R51+0x2800] ;  /* 0x00280000330e7984 */ /* 0x0010220000000a00 */
        /* <DEDUP_REMOVED lines=10> */
[----:B0-----:R1:W-:Y:S02]  /*2d00*/  STG.E.64 desc[UR10][R12.64+0x2800], R14 ;  /* 0x0028000e0c007986 */ /* 0x0013e4000c101b0a */
.L_x_212:
[----:B------:R-:W-:Y:S05]  /*2d10*/  BSYNC.RECONVERGENT B0 ;  /* 0x0000000000007941 */ /* 0x000fea0003800200 */
.L_x_211:
[----:B-1----:R1:W0:Y:S01]  /*2d20*/  LDS.64 R10, [R51+0x3000] ;  /* 0x00300000330a7984 */ /* 0x0022220000000a00 */
        /* <DEDUP_REMOVED lines=11> */
.L_x_214:
[----:B------:R-:W-:Y:S05]  /*2de0*/  BSYNC.RECONVERGENT B0 ;  /* 0x0000000000007941 */ /* 0x000fea0003800200 */
.L_x_213:
        /* <DEDUP_REMOVED lines=12> */
.L_x_216:
[----:B------:R-:W-:Y:S05]  /*2eb0*/  BSYNC.RECONVERGENT B0 ;  /* 0x0000000000007941 */ /* 0x000fea0003800200 */
.L_x_215:
[----:B------:R-:W-:Y:S05]  /*2ec0*/  @!P4 EXIT ;  /* 0x000000000000c94d */ /* 0x000fea0003800000 */
[----:B------:R-:W-:Y:S01]  /*2ed0*/  ISETP.GT.U32.AND P0, PT, R4, -0x1, PT ;  /* 0xffffffff0400780c */ /* 0x000fe20003f04070 */
[----:B01----:R-:W-:-:S03]  /*2ee0*/  IMAD.MOV.U32 R9, RZ, RZ, -0x1 ;  /* 0xffffffffff097424 */ /* 0x003fc600078e00ff */
[----:B------:R-:W-:-:S04]  /*2ef0*/  ISETP.GT.AND.EX P0, PT, R5, -0x1, PT, P0 ;  /* 0xffffffff0500780c */ /* 0x000fc80003f04300 */
[----:B------:R-:W-:Y:S02]  /*2f00*/  SEL R7, RZ, 0xffffffff, !P0 ;  /* 0xffffffffff077807 */ /* 0x000fe40004000000 */
[----:B------:R-:W-:Y:S02]  /*2f10*/  SEL R9, R9, 0x80000000, P0 ;  /* 0x8000000009097807 */ /* 0x000fe40000000000 */
[----:B------:R-:W-:Y:S02]  /*2f20*/  LOP3.LUT R4, R7, R4, RZ, 0x3c, !PT ;  /* 0x0000000407047212 */ /* 0x000fe400078e3cff */
[----:B------:R-:W-:-:S05]  /*2f30*/  LOP3.LUT R5, R9, R5, RZ, 0x3c, !PT ;  /* 0x0000000509057212 */ /* 0x000fca00078e3cff */
[----:B------:R-:W-:Y:S04]  /*2f40*/  STG.E.64 desc[UR10][R2.64+0x4000], R4 ;  /* 0x0040000402007986 */ /* 0x000fe8000c101b0a */
[----:B------:R-:W-:Y:S01]  /*2f50*/  STG.E.64 desc[UR10][R12.64+0x4000], R30 ;  /* 0x0040001e0c007986 */ /* 0x000fe2000c101b0a */
[----:B------:R-:W-:Y:S05]  /*2f60*/  EXIT ;  /* 0x000000000000794d */ /* 0x000fea0003800000 */
.L_x_217:
        /* <DEDUP_REMOVED lines=9> */
.L_x_544:


//--------------------- .text._ZN3cub18CUB_300001_SM_10006detail10radix_sort29DeviceRadixSortOnesweepKernelINS1_5radix10policy_hubIdiyE10Policy1000ELNS0_9SortOrderE1EdiyiiNS1_21identity_decomposer_tEEEvPT5_SB_PT3_PKSC_PT1_PKSG_PT2_PKSK_T4_iiT6_ --------------------------
	.section	.text._ZN3cub18CUB_300001_SM_10006detail10radix_sort29DeviceRadixSortOnesweepKernelINS1_5radix10policy_hubIdiyE10Policy1000ELNS0_9SortOrderE1EdiyiiNS1_21identity_decomposer_tEEEvPT5_SB_PT3_PKSC_PT1_PKSG_PT2_PKSK_T4_iiT6_,"ax",@progbits
	.align	128
        .global         _ZN3cub18CUB_300001_SM_10006detail10radix_sort29DeviceRadixSortOnesweepKernelINS1_5radix10policy_hubIdiyE10Policy1000ELNS0_9SortOrderE1EdiyiiNS1_21identity_decomposer_tEEEvPT5_SB_PT3_PKSC_PT1_PKSG_PT2_PKSK_T4_iiT6_
        .type           _ZN3cub18CUB_300001_SM_10006detail10radix_sort29DeviceRadixSortOnesweepKernelINS1_5radix10policy_hubIdiyE10Policy1000ELNS0_9SortOrderE1EdiyiiNS1_21identity_decomposer_tEEEvPT5_SB_PT3_PKSC_PT1_PKSG_PT2_PKSK_T4_iiT6_,@function
        .size           _ZN3cub18CUB_300001_SM_10006detail10radix_sort29DeviceRadixSortOnesweepKernelINS1_5radix10policy_hubIdiyE10Policy1000ELNS0_9SortOrderE1EdiyiiNS1_21identity_decomposer_tEEEvPT5_SB_PT3_PKSC_PT1_PKSG_PT2_PKSK_T4_iiT6_,(.L_x_545 - _ZN3cub18CUB_300001_SM_10006detail10radix_sort29DeviceRadixSortOnesweepKernelINS1_5radix10policy_hubIdiyE10Policy1000ELNS0_9SortOrderE1EdiyiiNS1_21identity_decomposer_tEEEvPT5_SB_PT3_PKSC_PT1_PKSG_PT2_PKSK_T4_iiT6_)
        .other          _ZN3cub18CUB_300001_SM_10006detail10radix_sort29DeviceRadixSortOnesweepKernelINS1_5radix10policy_hubIdiyE10Policy1000ELNS0_9SortOrderE1EdiyiiNS1_21identity_decomposer_tEEEvPT5_SB_PT3_PKSC_PT1_PKSG_PT2_PKSK_T4_iiT6_,@"STO_CUDA_ENTRY STV_DEFAULT"
_ZN3cub18CUB_300001_SM_10006detail10radix_sort29DeviceRadixSortOnesweepKernelINS1_5radix10policy_hubIdiyE10Policy1000ELNS0_9SortOrderE1EdiyiiNS1_21identity_decomposer_tEEEvPT5_SB_PT3_PKSC_PT1_PKSG_PT2_PKSK_T4_iiT6_:
.text._ZN3cub18CUB_300001_SM_10006detail10radix_sort29DeviceRadixSortOnesweepKernelINS1_5radix10policy_hubIdiyE10Policy1000ELNS0_9SortOrderE1EdiyiiNS1_21identity_decomposer_tEEEvPT5_SB_PT3_PKSC_PT1_PKSG_PT2_PKSK_T4_iiT6_:
        /* <DEDUP_REMOVED lines=16> */
.L_x_219:
[----:B------:R-:W-:Y:S05]  /*0100*/  BSYNC.RECONVERGENT B0 ;  /* 0x0000000000007941 */ /* 0x000fea0003800200 */
.L_x_218:
[----:B------:R-:W-:Y:S06]  /*0110*/  BAR.SYNC.DEFER_BLOCKING 0x0 ;  /* 0x0000000000007b1d */ /* 0x000fec0000010000 */
[----:B------:R-:W1:Y:S01]  /*0120*/  LDCU UR4, c[0x0][0x3c0] ;  /* 0x00007800ff0477ac */ /* 0x000e620008000800 */
[----:B------:R-:W2:Y:S01]  /*0130*/  S2R R5, SR_LANEID ;  /* 0x0000000000057919 */ /* 0x000ea20000000000 */
[----:B0-----:R-:W0:Y:S02]  /*0140*/  LDS R4, [R2+0xb400] ;  /* 0x00b4000002047984 */ /* 0x001e240000000800 */
[----:B0-----:R-:W-:-:S04]  /*0150*/  IMAD R0, R4, 0x1680, RZ ;  /* 0x0000168004007824 */ /* 0x001fc800078e02ff */
        /* <DEDUP_REMOVED lines=28> */
.L_x_220:
[----:B------:R-:W0:Y:S01]  /*0320*/  LDCU.64 UR8, c[0x0][0x3a8] ;  /* 0x00007500ff0877ac */ /* 0x000e220008000a00 */
[C---:B------:R-:W-:Y:S01]  /*0330*/  LOP3.LUT R3, R59.reuse, 0x1f, RZ, 0xc0, !PT ;  /* 0x0000001f3b037812 */ /* 0x040fe200078ec0ff */
[----:B------:R-:W-:Y:S01]  /*0340*/  IMAD.MOV.U32 R56, RZ, RZ, -0x1 ;  /* 0xffffffffff387424 */ /* 0x000fe200078e00ff */
[----:B------:R-:W-:Y:S01]  /*0350*/  LOP3.LUT R8, R59, 0x3e0, RZ, 0xc0, !PT ;  /* 0x000003e03b087812 */ /* 0x000fe200078ec0ff */
[----:B------:R-:W-:Y:S02]  /*0360*/  IMAD.MOV.U32 R57, RZ, RZ, -0x1 ;  /* 0xffffffffff397424 */ /* 0x000fe400078e00ff */
[----:B------:R-:W-:Y:S02]  /*0370*/  IMAD.MOV.U32 R54, RZ, RZ, -0x1 ;  /* 0xffffffffff367424 */ /* 0x000fe400078e00ff */
[----:B------:R-:W-:Y:S01]  /*0380*/  IMAD R11, R8, 0xf, R3 ;  /* 0x0000000f080b7824 */ /* 0x000fe200078e0203 */
[----:B------:R-:W-:Y:S01]  /*0390*/  IADD3 R3, PT, PT, -R0, UR4, RZ ;  /* 0x0000000400037c10 */ /* 0x000fe2000fffe1ff */
[----:B------:R-:W-:-:S02]  /*03a0*/  IMAD.MOV.U32 R55, RZ, RZ, -0x1 ;  /* 0xffffffffff377424 */ /* 0x000fc400078e00ff */
[C---:B------:R-:W-:Y:S01]  /*03b0*/  VIADD R8, R11.reuse, 0x20 ;  /* 0x000000200b087836 */ /* 0x040fe20000000000 */
[----:B------:R-:W-:Y:S01]  /*03c0*/  IADD3 R9, P0, PT, R0, R11, RZ ;  /* 0x0000000b00097210 */ /* 0x000fe20007f1e0ff */
[C---:B------:R-:W-:Y:S01]  /*03d0*/  VIADD R10, R11.reuse, 0x40 ;  /* 0x000000400b0a7836 */ /* 0x040fe20000000000 */
[CC--:B------:R-:W-:Y:S01]  /*03e0*/  ISETP.GE.AND P3, PT, R11.reuse, R3.reuse, PT ;  /* 0x000000030b00720c */ /* 0x0c0fe20003f66270 */
[----:B------:R-:W-:Y:S01]  /*03f0*/  VIADD R0, R11, 0x80 ;  /* 0x000000800b007836 */ /* 0x000fe20000000000 */
[-C--:B------:R-:W-:Y:S01]  /*0400*/  ISETP.GE.AND P4, PT, R8, R3.reuse, PT ;  /* 0x000000030800720c */ /* 0x080fe20003f86270 */
[----:B------:R-:W-:Y:S01]  /*0410*/  IMAD.X R14, RZ, RZ, R7, P0 ;  /* 0x000000ffff0e7224 */ /* 0x000fe200000e0607 */
[----:B0-----:R-:W-:Y:S01]  /*0420*/  LEA R8, P2, R9, UR8, 0x3 ;  /* 0x0000000809087c11 */ /* 0x001fe2000f8418ff */
[C---:B------:R-:W-:Y:S01]  /*0430*/  VIADD R12, R11.reuse, 0x60 ;  /* 0x000000600b0c7836 */ /* 0x040fe20000000000 */
[-C--:B------:R-:W-:Y:S01]  /*0440*/  ISETP.GE.AND P5, PT, R10, R3.reuse, PT ;  /* 0x000000030a00720c */ /* 0x080fe20003fa6270 */
[C---:B------:R-:W-:Y:S01]  /*0450*/  VIADD R10, R11.reuse, 0xa0 ;  /* 0x000000a00b0a7836 */ /* 0x040fe20000000000 */
[-C--:B------:R-:W-:Y:S01]  /*0460*/  ISETP.GE.AND P0, PT, R0, R3.reuse, PT ;  /* 0x000000030000720c */ /* 0x080fe20003f06270 */
[----:B------:R-:W-:Y:S01]  /*0470*/  VIADD R0, R11, 0xe0 ;  /* 0x000000e00b007836 */ /* 0x000fe20000000000 */
[----:B------:R-:W-:Y:S01]  /*0480*/  LEA.HI.X R9, R9, UR9, R14, 0x3, P2 ;  /* 0x0000000909097c11 */ /* 0x000fe200090f1c0e */
[----:B------:R-:W-:Y:S01]  /*0490*/  IMAD.MOV.U32 R52, RZ, RZ, -0x1 ;  /* 0xffffffffff347424 */ /* 0x000fe200078e00ff */
[-C--:B------:R-:W-:Y:S01]  /*04a0*/  ISETP.GE.AND P6, PT, R12, R3.reuse, PT ;  /* 0x000000030c00720c */ /* 0x080fe20003fc6270 */
[----:B------:R-:W-:Y:S01]  /*04b0*/  IMAD.MOV.U32 R53, RZ, RZ, -0x1 ;  /* 0xffffffffff357424 */ /* 0x000fe200078e00ff */
[-C--:B------:R-:W-:Y:S01]  /*04c0*/  ISETP.GE.AND P1, PT, R10, R3.reuse, PT ;  /* 0x000000030a00720c */ /* 0x080fe20003f26270 */
[----:B------:R1:W5:Y:S01]  /*04d0*/  @!P3 LDG.E.64 R56, desc[UR6][R8.64] ;  /* 0x000000060838b981 */ /* 0x000362000c1e1b00 */
[----:B------:R-:W-:Y:S01]  /*04e0*/  ISETP.GE.AND P3, PT, R0, R3, PT ;  /* 0x000000030000720c */ /* 0x000fe20003f66270 */
[----:B------:R-:W-:-:S02]  /*04f0*/  VIADD R0, R11, 0x120 ;  /* 0x000001200b007836 */ /* 0x000fc40000000000 */
[C---:B------:R-:W-:Y:S01]  /*0500*/  VIADD R12, R11.reuse, 0xc0 ;  /* 0x000000c00b0c7836 */ /* 0x040fe20000000000 */
[----:B------:R1:W5:Y:S01]  /*0510*/  @!P5 LDG.E.64 R52, desc[UR6][R8.64+0x200] ;  /* 0x000200060834d981 */ /* 0x000362000c1e1b00 */
[----:B------:R-:W-:Y:S01]  /*0520*/  IMAD.MOV.U32 R48, RZ, RZ, -0x1 ;  /* 0xffffffffff307424 */ /* 0x000fe200078e00ff */
[-C--:B------:R-:W-:Y:S01]  /*0530*/  ISETP.GE.AND P5, PT, R0, R3.reuse, PT ;  /* 0x000000030000720c */ /* 0x080fe20003fa6270 */
[----:B------:R-:W-:Y:S01]  /*0540*/  IMAD.MOV.U32 R49, RZ, RZ, -0x1 ;  /* 0xffffffffff317424 */ /* 0x000fe200078e00ff */
[-C--:B------:R-:W-:Y:S01]  /*0550*/  ISETP.GE.AND P2, PT, R12, R3.reuse, PT ;  /* 0x000000030c00720c */ /* 0x080fe20003f46270 */
[C---:B------:R-:W-:Y:S01]  /*0560*/  VIADD R10, R11.reuse, 0x100 ;  /* 0x000001000b0a7836 */ /* 0x040fe20000000000 */
[----:B------:R1:W5:Y:S01]  /*0570*/  @!P4 LDG.E.64 R54, desc[UR6][R8.64+0x100] ;  /* 0x000100060836c981 */ /* 0x000362000c1e1b00 */
[----:B------:R-:W-:Y:S02]  /*0580*/  VIADD R0, R11, 0x160 ;  /* 0x000001600b007836 */ /* 0x000fe40000000000 */
[----:B------:R-:W-:Y:S01]  /*0590*/  IMAD.MOV.U32 R50, RZ, RZ, -0x1 ;  /* 0xffffffffff327424 */ /* 0x000fe200078e00ff */
[----:B------:R1:W5:Y:S01]  /*05a0*/  @!P0 LDG.E.64 R48, desc[UR6][R8.64+0x400] ;  /* 0x0004000608308981 */ /* 0x000362000c1e1b00 */
[----:B------:R-:W-:Y:S01]  /*05b0*/  IMAD.MOV.U32 R51, RZ, RZ, -0x1 ;  /* 0xffffffffff337424 */ /* 0x000fe200078e00ff */
[-C--:B------:R-:W-:Y:S01]  /*05c0*/  ISETP.GE.AND P4, PT, R10, R3.reuse, PT ;  /* 0x000000030a00720c */ /* 0x080fe20003f86270 */
[----:B------:R-:W-:Y:S01]  /*05d0*/  IMAD.MOV.U32 R46, RZ, RZ, -0x1 ;  /* 0xffffffffff2e7424 */ /* 0x000fe200078e00ff */
[----:B------:R-:W-:Y:S01]  /*05e0*/  ISETP.GE.AND P0, PT, R0, R3, PT ;  /* 0x000000030000720c */ /* 0x000fe20003f06270 */
[----:B------:R-:W-:-:S02]  /*05f0*/  IMAD.MOV.U32 R47, RZ, RZ, -0x1 ;  /* 0xffffffffff2f7424 */ /* 0x000fc400078e00ff */
        /* <DEDUP_REMOVED lines=12> */
[----:B------:R-:W-:-:S03]  /*06c0*/  VIADD R0, R11, 0x1c0 ;  /* 0x000001c00b007836 */ /* 0x000fc60000000000 */
[----:B------:R1:W5:Y:S01]  /*06d0*/  @!P3 LDG.E.64 R42, desc[UR6][R8.64+0x700] ;  /* 0x00070006082ab981 */ /* 0x000362000c1e1b00 */
[-C--:B------:R-:W-:Y:S02]  /*06e0*/  ISETP.GE.AND P2, PT, R10, R3.reuse, PT ;  /* 0x000000030a00720c */ /* 0x080fe40003f46270 */
[----:B------:R-:W-:Y:S01]  /*06f0*/  ISETP.GE.AND P3, PT, R0, R3, PT ;  /* 0x000000030000720c */ /* 0x000fe20003f66270 */
[----:B------:R-:W-:Y:S02]  /*0700*/  IMAD.MOV.U32 R40, RZ, RZ, -0x1 ;  /* 0xffffffffff287424 */ /* 0x000fe400078e00ff */
[----:B------:R-:W-:Y:S02]  /*0710*/  IMAD.MOV.U32 R41, RZ, RZ, -0x1 ;  /* 0xffffffffff297424 */ /* 0x000fe400078e00ff */
[----:B------:R-:W-:Y:S02]  /*0720*/  IMAD.MOV.U32 R38, RZ, RZ, -0x1 ;  /* 0xffffffffff267424 */ /* 0x000fe400078e00ff */
        /* <DEDUP_REMOVED lines=18> */
.L_x_221:
[----:B------:R-:W-:Y:S01]  /*0850*/  VIMNMX R0, PT, PT, R5, 0xe0, !PT ;  /* 0x000000e005007848 */ /* 0x000fe20007fe0100 */
[----:B------:R-:W2:Y:S01]  /*0860*/  LDCU UR4, c[0x0][0x3c8] ;  /* 0x00007900ff0477ac */ /* 0x000ea20008000800 */
[----:B-----5:R-:W-:Y:S01]  /*0870*/  ISETP.GE.AND P0, PT, R55, RZ, PT ;  /* 0x000000ff3700720c */ /* 0x020fe20003f06270 */
[----:B------:R-:W-:Y:S01]  /*0880*/  BSSY.RECONVERGENT B0, `(.L_x_222) ;  /* 0x000002d000007945 */ /* 0x000fe20003800200 */
[--C-:B------:R-:W-:Y:S01]  /*0890*/  IADD3 R3, PT, PT, R0, 0x1f, -R5.reuse ;  /* 0x0000001f00037810 */ /* 0x100fe20007ffe805 */
[----:B------:R-:W-:Y:S01]  /*08a0*/  UMOV UR5, 0xffffffff ;  /* 0xffffffff00057882 */ /* 0x000fe20000000000 */
[----:B------:R-:W-:Y:S01]  /*08b0*/  ISETP.GE.AND P1, PT, R51, RZ, PT ;  /* 0x000000ff3300720c */ /* 0x000fe20003f26270 */
[----:B------:R-:W-:Y:S01]  /*08c0*/  IMAD.SHL.U32 R0, R59, 0x20, RZ ;  /* 0x000000203b007824 */ /* 0x000fe200078e00ff */
[C---:B------:R-:W-:Y:S01]  /*08d0*/  ISETP.GE.U32.AND P2, PT, R3.reuse, 0x1e0, PT ;  /* 0x000001e00300780c */ /* 0x040fe20003f46070 */
[----:B01----:R-:W-:Y:S01]  /*08e0*/  IMAD.MOV.U32 R9, RZ, RZ, R5 ;  /* 0x000000ffff097224 */ /* 0x003fe200078e0005 */
[----:B------:R-:W-:-:S02]  /*08f0*/  LEA.HI R7, R3, 0x1, RZ, 0x1b ;  /* 0x0000000103077811 */ /* 0x000fc400078fd8ff */
[----:B------:R-:W-:Y:S02]  /*0900*/  SEL R27, RZ, 0xffffffff, !P0 ;  /* 0xffffffffff1b7807 */ /* 0x000fe40004000000 */
[----:B------:R-:W-:Y:S02]  /*0910*/  SEL R3, RZ, 0x7fffffff, !P0 ;  /* 0x7fffffffff037807 */ /* 0x000fe40004000000 */
[----:B------:R-:W-:Y:S02]  /*0920*/  SEL R25, RZ, 0xffffffff, !P1 ;  /* 0xffffffffff197807 */ /* 0x000fe40004800000 */
[----:B------:R-:W-:Y:S01]  /*0930*/  LOP3.LUT R26, R27, R54, RZ, 0x3c, !PT ;  /* 0x000000361b1a7212 */ /* 0x000fe200078e3cff */
[----:B--2---:R-:W-:Y:S01]  /*0940*/  USHF.L.U32 UR4, UR5, UR4, URZ ;  /* 0x0000000405047299 */ /* 0x004fe200080006ff */
[----:B------:R-:W-:Y:S02]  /*0950*/  LOP3.LUT R27, R3, R55, RZ, 0x3c, !PT ;  /* 0x00000037031b7212 */ /* 0x000fe400078e3cff */
[----:B------:R-:W-:-:S02]  /*0960*/  LOP3.LUT P3, R8, R7, 0xf, RZ, 0xc0, !PT ;  /* 0x0000000f07087812 */ /* 0x000fc4000786c0ff */
[----:B------:R-:W-:Y:S02]  /*0970*/  SEL R13, RZ, 0x7fffffff, !P1 ;  /* 0x7fffffffff0d7807 */ /* 0x000fe40004800000 */
[----:B------:R-:W-:Y:S02]  /*0980*/  LOP3.LUT R24, R25, R50, RZ, 0x3c, !PT ;  /* 0x0000003219187212 */ /* 0x000fe400078e3cff */
[----:B------:R-:W-:Y:S01]  /*0990*/  LOP3.LUT R3, R0, 0x7c00, RZ, 0xc0, !PT ;  /* 0x00007c0000037812 */ /* 0x000fe200078ec0ff */
[----:B------:R-:W-:Y:S06]  /*09a0*/  @!P2 BRA `(.L_x_223) ;  /* 0x000000000068a947 */ /* 0x000fec0003800000 */
[----:B------:R-:W-:Y:S01]  /*09b0*/  IMAD R11, R5, 0x4, R3 ;  /* 0x00000004050b7824 */ /* 0x000fe200078e0203 */
[----:B------:R-:W-:Y:S01]  /*09c0*/  LOP3.LUT R0, R7, 0xffffff0, RZ, 0xc0, !PT ;  /* 0x0ffffff007007812 */ /* 0x000fe200078ec0ff */
[----:B------:R-:W-:-:S03]  /*09d0*/  IMAD.MOV.U32 R9, RZ, RZ, R5 ;  /* 0x000000ffff097224 */ /* 0x000fc600078e0005 */
[----:B------:R-:W-:Y:S01]  /*09e0*/  IADD3 R11, PT, PT, R11, 0x400, R2 ;  /* 0x000004000b0b7810 */ /* 0x000fe20007ffe002 */
[----:B------:R-:W-:-:S07]  /*09f0*/  IMAD.MOV R0, RZ, RZ, -R0 ;  /* 0x000000ffff007224 */ /* 0x000fce00078e0a00 */
.L_x_224:
        /* <DEDUP_REMOVED lines=21> */
.L_x_223:
[----:B------:R-:W-:Y:S05]  /*0b50*/  BSYNC.RECONVERGENT B0 ;  /* 0x0000000000007941 */ /* 0x000fea0003800200 */
.L_x_222:
[----:B------:R-:W-:Y:S01]  /*0b60*/  BSSY.RECONVERGENT B0, `(.L_x_225) ;  /* 0x0000026000007945 */ /* 0x000fe20003800200 */
[----:B------:R-:W-:Y:S01]  /*0b70*/  LOP3.LUT R25, R13, R51, RZ, 0x3c, !PT ;  /* 0x000000330d197212 */ /* 0x000fe200078e3cff */
[----:B------:R-:W-:Y:S02]  /*0b80*/  IMAD.IADD R0, R2, 0x1, R3 ;  /* 0x0000000102007824 */ /* 0x000fe400078e0203 */
[----:B------:R-:W-:Y:S05]  /*0b90*/  @!P3 BRA `(.L_x_226) ;  /* 0x000000000088b947 */ /* 0x000fea0003800000 */
[----:B------:R-:W-:Y:S01]  /*0ba0*/  ISETP.GE.U32.AND P0, PT, R8, 0x8, PT ;  /* 0x000000080800780c */ /* 0x000fe20003f06070 */
[----:B------:R-:W-:Y:S01]  /*0bb0*/  BSSY.RECONVERGENT B1, `(.L_x_227) ;  /* 0x000000d000017945 */ /* 0x000fe20003800200 */
[----:B------:R-:W-:-:S11]  /*0bc0*/  LOP3.LUT P1, R10, R7, 0x7, RZ, 0xc0, !PT ;  /* 0x00000007070a7812 */ /* 0x000fd6000782c0ff */
        /* <DEDUP_REMOVED lines=11> */
.L_x_228:
[----:B------:R-:W-:Y:S05]  /*0c80*/  BSYNC.RECONVERGENT B1 ;  /* 0x0000000000017941 */ /* 0x000fea0003800200 */
.L_x_227:
        /* <DEDUP_REMOVED lines=14> */
.L_x_229:
[----:B------:R-:W-:Y:S01]  /*0d70*/  VIADD R7, R7, 0x1 ;  /* 0x0000000107077836 */ /* 0x000fe20000000000 */
[----:B------:R0:W-:Y:S04]  /*0d80*/  STS [R3], RZ ;  /* 0x000000ff03007388 */ /* 0x0001e80000000800 */
[----:B------:R-:W-:Y:S01]  /*0d90*/  ISETP.NE.AND P0, PT, R7, RZ, PT ;  /* 0x000000ff0700720c */ /* 0x000fe20003f05270 */
[----:B0-----:R-:W-:-:S12]  /*0da0*/  VIADD R3, R3, 0x80 ;  /* 0x0000008003037836 */ /* 0x001fd80000000000 */
[----:B------:R-:W-:Y:S05]  /*0db0*/  @P0 BRA `(.L_x_229) ;  /* 0xfffffffc00ec0947 */ /* 0x000fea000383ffff */
.L_x_226:
[----:B------:R-:W-:Y:S05]  /*0dc0*/  BSYNC.RECONVERGENT B0 ;  /* 0x0000000000007941 */ /* 0x000fea0003800200 */
.L_x_225:
[----:B------:R-:W-:Y:S01]  /*0dd0*/  ISETP.GE.AND P2, PT, R57, RZ, PT ;  /* 0x000000ff3900720c */ /* 0x000fe20003f46270 */
[----:B------:R-:W2:Y:S01]  /*0de0*/  LDCU UR5, c[0x0][0x3c4] ;  /* 0x00007880ff0577ac */ /* 0x000ea20008000800 */
[----:B------:R-:W-:Y:S01]  /*0df0*/  ISETP.GE.AND P3, PT, R53, RZ, PT ;  /* 0x000000ff3500720c */ /* 0x000fe20003f66270 */
[----:B------:R-:W-:Y:S01]  /*0e00*/  BSSY.RECONVERGENT B0, `(.L_x_230) ;  /* 0x00000e2000007945 */ /* 0x000fe20003800200 */
[----:B------:R-:W-:Y:S02]  /*0e10*/  SEL R9, RZ, 0xffffffff, !P2 ;  /* 0xffffffffff097807 */ /* 0x000fe40005000000 */
[----:B------:R-:W-:Y:S02]  /*0e20*/  SEL R23, RZ, 0xffffffff, !P3 ;  /* 0xffffffffff177807 */ /* 0x000fe40005800000 */
[----:B------:R-:W-:Y:S02]  /*0e30*/  ISETP.NE.U32.AND P1, PT, R26, -0x1, PT ;  /* 0xffffffff1a00780c */ /* 0x000fe40003f25070 */
[----:B------:R-:W-:-:S02]  /*0e40*/  SEL R7, RZ, 0x7fffffff, !P2 ;  /* 0x7fffffffff077807 */ /* 0x000fc40005000000 */
[----:B------:R-:W-:Y:S02]  /*0e50*/  LOP3.LUT R9, R9, R56, RZ, 0x3c, !PT ;  /* 0x0000003809097212 */ /* 0x000fe400078e3cff */
[----:B------:R-:W-:Y:S02]  /*0e60*/  SEL R3, RZ, 0x7fffffff, !P3 ;  /* 0x7fffffffff037807 */ /* 0x000fe40005800000 */
[----:B------:R-:W-:Y:S02]  /*0e70*/  LOP3.LUT R22, R23, R52, RZ, 0x3c, !PT ;  /* 0x0000003417167212 */ /* 0x000fe400078e3cff */
[----:B------:R-:W-:Y:S02]  /*0e80*/  ISETP.NE.AND.EX P1, PT, R27, 0x7fffffff, PT, P1 ;  /* 0x7fffffff1b00780c */ /* 0x000fe40003f25310 */
[----:B------:R-:W-:Y:S02]  /*0e90*/  LOP3.LUT R10, R7, R57, RZ, 0x3c, !PT ;  /* 0x00000039070a7212 */ /* 0x000fe400078e3cff */
[----:B------:R-:W-:-:S02]  /*0ea0*/  ISETP.NE.U32.AND P3, PT, R9, -0x1, PT ;  /* 0xffffffff0900780c */ /* 0x000fc40003f65070 */
[----:B------:R-:W-:Y:S02]  /*0eb0*/  ISETP.NE.U32.AND P0, PT, R24, -0x1, PT ;  /* 0xffffffff1800780c */ /* 0x000fe40003f05070 */
[----:B------:R-:W-:Y:S02]  /*0ec0*/  LOP3.LUT R23, R3, R53, RZ, 0x3c, !PT ;  /* 0x0000003503177212 */ /* 0x000fe400078e3cff */
[----:B------:R-:W-:Y:S02]  /*0ed0*/  ISETP.NE.U32.AND P4, PT, R22, -0x1, PT ;  /* 0xffffffff1600780c */ /* 0x000fe40003f85070 */
[----:B------:R-:W-:Y:S02]  /*0ee0*/  SEL R72, R26, RZ, P1 ;  /* 0x000000ff1a487207 */ /* 0x000fe40000800000 */
[----:B------:R-:W-:Y:S02]  /*0ef0*/  SEL R7, R27, 0x80000000, P1 ;  /* 0x800000001b077807 */ /* 0x000fe40000800000 */
[----:B------:R-:W-:-:S02]  /*0f00*/  ISETP.NE.AND.EX P1, PT, R10, 0x7fffffff, PT, P3 ;  /* 0x7fffffff0a00780c */ /* 0x000fc40003f25330 */
[----:B------:R-:W-:Y:S02]  /*0f10*/  ISETP.NE.AND.EX P0, PT, R25, 0x7fffffff, PT, P0 ;  /* 0x7fffffff1900780c */ /* 0x000fe40003f05300 */
[----:B------:R-:W-:Y:S02]  /*0f20*/  ISETP.NE.AND.EX P3, PT, R23, 0x7fffffff, PT, P4 ;  /* 0x7fffffff1700780c */ /* 0x000fe40003f65340 */
[----:B------:R-:W-:Y:S02]  /*0f30*/  ISETP.GE.AND P4, PT, R43, RZ, PT ;  /* 0x000000ff2b00720c */ /* 0x000fe40003f86270 */
[----:B------:R-:W-:Y:S02]  /*0f40*/  SEL R74, R24, RZ, P0 ;  /* 0x000000ff184a7207 */ /* 0x000fe40000000000 */
[----:B------:R-:W-:Y:S02]  /*0f50*/  SEL R3, R25, 0x80000000, P0 ;  /* 0x8000000019037807 */ /* 0x000fe40000000000 */
[----:B------:R-:W-:-:S02]  /*0f60*/  ISETP.GE.AND P0, PT, R49, RZ, PT ;  /* 0x000000ff3100720c */ /* 0x000fc40003f06270 */
[----:B------:R-:W-:Y:S02]  /*0f70*/  SEL R17, RZ, 0xffffffff, !P4 ;  /* 0xffffffffff117807 */ /* 0x000fe40006000000 */
[----:B--2---:R-:W-:Y:S02]  /*0f80*/  SHF.R.U64 R74, R74, UR5, R3 ;  /* 0x000000054a4a7c19 */ /* 0x004fe40008001203 */
[----:B------:R-:W-:Y:S02]  /*0f90*/  SEL R73, R22, RZ, P3 ;  /* 0x000000ff16497207 */ /* 0x000fe40001800000 */
[----:B01----:R-:W-:Y:S02]  /*0fa0*/  SEL R8, R23, 0x80000000, P3 ;  /* 0x8000000017087807 */ /* 0x003fe40001800000 */
[----:B------:R-:W-:Y:S02]  /*0fb0*/  SEL R61, RZ, 0xffffffff, !P0 ;  /* 0xffffffffff3d7807 */ /* 0x000fe40004000000 */
[----:B------:R-:W-:-:S02]  /*0fc0*/  SEL R3, RZ, 0x7fffffff, !P4 ;  /* 0x7fffffffff037807 */ /* 0x000fc40006000000 */
[----:B------:R-:W-:Y:S02]  /*0fd0*/  LOP3.LUT R16, R17, R42, RZ, 0x3c, !PT ;  /* 0x0000002a11107212 */ /* 0x000fe400078e3cff */
[----:B------:R-:W-:Y:S02]  /*0fe0*/  SEL R9, R9, RZ, P1 ;  /* 0x000000ff09097207 */ /* 0x000fe40000800000 */
[----:B------:R-:W-:Y:S02]  /*0ff0*/  SEL R10, R10, 0x80000000, P1 ;  /* 0x800000000a0a7807 */ /* 0x000fe40000800000 */
[----:B------:R-:W-:Y:S02]  /*1000*/  ISETP.GE.AND P3, PT, R45, RZ, PT ;  /* 0x000000ff2d00720c */ /* 0x000fe40003f66270 */
[----:B------:R-:W-:Y:S02]  /*1010*/  ISETP.GE.AND P1, PT, R47, RZ, PT ;  /* 0x000000ff2f00720c */ /* 0x000fe40003f26270 */
[----:B------:R-:W-:-:S02]  /*1020*/  SEL R11, RZ, 0x7fffffff, !P0 ;  /* 0x7fffffffff0b7807 */ /* 0x000fc40004000000 */
[----:B------:R-:W-:Y:S02]  /*1030*/  LOP3.LUT R61, R61, R48, RZ, 0x3c, !PT ;  /* 0x000000303d3d7212 */ /* 0x000fe400078e3cff */
[----:B------:R-:W-:Y:S02]  /*1040*/  LOP3.LUT R17, R3, R43, RZ, 0x3c, !PT ;  /* 0x0000002b03117212 */ /* 0x000fe400078e3cff */
[----:B------:R-:W-:Y:S02]  /*1050*/  ISETP.NE.U32.AND P0, PT, R16, -0x1, PT ;  /* 0xffffffff1000780c */ /* 0x000fe40003f05070 */
[----:B------:R-:W-:Y:S02]  /*1060*/  SEL R19, RZ, 0xffffffff, !P3 ;  /* 0xffffffffff137807 */ /* 0x000fe40005800000 */
[----:B------:R-:W-:Y:S02]  /*1070*/  SEL R63, RZ, 0xffffffff, !P1 ;  /* 0xffffffffff3f7807 */ /* 0x000fe40004800000 */
[----:B------:R-:W-:-:S02]  /*1080*/  SHF.R.U64 R72, R72, UR5, R7 ;  /* 0x0000000548487c19 */ /* 0x000fc40008001207 */
[----:B------:R-:W-:Y:S02]  /*1090*/  SEL R21, RZ, 0x7fffffff, !P1 ;  /* 0x7fffffffff157807 */ /* 0x000fe40004800000 */
[----:B------:R-:W-:Y:S02]  /*10a0*/  SHF.R.U64 R7, R9, UR5, R10 ;  /* 0x0000000509077c19 */ /* 0x000fe4000800120a */
[----:B------:R-:W-:Y:S02]  /*10b0*/  LOP3.LUT R14, R11, R49, RZ, 0x3c, !PT ;  /* 0x000000310b0e7212 */ /* 0x000fe400078e3cff */
[----:B------:R-:W-:Y:S02]  /*10c0*/  ISETP.NE.U32.AND P1, PT, R61, -0x1, PT ;  /* 0xffffffff3d00780c */ /* 0x000fe40003f25070 */
[----:B------:R-:W-:Y:S02]  /*10d0*/  ISETP.NE.AND.EX P0, PT, R17, 0x7fffffff, PT, P0 ;  /* 0x7fffffff1100780c */ /* 0x000fe40003f05300 */
[----:B------:R-:W-:-:S02]  /*10e0*/  SEL R9, RZ, 0x7fffffff, !P3 ;  /* 0x7fffffffff097807 */ /* 0x000fc40005800000 */
[----:B------:R-:W-:Y:S02]  /*10f0*/  LOP3.LUT R18, R19, R44, RZ, 0x3c, !PT ;  /* 0x0000002c13127212 */ /* 0x000fe400078e3cff */
[----:B------:R-:W-:Y:S02]  /*1100*/  LOP3.LUT R63, R63, R46, RZ, 0x3c, !PT ;  /* 0x0000002e3f3f7212 */ /* 0x000fe400078e3cff */
[----:B------:R-:W-:Y:S02]  /*1110*/  SHF.R.U64 R73, R73, UR5, R8 ;  /* 0x0000000549497c19 */ /* 0x000fe40008001208 */
[----:B------:R-:W-:Y:S02]  /*1120*/  ISETP.NE.AND.EX P1, PT, R14, 0x7fffffff, PT, P1 ;  /* 0x7fffffff0e00780c */ /* 0x000fe40003f25310 */
[----:B------:R-:W-:Y:S02]  /*1130*/  SEL R67, R16, RZ, P0 ;  /* 0x000000ff10437207 */ /* 0x000fe40000000000 */
[----:B------:R-:W-:-:S02]  /*1140*/  SEL R8, R17, 0x80000000, P0 ;  /* 0x8000000011087807 */ /* 0x000fc40000000000 */
[----:B------:R-:W-:Y:S02]  /*1150*/  LOP3.LUT R19, R9, R45, RZ, 0x3c, !PT ;  /* 0x0000002d09137212 */ /* 0x000fe400078e3cff */
[----:B------:R-:W-:Y:S02]  /*1160*/  ISETP.NE.U32.AND P4, PT, R18, -0x1, PT ;  /* 0xffffffff1200780c */ /* 0x000fe40003f85070 */
[----:B------:R-:W-:Y:S02]  /*1170*/  ISETP.GE.AND P0, PT, R41, RZ, PT ;  /* 0x000000ff2900720c */ /* 0x000fe40003f06270 */
[----:B------:R-:W-:Y:S02]  /*1180*/  LOP3.LUT R21, R21, R47, RZ, 0x3c, !PT ;  /* 0x0000002f15157212 */ /* 0x000fe400078e3cff */
[----:B------:R-:W-:Y:S02]  /*1190*/  ISETP.NE.U32.AND P3, PT, R63, -0x1, PT ;  /* 0xffffffff3f00780c */ /* 0x000fe40003f65070 */
[----:B------:R-:W-:-:S02]  /*11a0*/  SEL R61, R61, RZ, P1 ;  /* 0x000000ff3d3d7207 */ /* 0x000fc40000800000 */
[----:B------:R-:W-:Y:S02]  /*11b0*/  SEL R14, R14, 0x80000000, P1 ;  /* 0x800000000e0e7807 */ /* 0x000fe40000800000 */
[----:B------:R-:W-:Y:S02]  /*11c0*/  ISETP.NE.AND.EX P4, PT, R19, 0x7fffffff, PT, P4 ;  /* 0x7fffffff1300780c */ /* 0x000fe40003f85340 */
[----:B------:R-:W-:Y:S02]  /*11d0*/  SEL R15, RZ, 0xffffffff, !P0 ;  /* 0xffffffffff0f7807 */ /* 0x000fe40004000000 */
[----:B------:R-:W-:Y:S02]  /*11e0*/  ISETP.NE.AND.EX P3, PT, R21, 0x7fffffff, PT, P3 ;  /* 0x7fffffff1500780c */ /* 0x000fe40003f65330 */
[----:B------:R-:W-:Y:S02]  /*11f0*/  SHF.R.U64 R61, R61, UR5, R14 ;  /* 0x000000053d3d7c19 */ /* 0x000fe4000800120e */
[----:B------:R-:W-:-:S02]  /*1200*/  SEL R65, R18, RZ, P4 ;  /* 0x000000ff12417207 */ /* 0x000fc40002000000 */
[----:B------:R-:W-:Y:S02]  /*1210*/  SEL R10, R19, 0x80000000, P4 ;  /* 0x80000000130a7807 */ /* 0x000fe40002000000 */
[----:B------:R-:W-:Y:S02]  /*1220*/  SEL R75, RZ, 0x7fffffff, !P0 ;  /* 0x7fffffffff4b7807 */ /* 0x000fe40004000000 */
[----:B------:R-:W-:Y:S02]  /*1230*/  LOP3.LUT R14, R15, R40, RZ, 0x3c, !PT ;  /* 0x000000280f0e7212 */ /* 0x000fe400078e3cff */
[----:B------:R-:W-:Y:S02]  /*1240*/  SEL R63, R63, RZ, P3 ;  /* 0x000000ff3f3f7207 */ /* 0x000fe40001800000 */
[----:B------:R-:W-:Y:S02]  /*1250*/  SEL R12, R21, 0x80000000, P3 ;  /* 0x80000000150c7807 */ /* 0x000fe40001800000 */
[----:B------:R-:W-:-:S02]  /*1260*/  ISETP.GE.AND P4, PT, R31, RZ, PT ;  /* 0x000000ff1f00720c */ /* 0x000fc40003f86270 */
[----:B------:R-:W-:Y:S02]  /*1270*/  ISETP.GE.AND P3, PT, R33, RZ, PT ;  /* 0x000000ff2100720c */ /* 0x000fe40003f66270 */
[----:B------:R-:W-:Y:S02]  /*1280*/  LOP3.LUT R15, R75, R41, RZ, 0x3c, !PT ;  /* 0x000000294b0f7212 */ /* 0x000fe400078e3cff */
[----:B------:R-:W-:Y:S02]  /*1290*/  ISETP.NE.U32.AND P0, PT, R14, -0x1, PT ;  /* 0xffffffff0e00780c */ /* 0x000fe40003f05070 */
[----:B------:R-:W-:Y:S02]  /*12a0*/  SEL R11, RZ, 0xffffffff, !P4 ;  /* 0xffffffffff0b7807 */ /* 0x000fe40006000000 */
[----:B------:R-:W-:Y:S02]  /*12b0*/  SEL R69, RZ, 0xffffffff, !P3 ;  /* 0xffffffffff457807 */ /* 0x000fe40005800000 */
[----:B------:R-:W-:-:S02]  /*12c0*/  SHF.R.U64 R65, R65, UR5, R10 ;  /* 0x0000000541417c19 */ /* 0x000fc4000800120a */
[----:B------:R-:W-:Y:S02]  /*12d0*/  ISETP.NE.AND.EX P0, PT, R15, 0x7fffffff, PT, P0 ;  /* 0x7fffffff0f00780c */ /* 0x000fe40003f05300 */
[----:B------:R-:W-:Y:S02]  /*12e0*/  SEL R13, RZ, 0x7fffffff, !P4 ;  /* 0x7fffffffff0d7807 */ /* 0x000fe40006000000 */
[----:B------:R-:W-:Y:S02]  /*12f0*/  LOP3.LUT R10, R11, R30, RZ, 0x3c, !PT ;  /* 0x0000001e0b0a7212 */ /* 0x000fe400078e3cff */
[----:B------:R-:W-:Y:S02]  /*1300*/  SEL R71, RZ, 0x7fffffff, !P3 ;  /* 0x7fffffffff477807 */ /* 0x000fe40005800000 */
[----:B------:R-:W-:Y:S02]  /*1310*/  LOP3.LUT R60, R69, R32, RZ, 0x3c, !PT ;  /* 0x00000020453c7212 */ /* 0x000fe400078e3cff */
[----:B------:R-:W-:-:S02]  /*1320*/  ISETP.GE.AND P5, PT, R29, RZ, PT ;  /* 0x000000ff1d00720c */ /* 0x000fc40003fa6270 */
[----:B------:R-:W-:Y:S02]  /*1330*/  SEL R69, R14, RZ, P0 ;  /* 0x000000ff0e457207 */ /* 0x000fe40000000000 */
[----:B------:R-:W-:Y:S02]  /*1340*/  SEL R62, R15, 0x80000000, P0 ;  /* 0x800000000f3e7807 */ /* 0x000fe40000000000 */
[----:B------:R-:W-:Y:S02]  /*1350*/  SHF.R.U64 R63, R63, UR5, R12 ;  /* 0x000000053f3f7c19 */ /* 0x000fe4000800120c */
[----:B------:R-:W-:Y:S02]  /*1360*/  LOP3.LUT R11, R13, R31, RZ, 0x3c, !PT ;  /* 0x0000001f0d0b7212 */ /* 0x000fe400078e3cff */
[----:B------:R-:W-:Y:S02]  /*1370*/  ISETP.NE.U32.AND P0, PT, R10, -0x1, PT ;  /* 0xffffffff0a00780c */ /* 0x000fe40003f05070 */
[----:B------:R-:W-:-:S02]  /*1380*/  LOP3.LUT R12, R71, R33, RZ, 0x3c, !PT ;  /* 0x00000021470c7212 */ /* 0x000fc400078e3cff */
[----:B------:R-:W-:Y:S02]  /*1390*/  ISETP.NE.U32.AND P6, PT, R60, -0x1, PT ;  /* 0xffffffff3c00780c */ /* 0x000fe40003fc5070 */
[----:B------:R-:W-:Y:S02]  /*13a0*/  SEL R3, RZ, 0xffffffff, !P5 ;  /* 0xffffffffff037807 */ /* 0x000fe40006800000 */
[----:B------:R-:W-:Y:S02]  /*13b0*/  SEL R9, RZ, 0x7fffffff, !P5 ;  /* 0x7fffffffff097807 */ /* 0x000fe40006800000 */
[----:B------:R-:W-:Y:S02]  /*13c0*/  ISETP.NE.AND.EX P0, PT, R11, 0x7fffffff, PT, P0 ;  /* 0x7fffffff0b00780c */ /* 0x000fe40003f05300 */
[----:B------:R-:W-:Y:S02]  /*13d0*/  ISETP.NE.AND.EX P6, PT, R12, 0x7fffffff, PT, P6 ;  /* 0x7fffffff0c00780c */ /* 0x000fe40003fc5360 */
[----:B------:R-:W-:-:S02]  /*13e0*/  SHF.R.U64 R67, R67, UR5, R8 ;  /* 0x0000000543437c19 */ /* 0x000fc40008001208 */
[----:B------:R-:W-:Y:S02]  /*13f0*/  LOP3.LUT R3, R3, R28, RZ, 0x3c, !PT ;  /* 0x0000001c03037212 */ /* 0x000fe400078e3cff */
[----:B------:R-:W-:Y:S02]  /*1400*/  LOP3.LUT R8, R9, R29, RZ, 0x3c, !PT ;  /* 0x0000001d09087212 */ /* 0x000fe400078e3cff */
[----:B------:R-:W-:Y:S02]  /*1410*/  SEL R9, R10, RZ, P0 ;  /* 0x000000ff0a097207 */ /* 0x000fe40000000000 */
[----:B------:R-:W-:Y:S02]  /*1420*/  SEL R60, R60, RZ, P6 ;  /* 0x000000ff3c3c7207 */ /* 0x000fe40003000000 */
[----:B------:R-:W-:Y:S02]  /*1430*/  SEL R13, R12, 0x80000000, P6 ;  /* 0x800000000c0d7807 */ /* 0x000fe40003000000 */
[----:B------:R-:W-:-:S02]  /*1440*/  SEL R10, R11, 0x80000000, P0 ;  /* 0x800000000b0a7807 */ /* 0x000fc40000000000 */
[----:B------:R-:W-:Y:S02]  /*1450*/  ISETP.NE.U32.AND P1, PT, R3, -0x1, PT ;  /* 0xffffffff0300780c */ /* 0x000fe40003f25070 */
[----:B------:R-:W-:Y:S02]  /*1460*/  ISETP.GE.AND P0, PT, R39, RZ, PT ;  /* 0x000000ff2700720c */ /* 0x000fe40003f06270 */
[----:B------:R-:W-:Y:S02]  /*1470*/  SHF.R.U64 R60, R60, UR5, R13 ;  /* 0x000000053c3c7c19 */ /* 0x000fe4000800120d */
[----:B------:R-:W-:Y:S02]  /*1480*/  ISETP.NE.AND.EX P1, PT, R8, 0x7fffffff, PT, P1 ;  /* 0x7fffffff0800780c */ /* 0x000fe40003f25310 */
[----:B------:R-:W-:Y:S02]  /*1490*/  SEL R13, RZ, 0xffffffff, !P0 ;  /* 0xffffffffff0d7807 */ /* 0x000fe40004000000 */
[----:B------:R-:W-:-:S02]  /*14a0*/  SEL R3, R3, RZ, P1 ;  /* 0x000000ff03037207 */ /* 0x000fc40000800000 */
[----:B------:R-:W-:Y:S02]  /*14b0*/  SEL R8, R8, 0x80000000, P1 ;  /* 0x8000000008087807 */ /* 0x000fe40000800000 */
[----:B------:R-:W-:Y:S02]  /*14c0*/  SEL R75, RZ, 0x7fffffff, !P0 ;  /* 0x7fffffffff4b7807 */ /* 0x000fe40004000000 */
[----:B------:R-:W-:Y:S02]  /*14d0*/  LOP3.LUT R12, R13, R38, RZ, 0x3c, !PT ;  /* 0x000000260d0c7212 */ /* 0x000fe400078e3cff */
[----:B------:R-:W-:Y:S02]  /*14e0*/  ISETP.GE.AND P6, PT, R37, RZ, PT ;  /* 0x000000ff2500720c */ /* 0x000fe40003fc6270 */
[----:B------:R-:W-:Y:S02]  /*14f0*/  ISETP.GE.AND P1, PT, R35, RZ, PT ;  /* 0x000000ff2300720c */ /* 0x000fe40003f26270 */
[----:B------:R-:W-:-:S02]  /*1500*/  LOP3.LUT R13, R75, R39, RZ, 0x3c, !PT ;  /* 0x000000274b0d7212 */ /* 0x000fc400078e3cff */
[----:B------:R-:W-:Y:S02]  /*1510*/  ISETP.NE.U32.AND P0, PT, R12, -0x1, PT ;  /* 0xffffffff0c00780c */ /* 0x000fe40003f05070 */
[----:B------:R-:W-:Y:S02]  /*1520*/  SEL R11, RZ, 0xffffffff, !P6 ;  /* 0xffffffffff0b7807 */ /* 0x000fe40007000000 */
[----:B------:R-:W-:Y:S02]  /*1530*/  SEL R71, RZ, 0xffffffff, !P1 ;  /* 0xffffffffff477807 */ /* 0x000fe40004800000 */
[----:B------:R-:W-:Y:S02]  /*1540*/  SEL R75, RZ, 0x7fffffff, !P1 ;  /* 0x7fffffffff4b7807 */ /* 0x000fe40004800000 */
[----:B------:R-:W-:Y:S02]  /*1550*/  SHF.R.U64 R9, R9, UR5, R10 ;  /* 0x0000000509097c19 */ /* 0x000fe4000800120a */
[----:B------:R-:W-:-:S02]  /*1560*/  SHF.R.U64 R3, R3, UR5, R8 ;  /* 0x0000000503037c19 */ /* 0x000fc40008001208 */
[----:B------:R-:W-:Y:S02]  /*1570*/  ISETP.NE.AND.EX P0, PT, R13, 0x7fffffff, PT, P0 ;  /* 0x7fffffff0d00780c */ /* 0x000fe40003f05300 */
[----:B------:R-:W-:Y:S02]  /*1580*/  SEL R77, RZ, 0x7fffffff, !P6 ;  /* 0x7fffffffff4d7807 */ /* 0x000fe40007000000 */
[----:B------:R-:W-:Y:S02]  /*1590*/  LOP3.LUT R10, R11, R36, RZ, 0x3c, !PT ;  /* 0x000000240b0a7212 */ /* 0x000fe400078e3cff */
[----:B------:R-:W-:Y:S02]  /*15a0*/  LOP3.LUT R8, R71, R34, RZ, 0x3c, !PT ;  /* 0x0000002247087212 */ /* 0x000fe400078e3cff */
[----:B------:R-:W-:Y:S02]  /*15b0*/  LOP3.LUT R71, R75, R35, RZ, 0x3c, !PT ;  /* 0x000000234b477212 */ /* 0x000fe400078e3cff */
[----:B------:R-:W-:-:S02]  /*15c0*/  SEL R66, R12, RZ, P0 ;  /* 0x000000ff0c427207 */ /* 0x000fc40000000000 */
[----:B------:R-:W-:Y:S02]  /*15d0*/  SEL R75, R13, 0x80000000, P0 ;  /* 0x800000000d4b7807 */ /* 0x000fe40000000000 */
[----:B------:R-:W-:Y:S02]  /*15e0*/  LOP3.LUT R11, R77, R37, RZ, 0x3c, !PT ;  /* 0x000000254d0b7212 */ /* 0x000fe400078e3cff */
[----:B------:R-:W-:Y:S02]  /*15f0*/  ISETP.NE.U32.AND P6, PT, R10, -0x1, PT ;  /* 0xffffffff0a00780c */ /* 0x000fe40003fc5070 */
[----:B------:R-:W-:Y:S02]  /*1600*/  ISETP.NE.U32.AND P0, PT, R8, -0x1, PT ;  /* 0xffffffff0800780c */ /* 0x000fe40003f05070 */
[----:B------:R-:W-:Y:S02]  /*1610*/  ISETP.NE.AND.EX P6, PT, R11, 0x7fffffff, PT, P6 ;  /* 0x7fffffff0b00780c */ /* 0x000fe40003fc5360 */
[----:B------:R-:W-:-:S02]  /*1620*/  ISETP.NE.AND.EX P0, PT, R71, 0x7fffffff, PT, P0 ;  /* 0x7fffffff4700780c */ /* 0x000fc40003f05300 */
[----:B------:R-:W-:Y:S02]  /*1630*/  LOP3.LUT R7, R7, UR4, RZ, 0x30, !PT ;  /* 0x0000000407077c12 */ /* 0x000fe4000f8e30ff */
[----:B------:R-:W-:Y:S02]  /*1640*/  SHF.R.U64 R69, R69, UR5, R62 ;  /* 0x0000000545457c19 */ /* 0x000fe4000800123e */
[----:B------:R-:W-:Y:S01]  /*1650*/  SHF.R.U64 R66, R66, UR5, R75 ;  /* 0x0000000542427c19 */ /* 0x000fe2000800124b */
[----:B------:R-:W-:Y:S01]  /*1660*/  IMAD R68, R7, 0x4, R0 ;  /* 0x0000000407447824 */ /* 0x000fe200078e0200 */
[----:B------:R-:W-:Y:S01]  /*1670*/  LOP3.LUT R72, R72, UR4, RZ, 0x30, !PT ;  /* 0x0000000448487c12 */ /* 0x000fe2000f8e30ff */
[----:B------:R-:W-:Y:S01]  /*1680*/  NOP ;  /* 0x0000000000007918 */ /* 0x000fe20000000000 */
[----:B------:R-:W-:-:S03]  /*1690*/  SEL R64, R10, RZ, P6 ;  /* 0x000000ff0a407207 */ /* 0x000fc60003000000 */
[--C-:B------:R-:W-:Y:S01]  /*16a0*/  IMAD R70, R72, 0x4, R0.reuse ;  /* 0x0000000448467824 */ /* 0x100fe200078e0200 */
[----:B------:R-:W-:Y:S01]  /*16b0*/  SEL R75, R11, 0x80000000, P6 ;  /* 0x800000000b4b7807 */ /* 0x000fe20003000000 */
[----:B------:R-:W-:Y:S01]  /*16c0*/  ATOMS.POPC.INC.32 RZ, [R68+URZ] ;  /* 0x0000000044ff7f8c */ /* 0x000fe2000d8000ff */
[----:B------:R-:W-:Y:S02]  /*16d0*/  SEL R71, R71, 0x80000000, P0 ;  /* 0x8000000047477807 */ /* 0x000fe40000000000 */
[----:B------:R-:W-:Y:S01]  /*16e0*/  SEL R62, R8, RZ, P0 ;  /* 0x000000ff083e7207 */ /* 0x000fe20000000000 */
[----:B------:R-:W-:Y:S01]  /*16f0*/  ATOMS.POPC.INC.32 RZ, [R70+URZ] ;  /* 0x0000000046ff7f8c */ /* 0x000fe2000d8000ff */
[----:B------:R-:W-:Y:S02]  /*1700*/  LOP3.LUT R73, R73, UR4, RZ, 0x30, !PT ;  /* 0x0000000449497c12 */ /* 0x000fe4000f8e30ff */
[----:B------:R-:W-:Y:S02]  /*1710*/  LOP3.LUT R74, R74, UR4, RZ, 0x30, !PT ;  /* 0x000000044a4a7c12 */ /* 0x000fe4000f8e30ff */
[----:B------:R-:W-:Y:S01]  /*1720*/  LOP3.LUT R61, R61, UR4, RZ, 0x30, !PT ;  /* 0x000000043d3d7c12 */ /* 0x000fe2000f8e30ff */
[----:B------:R-:W-:Y:S01]  /*1730*/  IMAD R76, R73, 0x4, R0 ;  /* 0x00000004494c7824 */ /* 0x000fe200078e0200 */
[----:B------:R-:W-:-:S02]  /*1740*/  LOP3.LUT R63, R63, UR4, RZ, 0x30, !PT ;  /* 0x000000043f3f7c12 */ /* 0x000fc4000f8e30ff */
[----:B------:R-:W-:Y:S01]  /*1750*/  SHF.R.U64 R64, R64, UR5, R75 ;  /* 0x0000000540407c19 */ /* 0x000fe2000800124b */
[--C-:B------:R-:W-:Y:S01]  /*1760*/  IMAD R61, R61, 0x4, R0.reuse ;  /* 0x000000043d3d7824 */ /* 0x100fe200078e0200 */
[----:B------:R-:W-:Y:S01]  /*1770*/  SHF.R.U64 R62, R62, UR5, R71 ;  /* 0x000000053e3e7c19 */ /* 0x000fe20008001247 */
[--C-:B------:R-:W-:Y:S01]  /*1780*/  IMAD R63, R63, 0x4, R0.reuse ;  /* 0x000000043f3f7824 */ /* 0x100fe200078e0200 */
[----:B------:R-:W-:Y:S01]  /*1790*/  LOP3.LUT R65, R65, UR4, RZ, 0x30, !PT ;  /* 0x0000000441417c12 */ /* 0x000fe2000f8e30ff */
[----:B------:R0:W-:Y:S01]  /*17a0*/  ATOMS.POPC.INC.32 RZ, [R76+URZ] ;  /* 0x000000004cff7f8c */ /* 0x0001e2000d8000ff */
[----:B------:R-:W-:Y:S02]  /*17b0*/  LOP3.LUT R67, R67, UR4, RZ, 0x30, !PT ;  /* 0x0000000443437c12 */ /* 0x000fe4000f8e30ff */
[----:B------:R-:W-:Y:S01]  /*17c0*/  LOP3.LUT R71, R66, UR4, RZ, 0x30, !PT ;  /* 0x0000000442477c12 */ /* 0x000fe2000f8e30ff */
[--C-:B------:R-:W-:Y:S01]  /*17d0*/  IMAD R66, R74, 0x4, R0.reuse ;  /* 0x000000044a427824 */ /* 0x100fe200078e0200 */
[----:B------:R-:W-:Y:S01]  /*17e0*/  LOP3.LUT R69, R69, UR4, RZ, 0x30, !PT ;  /* 0x0000000445457c12 */ /* 0x000fe2000f8e30ff */
[--C-:B------:R-:W-:Y:S01]  /*17f0*/  IMAD R65, R65, 0x4, R0.reuse ;  /* 0x0000000441417824 */ /* 0x100fe200078e0200 */
[----:B------:R-:W-:Y:S01]  /*1800*/  LOP3.LUT R75, R64, UR4, RZ, 0x30, !PT ;  /* 0x00000004404b7c12 */ /* 0x000fe2000f8e30ff */
        /* <DEDUP_REMOVED lines=8> */
[----:B------:R1:W-:Y:S01]  /*1890*/  ATOMS.POPC.INC.32 RZ, [R61+URZ] ;  /* 0x000000003dff7f8c */ /* 0x0003e2000d8000ff */
[----:B------:R-:W-:Y:S01]  /*18a0*/  LOP3.LUT R3, R3, UR4, RZ, 0x30, !PT ;  /* 0x0000000403037c12 */ /* 0x000fe2000f8e30ff */
[--C-:B------:R-:W-:Y:S01]  /*18b0*/  IMAD R64, R75, 0x4, R0.reuse ;  /* 0x000000044b407824 */ /* 0x100fe200078e0200 */
[----:B0-----:R-:W-:Y:S01]  /*18c0*/  P2R R76, PR, RZ, 0x40 ;  /* 0x00000040ff4c7803 */ /* 0x001fe20000000000 */
[----:B------:R1:W-:Y:S01]  /*18d0*/  ATOMS.POPC.INC.32 RZ, [R63+URZ] ;  /* 0x000000003fff7f8c */ /* 0x0003e2000d8000ff */
[----:B------:R-:W-:-:S02]  /*18e0*/  IMAD R77, R77, 0x4, R0 ;  /* 0x000000044d4d7824 */ /* 0x000fc400078e0200 */
[--C-:B------:R-:W-:Y:S01]  /*18f0*/  IMAD R60, R60, 0x4, R0.reuse ;  /* 0x000000043c3c7824 */ /* 0x100fe200078e0200 */
[----:B------:R1:W-:Y:S01]  /*1900*/  ATOMS.POPC.INC.32 RZ, [R65+URZ] ;  /* 0x0000000041ff7f8c */ /* 0x0003e2000d8000ff */
[--C-:B------:R-:W-:Y:S02]  /*1910*/  IMAD R62, R62, 0x4, R0.reuse ;  /* 0x000000043e3e7824 */ /* 0x100fe400078e0200 */
[----:B------:R-:W-:Y:S01]  /*1920*/  IMAD R3, R3, 0x4, R0 ;  /* 0x0000000403037824 */ /* 0x000fe200078e0200 */
[----:B------:R1:W-:Y:S01]  /*1930*/  ATOMS.POPC.INC.32 RZ, [R67+URZ] ;  /* 0x0000000043ff7f8c */ /* 0x0003e2000d8000ff */
[----:B------:R-:W-:-:S03]  /*1940*/  IMAD.MOV.U32 R75, RZ, RZ, RZ ;  /* 0x000000ffff4b7224 */ /* 0x000fc600078e00ff */
[----:B------:R1:W-:Y:S04]  /*1950*/  ATOMS.POPC.INC.32 RZ, [R69+URZ] ;  /* 0x0000000045ff7f8c */ /* 0x0003e8000d8000ff */
[----:B------:R1:W-:Y:S04]  /*1960*/  ATOMS.POPC.INC.32 RZ, [R71+URZ] ;  /* 0x0000000047ff7f8c */ /* 0x0003e8000d8000ff */
[----:B------:R1:W-:Y:S04]  /*1970*/  ATOMS.POPC.INC.32 RZ, [R64+URZ] ;  /* 0x0000000040ff7f8c */ /* 0x0003e8000d8000ff */
[----:B------:R1:W-:Y:S04]  /*1980*/  ATOMS.POPC.INC.32 RZ, [R77+URZ] ;  /* 0x000000004dff7f8c */ /* 0x0003e8000d8000ff */
[----:B------:R1:W-:Y:S04]  /*1990*/  ATOMS.POPC.INC.32 RZ, [R60+URZ] ;  /* 0x000000003cff7f8c */ /* 0x0003e8000d8000ff */
[----:B------:R1:W-:Y:S04]  /*19a0*/  ATOMS.POPC.INC.32 RZ, [R62+URZ] ;  /* 0x000000003eff7f8c */ /* 0x0003e8000d8000ff */
[----:B------:R1:W-:Y:S01]  /*19b0*/  ATOMS.POPC.INC.32 RZ, [R3+URZ] ;  /* 0x0000000003ff7f8c */ /* 0x0003e2000d8000ff */
[----:B------:R-:W-:Y:S06]  /*19c0*/  BAR.SYNC.DEFER_BLOCKING 0x0 ;  /* 0x0000000000007b1d */ /* 0x000fec0000010000 */
[----:B------:R-:W-:Y:S05]  /*19d0*/  @P6 BRA `(.L_x_231) ;  /* 0x0000000000906947 */ /* 0x000fea0003800000 */
[----:B------:R-:W-:-:S05]  /*19e0*/  IMAD R0, R59, 0x4, R2 ;  /* 0x000000043b007824 */ /* 0x000fca00078e0202 */
[----:B-1----:R-:W-:Y:S04]  /*19f0*/  LDS R3, [R0] ;  /* 0x0000000000037984 */ /* 0x002fe80000000800 */
[----:B------:R-:W0:Y:S04]  /*1a00*/  LDS R66, [R0+0x400] ;  /* 0x0004000000427984 */ /* 0x000e280000000800 */
        /* <DEDUP_REMOVED lines=8> */
[----:B------:R-:W5:Y:S01]  /*1a90*/  LDS R64, [R0+0x2800] ;  /* 0x0028000000407984 */ /* 0x000f620000000800 */
[----:B0-----:R-:W-:-:S03]  /*1aa0*/  IMAD.IADD R65, R3, 0x1, R66 ;  /* 0x0000000103417824 */ /* 0x001fc600078e0242 */
[----:B------:R-:W0:Y:S01]  /*1ab0*/  LDS R75, [R0+0x2c00] ;  /* 0x002c0000004b7984 */ /* 0x000e220000000800 */
[----:B-1----:R-:W-:-:S03]  /*1ac0*/  IMAD.IADD R67, R65, 0x1, R68 ;  /* 0x0000000141437824 */ /* 0x002fc600078e0244 */
[----:B------:R1:W-:Y:S01]  /*1ad0*/  STS [R0+0x400], R3 ;  /* 0x0004000300007388 */ /* 0x0003e20000000800 */
[----:B--2---:R-:W-:-:S03]  /*1ae0*/  IMAD.IADD R69, R67, 0x1, R70 ;  /* 0x0000000143457824 */ /* 0x004fc600078e0246 */
[----:B------:R1:W-:Y:S01]  /*1af0*/  STS [R0+0x800], R65 ;  /* 0x0008004100007388 */ /* 0x0003e20000000800 */
        /* <DEDUP_REMOVED lines=13> */
[----:B------:R1:W-:Y:S04]  /*1bd0*/  STS [R0+0x2400], R62 ;  /* 0x0024003e00007388 */ /* 0x0003e80000000800 */
[----:B------:R1:W-:Y:S01]  /*1be0*/  STS [R0+0x2800], R63 ;  /* 0x0028003f00007388 */ /* 0x0003e20000000800 */
[----:B0-----:R-:W-:-:S03]  /*1bf0*/  IMAD.IADD R75, R64, 0x1, R75 ;  /* 0x00000001404b7824 */ /* 0x001fc600078e024b */
[----:B------:R1:W-:Y:S04]  /*1c00*/  STS [R0], RZ ;  /* 0x000000ff00007388 */ /* 0x0003e80000000800 */
[----:B------:R1:W-:Y:S02]  /*1c10*/  STS [R0+0x2c00], R64 ;  /* 0x002c004000007388 */ /* 0x0003e40000000800 */
.L_x_231:
[----:B------:R-:W-:Y:S05]  /*1c20*/  BSYNC.RECONVERGENT B0 ;  /* 0x0000000000007941 */ /* 0x000fea0003800200 */
.L_x_230:
[----:B------:R-:W0:Y:S01]  /*1c30*/  LDCU.64 UR8, c[0x0][0x3b8] ;  /* 0x00007700ff0877ac */ /* 0x000e220008000a00 */
[C---:B-1----:R-:W-:Y:S01]  /*1c40*/  LOP3.LUT R3, R59.reuse, 0x3e0, RZ, 0xc0, !PT ;  /* 0x000003e03b037812 */ /* 0x042fe200078ec0ff */
[----:B------:R-:W1:Y:S01]  /*1c50*/  LDC.64 R62, c[0x0][0x380] ;  /* 0x0000e000ff3e7b82 */ /* 0x000e620000000a00 */
[----:B------:R-:W-:Y:S02]  /*1c60*/  LOP3.LUT R0, R59, 0x1f, RZ, 0xc0, !PT ;  /* 0x0000001f3b007812 */ /* 0x000fe400078ec0ff */
[----:B------:R-:W-:Y:S02]  /*1c70*/  @!P6 LOP3.LUT R67, R75, 0x40000000, RZ, 0xfc, !PT ;  /* 0x400000004b43e812 */ /* 0x000fe400078efcff */
[----:B------:R-:W-:Y:S01]  /*1c80*/  SEL R65, RZ, 0xffffffff, !P3 ;  /* 0xffffffffff417807 */ /* 0x000fe20005800000 */
[----:B------:R-:W-:Y:S01]  /*1c90*/  IMAD R3, R3, 0xf, R0 ;  /* 0x0000000f03037824 */ /* 0x000fe200078e0200 */
[----:B------:R-:W-:Y:S01]  /*1ca0*/  SEL R69, RZ, 0x7fffffff, !P3 ;  /* 0x7fffffffff457807 */ /* 0x000fe20005800000 */
[----:B------:R-:W-:Y:S01]  /*1cb0*/  IMAD R0, R4, 0x1680, RZ ;  /* 0x0000168004007824 */ /* 0x000fe200078e02ff */
[----:B------:R-:W-:-:S02]  /*1cc0*/  SEL R71, RZ, 0xffffffff, !P2 ;  /* 0xffffffffff477807 */ /* 0x000fc40005000000 */
[----:B------:R-:W-:Y:S02]  /*1cd0*/  SEL R77, RZ, 0xffffffff, !P4 ;  /* 0xffffffffff4d7807 */ /* 0x000fe40006000000 */
[C---:B------:R-:W-:Y:S02]  /*1ce0*/  IADD3 R9, P0, PT, R0.reuse, R3, RZ ;  /* 0x0000000300097210 */ /* 0x040fe40007f1e0ff */
[----:B------:R-:W-:Y:S02]  /*1cf0*/  LOP3.LUT R66, R71, R56, RZ, 0x3c, !PT ;  /* 0x0000003847427212 */ /* 0x000fe400078e3cff */
[----:B------:R-:W-:Y:S02]  /*1d00*/  LEA.HI.X.SX32 R64, R0, RZ, 0x1, P0 ;  /* 0x000000ff00407211 */ /* 0x000fe400000f0eff */
[----:B0-----:R-:W-:Y:S02]  /*1d10*/  LEA R60, P0, R9, UR8, 0x2 ;  /* 0x00000008093c7c11 */ /* 0x001fe4000f8010ff */
[----:B------:R-:W-:-:S02]  /*1d20*/  LOP3.LUT R68, R77, R30, RZ, 0x3c, !PT ;  /* 0x0000001e4d447212 */ /* 0x000fc400078e3cff */
[----:B------:R-:W-:Y:S01]  /*1d30*/  LEA.HI.X R61, R9, UR9, R64, 0x2, P0 ;  /* 0x00000009093d7c11 */ /* 0x000fe200080f1440 */
[----:B------:R-:W-:Y:S01]  /*1d40*/  IMAD R9, R4, 0x100, R59 ;  /* 0x0000010004097824 */ /* 0x000fe200078e023b */
[----:B------:R-:W-:Y:S02]  /*1d50*/  ISETP.NE.AND P0, PT, R75, 0x1680, PT ;  /* 0x000016804b00780c */ /* 0x000fe40003f05270 */
[----:B------:R-:W-:Y:S01]  /*1d60*/  LOP3.LUT R64, R65, R32, RZ, 0x3c, !PT ;  /* 0x0000002041407212 */ /* 0x000fe200078e3cff */
[----:B-1----:R-:W-:Y:S01]  /*1d70*/  IMAD.WIDE R62, R9, 0x4, R62 ;  /* 0x00000004093e7825 */ /* 0x002fe200078e023e */
[----:B------:R-:W-:Y:S02]  /*1d80*/  ISETP.LT.U32.AND P0, PT, R59, 0x100, !P0 ;  /* 0x000001003b00780c */ /* 0x000fe40004701070 */
[----:B------:R-:W-:Y:S02]  /*1d90*/  LOP3.LUT R65, R69, R33, RZ, 0x3c, !PT ;  /* 0x0000002145417212 */ /* 0x000fe400078e3cff */
[----:B------:R0:W-:Y:S01]  /*1da0*/  @!P6 STG.E.STRONG.SYS desc[UR6][R62.64], R67 ;  /* 0x000000433e00e986 */ /* 0x0001e2000c115906 */
[----:B------:R-:W-:-:S02]  /*1db0*/  SEL R69, RZ, 0x7fffffff, !P2 ;  /* 0x7fffffffff457807 */ /* 0x000fc40005000000 */
[----:B------:R-:W-:Y:S02]  /*1dc0*/  SEL R9, RZ, 0x7fffffff, !P1 ;  /* 0x7fffffffff097807 */ /* 0x000fe40004800000 */
[----:B------:R-:W-:Y:S02]  /*1dd0*/  SEL R77, RZ, 0xffffffff, !P5 ;  /* 0xffffffffff4d7807 */ /* 0x000fe40006800000 */
[----:B------:R-:W-:Y:S02]  /*1de0*/  SEL R71, RZ, 0x7fffffff, !P5 ;  /* 0x7fffffffff477807 */ /* 0x000fe40006800000 */
[----:B------:R-:W-:Y:S02]  /*1df0*/  LOP3.LUT R9, R9, R35, RZ, 0x3c, !PT ;  /* 0x0000002309097212 */ /* 0x000fe400078e3cff */
[----:B------:R-:W-:Y:S02]  /*1e00*/  LOP3.LUT R70, R77, R28, RZ, 0x3c, !PT ;  /* 0x0000001c4d467212 */ /* 0x000fe400078e3cff */
[----:B0-----:R-:W-:-:S02]  /*1e10*/  LOP3.LUT R67, R69, R57, RZ, 0x3c, !PT ;  /* 0x0000003945437212 */ /* 0x001fc400078e3cff */
[----:B------:R-:W-:Y:S02]  /*1e20*/  SEL R69, RZ, 0x7fffffff, !P4 ;  /* 0x7fffffffff457807 */ /* 0x000fe40006000000 */
[----:B------:R-:W-:Y:S02]  /*1e30*/  LOP3.LUT R71, R71, R29, RZ, 0x3c, !PT ;  /* 0x0000001d47477212 */ /* 0x000fe400078e3cff */
[----:B------:R-:W-:Y:S01]  /*1e40*/  LOP3.LUT R69, R69, R31, RZ, 0x3c, !PT ;  /* 0x0000001f45457212 */ /* 0x000fe200078e3cff */
[----:B------:R-:W-:Y:S06]  /*1e50*/  BAR.RED.OR.DEFER_BLOCKING 0x0, P0 ;  /* 0x0000000000007b1d */ /* 0x000fec0000014800 */
[----:B------:R-:W0:Y:S02]  /*1e60*/  B2R.RESULT RZ, P0 ;  /* 0x0000000000ff731c */ /* 0x000e240000004000 */
[----:B0-----:R-:W-:Y:S05]  /*1e70*/  @!P0 BRA `(.L_x_232) ;  /* 0x0000001000388947 */ /* 0x001fea0003800000 */
[----:B------:R-:W0:Y:S01]  /*1e80*/  LDC.64 R8, c[0x0][0x390] ;  /* 0x0000e400ff087b82 */ /* 0x000e220000000a00 */
[C---:B------:R-:W-:Y:S01]  /*1e90*/  ISETP.GT.U32.AND P0, PT, R59.reuse, R7, PT ;  /* 0x000000073b00720c */ /* 0x040fe20003f04070 */
[----:B------:R-:W-:Y:S01]  /*1ea0*/  BSSY B1, `(.L_x_233) ;  /* 0x000002f000017945 */ /* 0x000fe20003800000 */
[----:B------:R-:W-:Y:S02]  /*1eb0*/  IMAD R17, R59, 0x8, R2 ;  /* 0x000000083b117824 */ /* 0x000fe400078e0202 */
[----:B------:R-:W-:-:S03]  /*1ec0*/  SEL R10, RZ, 0x1680, !P0 ;  /* 0x00001680ff0a7807 */ /* 0x000fc60004000000 */
[----:B------:R-:W1:Y:S01]  /*1ed0*/  LDC.64 R12, c[0x0][0x398] ;  /* 0x0000e600ff0c7b82 */ /* 0x000e620000000a00 */
[----:B0-----:R-:W-:Y:S01]  /*1ee0*/  IMAD.WIDE.U32 R8, R59, 0x8, R8 ;  /* 0x000000083b087825 */ /* 0x001fe200078e0008 */
[----:B------:R-:W-:Y:S06]  /*1ef0*/  @P6 BRA `(.L_x_234) ;  /* 0x0000000000a46947 */ /* 0x000fec0003800000 */
[----:B-1----:R-:W-:-:S06]  /*1f00*/  IMAD.WIDE.U32 R12, R59, 0x8, R12 ;  /* 0x000000083b0c7825 */ /* 0x002fcc00078e000c */
        /* <DEDUP_REMOVED lines=11> */
.L_x_240:
[----:B------:R-:W1:Y:S01]  /*1fc0*/  LDC.64 R12, c[0x0][0x380] ;  /* 0x0000e000ff0c7b82 */ /* 0x000e620000000a00 */
[----:B------:R-:W-:Y:S01]  /*1fd0*/  VIADD R19, R11, 0xffffffff ;  /* 0xffffffff0b137836 */ /* 0x000fe20000000000 */
[----:B------:R-:W-:Y:S03]  /*1fe0*/  BSSY B2, `(.L_x_237) ;  /* 0x0000008000027945 */ /* 0x000fe60003800000 */
[----:B0-----:R-:W-:-:S04]  /*1ff0*/  IMAD R15, R19, 0x100, R59 ;  /* 0x00000100130f7824 */ /* 0x001fc800078e023b */
[----:B-1----:R-:W-:-:S07]  /*2000*/  IMAD.WIDE R12, R15, 0x4, R12 ;  /* 0x000000040f0c7825 */ /* 0x002fce00078e020c */
.L_x_238:
[----:B------:R-:W-:Y:S05]  /*2010*/  YIELD ;  /* 0x0000000000007946 */ /* 0x000fea0003800000 */
[----:B------:R0:W-:Y:S06]  /*2020*/  MEMBAR.SC.CTA ;  /* 0x0000000000007992 */ /* 0x0001ec0000000000 */
[----:B0-----:R-:W2:Y:S02]  /*2030*/  LDG.E.STRONG.SYS R14, desc[UR6][R12.64] ;  /* 0x000000060c0e7981 */ /* 0x001ea4000c1f5900 */
[----:B--2---:R-:W-:-:S13]  /*2040*/  ISETP.NE.AND P0, PT, R14, RZ, PT ;  /* 0x000000ff0e00720c */ /* 0x004fda0003f05270 */
[----:B------:R-:W-:Y:S05]  /*2050*/  @!P0 BRA `(.L_x_238) ;  /* 0xfffffffc00ec8947 */ /* 0x000fea000383ffff */
[----:B------:R-:W-:Y:S05]  /*2060*/  BSYNC B2 ;  /* 0x0000000000027941 */ /* 0x000fea0003800000 */
.L_x_237:
[----:B------:R-:W-:Y:S01]  /*2070*/  BSSY.RECONVERGENT B2, `(.L_x_239) ;  /* 0x0000006000027945 */ /* 0x000fe20003800200 */
[C---:B------:R-:W-:Y:S02]  /*2080*/  ISETP.GT.AND P0, PT, R14.reuse, -0x1, PT ;  /* 0xffffffff0e00780c */ /* 0x040fe40003f04270 */
[----:B------:R-:W-:Y:S01]  /*2090*/  LOP3.LUT R13, R14, 0x3fffffff, RZ, 0xc0, !PT ;  /* 0x3fffffff0e0d7812 */ /* 0x000fe200078ec0ff */
[----:B------:R-:W-:Y:S05]  /*20a0*/  WARPSYNC.EXCLUSIVE R5 ;  /* 0x0000000005007348 */ /* 0x000fea0003a00000 */
[----:B------:R-:W-:-:S05]  /*20b0*/  IMAD.IADD R16, R13, 0x1, R16 ;  /* 0x000000010d107824 */ /* 0x000fca00078e0210 */
[----:B------:R-:W-:-:S07]  /*20c0*/  VOTE.ANY R5, PT, P0 ;  /* 0x0000000000057806 */ /* 0x000fce00000e0100 */
[----:B------:R-:W-:Y:S05]  /*20d0*/  BSYNC.RECONVERGENT B2 ;  /* 0x0000000000027941 */ /* 0x000fea0003800200 */
.L_x_239:
[----:B------:R-:W-:Y:S01]  /*20e0*/  ISETP.GT.U32.AND P1, PT, R11, 0x1, PT ;  /* 0x000000010b00780c */ /* 0x000fe20003f24070 */
[----:B------:R-:W-:-:S12]  /*20f0*/  IMAD.MOV.U32 R11, RZ, RZ, R19 ;  /* 0x000000ffff0b7224 */ /* 0x000fd800078e0013 */
[----:B------:R-:W-:Y:S05]  /*2100*/  @P0 BRA P1, `(.L_x_240) ;  /* 0xfffffffc00ac0947 */ /* 0x000fea000083ffff */
[----:B------:R-:W-:Y:S05]  /*2110*/  BSYNC B0 ;  /* 0x0000000000007941 */ /* 0x000fea0003800000 */
.L_x_236:
[----:B------:R1:W2:Y:S02]  /*2120*/  LDS.64 R14, [R17+0xb400] ;  /* 0x00b40000110e7984 */ /* 0x0002a40000000a00 */
.L_x_235:
[C---:B------:R-:W-:Y:S01]  /*2130*/  IMAD.IADD R11, R16.reuse, 0x1, -R75 ;  /* 0x00000001100b7824 */ /* 0x040fe200078e0a4b */
[----:B------:R-:W-:-:S04]  /*2140*/  LOP3.LUT R5, R16, 0x80000000, RZ, 0xfc, !PT ;  /* 0x8000000010057812 */ /* 0x000fc800078efcff */
[C---:B--2---:R-:W-:Y:S01]  /*2150*/  IADD3 R12, P0, PT, R11.reuse, R14, RZ ;  /* 0x0000000e0b0c7210 */ /* 0x044fe20007f1e0ff */
[----:B------:R2:W-:Y:S03]  /*2160*/  STG.E.STRONG.SYS desc[UR6][R62.64], R5 ;  /* 0x000000053e007986 */ /* 0x0005e6000c115906 */
[----:B------:R-:W-:-:S05]  /*2170*/  LEA.HI.X.SX32 R13, R11, R15, 0x1, P0 ;  /* 0x0000000f0b0d7211 */ /* 0x000fca00000f0eff */
[----:B------:R2:W-:Y:S04]  /*2180*/  STS.64 [R17+0xb400], R12 ;  /* 0x00b4000c11007388 */ /* 0x0005e80000000a00 */
.L_x_234:
[----:B------:R-:W-:Y:S05]  /*2190*/  BSYNC B1 ;  /* 0x0000000000017941 */ /* 0x000fea0003800000 */
.L_x_233:
[----:B-12---:R-:W1:Y:S01]  /*21a0*/  LDC.64 R12, c[0x0][0x390] ;  /* 0x0000e400ff0c7b82 */ /* 0x006e620000000a00 */
[----:B------:R-:W-:Y:S07]  /*21b0*/  WARPSYNC.ALL ;  /* 0x0000000000007948 */ /* 0x000fee0003800000 */
[----:B------:R-:W2:Y:S01]  /*21c0*/  LDC R5, c[0x0][0x3c0] ;  /* 0x0000f000ff057b82 */ /* 0x000ea20000000800 */
[----:B-1----:R-:W-:Y:S02]  /*21d0*/  ISETP.EQ.U32.AND P1, PT, R12, RZ, PT ;  /* 0x000000ff0c00720c */ /* 0x002fe40003f22070 */
[----:B--2---:R-:W-:-:S04]  /*21e0*/  ISETP.GE.AND P0, PT, R6, R5, PT ;  /* 0x000000050600720c */ /* 0x004fc80003f06270 */
[----:B------:R-:W-:-:S04]  /*21f0*/  ISETP.EQ.OR.EX P0, PT, R13, RZ, !P0, P1 ;  /* 0x000000ff0d00720c */ /* 0x000fc80004702710 */
[----:B------:R-:W-:-:S13]  /*2200*/  ISETP.GT.U32.OR P0, PT, R59, 0xff, P0 ;  /* 0x000000ff3b00780c */ /* 0x000fda0000704470 */
[----:B------:R-:W1:Y:S01]  /*2210*/  @!P0 LDS.64 R12, [R17+0xb400] ;  /* 0x00b40000110c8984 */ /* 0x000e620000000a00 */
[--C-:B------:R-:W-:Y:S02]  /*2220*/  @!P0 SHF.R.S32.HI R11, RZ, 0x1f, R75.reuse ;  /* 0x0000001fff0b8819 */ /* 0x100fe4000001144b */
[----:B-1----:R-:W-:Y:S01]  /*2230*/  @!P0 IADD3 R10, P1, P2, R12, R10, R75 ;  /* 0x0000000a0c0a8210 */ /* 0x002fe20007a3e04b */
[----:B------:R-:W-:-:S03]  /*2240*/  IMAD R12, R7, 0x8, R2 ;  /* 0x00000008070c7824 */ /* 0x000fc600078e0202 */
[----:B------:R-:W-:-:S05]  /*2250*/  @!P0 IADD3.X R11, PT, PT, R13, RZ, R11, P1, P2 ;  /* 0x000000ff0d0b8210 */ /* 0x000fca0000fe440b */
[----:B------:R1:W-:Y:S01]  /*2260*/  @!P0 STG.E.64 desc[UR6][R8.64], R10 ;  /* 0x0000000a08008986 */ /* 0x0003e2000c101b06 */
[----:B------:R-:W-:Y:S01]  /*2270*/  BAR.SYNC.DEFER_BLOCKING 0x0 ;  /* 0x0000000000007b1d */ /* 0x000fe20000010000 */
[----:B------:R-:W-:-:S05]  /*2280*/  ISETP.GT.AND P0, PT, R6, R5, PT ;  /* 0x000000050600720c */ /* 0x000fca0003f04270 */
[----:B------:R-:W2:Y:S08]  /*2290*/  LDS.64 R12, [R12+0xb400] ;  /* 0x00b400000c0c7984 */ /* 0x000eb00000000a00 */
[----:B-1----:R-:W-:Y:S05]  /*22a0*/  @P0 BRA `(.L_x_241) ;  /* 0x0000000000540947 */ /* 0x002fea0003800000 */
[----:B------:R-:W1:Y:S01]  /*22b0*/  LDCU.64 UR4, c[0x0][0x3a0] ;  /* 0x00007400ff0477ac */ /* 0x000e620008000a00 */
[----:B--2---:R-:W-:-:S05]  /*22c0*/  IADD3 R2, P1, PT, R3, R12, RZ ;  /* 0x0000000c03027210 */ /* 0x004fca0007f3e0ff */
[----:B------:R-:W-:Y:S01]  /*22d0*/  IMAD.X R7, RZ, RZ, R13, P1 ;  /* 0x000000ffff077224 */ /* 0x000fe200008e060d */
[----:B-1----:R-:W-:-:S04]  /*22e0*/  LEA R8, P1, R2, UR4, 0x3 ;  /* 0x0000000402087c11 */ /* 0x002fc8000f8218ff */
        /* <DEDUP_REMOVED lines=17> */
.L_x_241:
[----:B------:R-:W1:Y:S01]  /*2400*/  LDCU.64 UR4, c[0x0][0x3a0] ;  /* 0x00007400ff0477ac */ /* 0x000e620008000a00 */
[----:B------:R-:W-:Y:S01]  /*2410*/  IMAD R6, R4, -0x1680, R5 ;  /* 0xffffe98004067824 */ /* 0x000fe200078e0205 */
[C---:B--2---:R-:W-:Y:S01]  /*2420*/  IADD3 R2, P1, PT, R3.reuse, R12, RZ ;  /* 0x0000000c03027210 */ /* 0x044fe20007f3e0ff */
        /* <DEDUP_REMOVED lines=9> */
[-C--:B------:R-:W-:Y:S02]  /*24c0*/  ISETP.GE.AND P1, PT, R9, R6.reuse, PT ;  /* 0x000000060900720c */ /* 0x080fe40003f26270 */
[----:B------:R-:W-:Y:S01]  /*24d0*/  ISETP.GE.AND P6, PT, R11, R6, PT ;  /* 0x000000060b00720c */ /* 0x000fe20003fc6270 */
[----:B------:R-:W-:Y:S01]  /*24e0*/  VIADD R11, R3, 0xc0 ;  /* 0x000000c0030b7836 */ /* 0x000fe20000000000 */
[----:B-1----:R-:W-:-:S04]  /*24f0*/  LEA R8, P5, R2, UR4, 0x3 ;  /* 0x0000000402087c11 */ /* 0x002fc8000f8a18ff */
[----:B------:R-:W-:Y:S02]  /*2500*/  LEA.HI.X R9, R2, UR5, R7, 0x3, P5 ;  /* 0x0000000502097c11 */ /* 0x000fe4000a8f1c07 */
[-C--:B------:R-:W-:Y:S01]  /*2510*/  ISETP.GE.AND P5, PT, R13, R6.reuse, PT ;  /* 0x000000060d00720c */ /* 0x080fe20003fa6270 */
[----:B------:R-:W-:Y:S02]  /*2520*/  VIADD R13, R3, 0xe0 ;  /* 0x000000e0030d7836 */ /* 0x000fe40000000000 */
[----:B------:R1:W-:Y:S01]  /*2530*/  @!P4 STG.E.64 desc[UR6][R8.64], R56 ;  /* 0x000000380800c986 */ /* 0x0003e2000c101b06 */
[-C--:B------:R-:W-:Y:S01]  /*2540*/  ISETP.GE.AND P4, PT, R11, R6.reuse, PT ;  /* 0x000000060b00720c */ /* 0x080fe20003f86270 */
[----:B------:R-:W-:Y:S02]  /*2550*/  VIADD R11, R3, 0x100 ;  /* 0x00000100030b7836 */ /* 0x000fe40000000000 */
[----:B------:R1:W-:Y:S01]  /*2560*/  @!P3 STG.E.64 desc[UR6][R8.64+0x100], R54 ;  /* 0x000100360800b986 */ /* 0x0003e2000c101b06 */
[----:B------:R-:W-:Y:S01]  /*2570*/  ISETP.GE.AND P3, PT, R13, R6, PT ;  /* 0x000000060d00720c */ /* 0x000fe20003f66270 */
[----:B------:R-:W-:-:S02]  /*2580*/  VIADD R13, R3, 0x120 ;  /* 0x00000120030d7836 */ /* 0x000fc40000000000 */
[----:B------:R1:W-:Y:S01]  /*2590*/  @!P2 STG.E.64 desc[UR6][R8.64+0x200], R52 ;  /* 0x000200340800a986 */ /* 0x0003e2000c101b06 */
        /* <DEDUP_REMOVED lines=15> */
[----:B------:R-:W-:-:S02]  /*2690*/  ISETP.GE.AND P3, PT, R11, R6, PT ;  /* 0x000000060b00720c */ /* 0x000fc40003f66270 */
        /* <DEDUP_REMOVED lines=8> */
.L_x_242:
[----:B------:R-:W-:Y:S05]  /*2720*/  @P0 BRA `(.L_x_243) ;  /* 0x0000000000400947 */ /* 0x000fea0003800000 */
[----:B-12---:R1:W5:Y:S04]  /*2730*/  LDG.E R9, desc[UR6][R60.64] ;  /* 0x000000063c097981 */ /* 0x006368000c1e1900 */
[----:B------:R1:W5:Y:S04]  /*2740*/  LDG.E R11, desc[UR6][R60.64+0x80] ;  /* 0x000080063c0b7981 */ /* 0x000368000c1e1900 */
[----:B------:R1:W5:Y:S04]  /*2750*/  LDG.E R13, desc[UR6][R60.64+0x100] ;  /* 0x000100063c0d7981 */ /* 0x000368000c1e1900 */
[----:B0-----:R1:W5:Y:S04]  /*2760*/  LDG.E R15, desc[UR6][R60.64+0x180] ;  /* 0x000180063c0f7981 */ /* 0x001368000c1e1900 */
[----:B------:R1:W5:Y:S04]  /*2770*/  LDG.E R17, desc[UR6][R60.64+0x200] ;  /* 0x000200063c117981 */ /* 0x000368000c1e1900 */
        /* <DEDUP_REMOVED lines=9> */
[----:B------:R1:W5:Y:S01]  /*2810*/  LDG.E R37, desc[UR6][R60.64+0x700] ;  /* 0x000700063c257981 */ /* 0x000362000c1e1900 */
[----:B------:R-:W-:Y:S05]  /*2820*/  BRA `(.L_x_244) ;  /* 0x0000000000b47947 */ /* 0x000fea0003800000 */
.L_x_243:
[----:B------:R-:W-:Y:S02]  /*2830*/  IMAD.IADD R0, R5, 0x1, -R0 ;  /* 0x0000000105007824 */ /* 0x000fe400078e0a00 */
[C---:B-12---:R-:W-:Y:S02]  /*2840*/  VIADD R39, R3.reuse, 0x20 ;  /* 0x0000002003277836 */ /* 0x046fe40000000000 */
        /* <DEDUP_REMOVED lines=12> */
[----:B------:R2:W5:Y:S01]  /*2910*/  @!P4 LDG.E R9, desc[UR6][R60.64] ;  /* 0x000000063c09c981 */ /* 0x000562000c1e1900 */
[-C--:B------:R-:W-:Y:S01]  /*2920*/  ISETP.GE.AND P4, PT, R39, R0.reuse, PT ;  /* 0x000000002700720c */ /* 0x080fe20003f86270 */
[----:B------:R-:W-:Y:S02]  /*2930*/  VIADD R39, R3, 0x100 ;  /* 0x0000010003277836 */ /* 0x000fe40000000000 */
[----:B------:R2:W5:Y:S01]  /*2940*/  @!P3 LDG.E R11, desc[UR6][R60.64+0x80] ;  /* 0x000080063c0bb981 */ /* 0x000562000c1e1900 */
[----:B------:R-:W-:Y:S01]  /*2950*/  ISETP.GE.AND P3, PT, R41, R0, PT ;  /* 0x000000002900720c */ /* 0x000fe20003f66270 */
[----:B------:R-:W-:-:S02]  /*2960*/  VIADD R41, R3, 0x120 ;  /* 0x0000012003297836 */ /* 0x000fc40000000000 */
[----:B------:R2:W5:Y:S01]  /*2970*/  @!P2 LDG.E R13, desc[UR6][R60.64+0x100] ;  /* 0x000100063c0da981 */ /* 0x000562000c1e1900 */
[-C--:B------:R-:W-:Y:S01]  /*2980*/  ISETP.GE.AND P2, PT, R39, R0.reuse, PT ;  /* 0x000000002700720c */ /* 0x080fe20003f46270 */
[----:B------:R-:W-:Y:S02]  /*2990*/  VIADD R39, R3, 0x140 ;  /* 0x0000014003277836 */ /* 0x000fe40000000000 */
[----:B0-----:R2:W5:Y:S01]  /*29a0*/  @!P1 LDG.E R15, desc[UR6][R60.64+0x180] ;  /* 0x000180063c0f9981 */ /* 0x001562000c1e1900 */
        /* <DEDUP_REMOVED lines=8> */
[----:B------:R2:W5:Y:S01]  /*2a30*/  @!P4 LDG.E R21, desc[UR6][R60.64+0x300] ;  /* 0x000300063c15c981 */ /* 0x000562000c1e1900 */
[-C--:B------:R-:W-:Y:S01]  /*2a40*/  ISETP.GE.AND P4, PT, R39, R0.reuse, PT ;  /* 0x000000002700720c */ /* 0x080fe20003f86270 */
[----:B------:R-:W-:Y:S02]  /*2a50*/  VIADD R39, R3, 0x1c0 ;  /* 0x000001c003277836 */ /* 0x000fe40000000000 */
[----:B------:R2:W5:Y:S01]  /*2a60*/  @!P3 LDG.E R23, desc[UR6][R60.64+0x380] ;  /* 0x000380063c17b981 */ /* 0x000562000c1e1900 */
[----:B------:R-:W-:-:S03]  /*2a70*/  ISETP.GE.AND P3, PT, R41, R0, PT ;  /* 0x000000002900720c */ /* 0x000fc60003f66270 */
[----:B------:R2:W5:Y:S01]  /*2a80*/  @!P2 LDG.E R25, desc[UR6][R60.64+0x400] ;  /* 0x000400063c19a981 */ /* 0x000562000c1e1900 */
[----:B------:R-:W-:-:S03]  /*2a90*/  ISETP.GE.AND P2, PT, R39, R0, PT ;  /* 0x000000002700720c */ /* 0x000fc60003f46270 */
[----:B------:R2:W5:Y:S04]  /*2aa0*/  @!P1 LDG.E R27, desc[UR6][R60.64+0x480] ;  /* 0x000480063c1b9981 */ /* 0x000568000c1e1900 */
[----:B------:R2:W5:Y:S04]  /*2ab0*/  @!P6 LDG.E R29, desc[UR6][R60.64+0x500] ;  /* 0x000500063c1de981 */ /* 0x000568000c1e1900 */
[----:B------:R2:W5:Y:S04]  /*2ac0*/  @!P5 LDG.E R31, desc[UR6][R60.64+0x580] ;  /* 0x000580063c1fd981 */ /* 0x000568000c1e1900 */
[----:B------:R2:W5:Y:S04]  /*2ad0*/  @!P4 LDG.E R33, desc[UR6][R60.64+0x600] ;  /* 0x000600063c21c981 */ /* 0x000568000c1e1900 */
[----:B------:R2:W5:Y:S04]  /*2ae0*/  @!P3 LDG.E R35, desc[UR6][R60.64+0x680] ;  /* 0x000680063c23b981 */ /* 0x000568000c1e1900 */
[----:B------:R2:W5:Y:S02]  /*2af0*/  @!P2 LDG.E R37, desc[UR6][R60.64+0x700] ;  /* 0x000700063c25a981 */ /* 0x000564000c1e1900 */
.L_x_244:
[----:B------:R-:W-:Y:S05]  /*2b00*/  @P0 BRA `(.L_x_245) ;  /* 0x00000000004c0947 */ /* 0x000fea0003800000 */
[----:B------:R-:W0:Y:S02]  /*2b10*/  LDCU.64 UR4, c[0x0][0x3b0] ;  /* 0x00007600ff0477ac */ /* 0x000e240008000a00 */
[----:B0-----:R-:W-:-:S04]  /*2b20*/  LEA R4, P0, R2, UR4, 0x2 ;  /* 0x0000000402047c11 */ /* 0x001fc8000f8010ff */
[----:B------:R-:W-:-:S05]  /*2b30*/  LEA.HI.X R5, R2, UR5, R7, 0x2, P0 ;  /* 0x0000000502057c11 */ /* 0x000fca00080f1407 */
[----:B-----5:R-:W-:Y:S04]  /*2b40*/  STG.E desc[UR6][R4.64], R9 ;  /* 0x0000000904007986 */ /* 0x020fe8000c101906 */
[----:B------:R-:W-:Y:S04]  /*2b50*/  STG.E desc[UR6][R4.64+0x80], R11 ;  /* 0x0000800b04007986 */ /* 0x000fe8000c101906 */
        /* <DEDUP_REMOVED lines=12> */
[----:B------:R-:W-:Y:S01]  /*2c20*/  STG.E desc[UR6][R4.64+0x700], R37 ;  /* 0x0007002504007986 */ /* 0x000fe2000c101906 */
[----:B------:R-:W-:Y:S05]  /*2c30*/  EXIT ;  /* 0x000000000000794d */ /* 0x000fea0003800000 */
.L_x_245:
[----:B------:R-:W0:Y:S01]  /*2c40*/  LDCU.64 UR4, c[0x0][0x3b0] ;  /* 0x00007600ff0477ac */ /* 0x000e220008000a00 */
        /* <DEDUP_REMOVED lines=11> */
[----:B------:R-:W-:Y:S01]  /*2d00*/  ISETP.GE.AND P5, PT, R39, R0, PT ;  /* 0x000000002700720c */ /* 0x000fe20003fa6270 */
[----:B------:R-:W-:Y:S01]  /*2d10*/  VIADD R39, R3, 0x100 ;  /* 0x0000010003277836 */ /* 0x000fe20000000000 */
[----:B0-----:R-:W-:-:S02]  /*2d20*/  LEA R4, P2, R2, UR4, 0x2 ;  /* 0x0000000402047c11 */ /* 0x001fc4000f8410ff */
[-C--:B------:R-:W-:Y:S02]  /*2d30*/  ISETP.GE.AND P3, PT, R41, R0.reuse, PT ;  /* 0x000000002900720c */ /* 0x080fe40003f66270 */
[----:B------:R-:W-:Y:S01]  /*2d40*/  LEA.HI.X R5, R2, UR5, R7, 0x2, P2 ;  /* 0x0000000502057c11 */ /* 0x000fe200090f1407 */
[----:B------:R-:W-:Y:S01]  /*2d50*/  VIADD R7, R3, 0xe0 ;  /* 0x000000e003077836 */ /* 0x000fe20000000000 */
[----:B------:R-:W-:-:S03]  /*2d60*/  ISETP.GE.AND P2, PT, R43, R0, PT ;  /* 0x000000002b00720c */ /* 0x000fc60003f46270 */
[----:B-----5:R0:W-:Y:S01]  /*2d70*/  @!P1 STG.E desc[UR6][R4.64], R9 ;  /* 0x0000000904009986 */ /* 0x0201e2000c101906 */
[-C--:B------:R-:W-:Y:S01]  /*2d80*/  ISETP.GE.AND P1, PT, R7, R0.reuse, PT ;  /* 0x000000000700720c */ /* 0x080fe20003f26270 */
[----:B------:R-:W-:Y:S02]  /*2d90*/  VIADD R7, R3, 0x120 ;  /* 0x0000012003077836 */ /* 0x000fe40000000000 */
[----:B------:R3:W-:Y:S03]  /*2da0*/  @!P4 STG.E desc[UR6][R4.64+0x100], R13 ;  /* 0x0001000d0400c986 */ /* 0x0007e6000c101906 */
[-C--:B------:R-:W-:Y:S01]  /*2db0*/  ISETP.GE.AND P4, PT, R7, R0.reuse, PT ;  /* 0x000000000700720c */ /* 0x080fe20003f86270 */
[----:B------:R-:W-:Y:S01]  /*2dc0*/  VIADD R7, R3, 0x160 ;  /* 0x0000016003077836 */ /* 0x000fe20000000000 */
[----:B------:R3:W-:Y:S01]  /*2dd0*/  @!P0 STG.E desc[UR6][R4.64+0x80], R11 ;  /* 0x0000800b04008986 */ /* 0x0007e2000c101906 */
[----:B------:R-:W-:Y:S01]  /*2de0*/  ISETP.GE.AND P0, PT, R39, R0, PT ;  /* 0x000000002700720c */ /* 0x000fe20003f06270 */
[----:B------:R-:W-:-:S02]  /*2df0*/  VIADD R39, R3, 0x140 ;  /* 0x0000014003277836 */ /* 0x000fc40000000000 */
[----:B------:R3:W-:Y:S01]  /*2e00*/  @!P5 STG.E desc[UR6][R4.64+0x200], R17 ;  /* 0x000200110400d986 */ /* 0x0007e2000c101906 */
[-C--:B------:R-:W-:Y:S01]  /*2e10*/  ISETP.GE.AND P5, PT, R7, R0.reuse, PT ;  /* 0x000000000700720c */ /* 0x080fe20003fa6270 */
[C---:B0-----:R-:W-:Y:S02]  /*2e20*/  VIADD R9, R3.reuse, 0x180 ;  /* 0x0000018003097836 */ /* 0x041fe40000000000 */
[C---:B------:R-:W-:Y:S01]  /*2e30*/  VIADD R7, R3.reuse, 0x1a0 ;  /* 0x000001a003077836 */ /* 0x040fe20000000000 */
[----:B------:R3:W-:Y:S01]  /*2e40*/  @!P6 STG.E desc[UR6][R4.64+0x180], R15 ;  /* 0x0001800f0400e986 */ /* 0x0007e2000c101906 */
[----:B------:R-:W-:Y:S01]  /*2e50*/  VIADD R3, R3, 0x1c0 ;  /* 0x000001c003037836 */ /* 0x000fe20000000000 */
[-C--:B------:R-:W-:Y:S02]  /*2e60*/  ISETP.GE.AND P6, PT, R39, R0.reuse, PT ;  /* 0x000000002700720c */ /* 0x080fe40003fc6270 */
[----:B------:R3:W-:Y:S01]  /*2e70*/  @!P3 STG.E desc[UR6][R4.64+0x280], R19 ;  /* 0x000280130400b986 */ /* 0x0007e2000c101906 */
[----:B------:R-:W-:-:S03]  /*2e80*/  ISETP.GE.AND P3, PT, R9, R0, PT ;  /* 0x000000000900720c */ /* 0x000fc60003f66270 */
[----:B------:R3:W-:Y:S01]  /*2e90*/  @!P2 STG.E desc[UR6][R4.64+0x300], R21 ;  /* 0x000300150400a986 */ /* 0x0007e2000c101906 */
[----:B------:R-:W-:-:S03]  /*2ea0*/  ISETP.GE.AND P2, PT, R7, R0, PT ;  /* 0x000000000700720c */ /* 0x000fc60003f46270 */
[----:B------:R3:W-:Y:S01]  /*2eb0*/  @!P1 STG.E desc[UR6][R4.64+0x380], R23 ;  /* 0x0003801704009986 */ /* 0x0007e2000c101906 */
[----:B------:R-:W-:-:S03]  /*2ec0*/  ISETP.GE.AND P1, PT, R3, R0, PT ;  /* 0x000000000300720c */ /* 0x000fc60003f26270 */
[----:B------:R3:W-:Y:S04]  /*2ed0*/  @!P0 STG.E desc[UR6][R4.64+0x400], R25 ;  /* 0x0004001904008986 */ /* 0x0007e8000c101906 */
[----:B------:R3:W-:Y:S04]  /*2ee0*/  @!P4 STG.E desc[UR6][R4.64+0x480], R27 ;  /* 0x0004801b0400c986 */ /* 0x0007e8000c101906 */
[----:B------:R3:W-:Y:S04]  /*2ef0*/  @!P6 STG.E desc[UR6][R4.64+0x500], R29 ;  /* 0x0005001d0400e986 */ /* 0x0007e8000c101906 */
[----:B------:R3:W-:Y:S04]  /*2f00*/  @!P5 STG.E desc[UR6][R4.64+0x580], R31 ;  /* 0x0005801f0400d986 */ /* 0x0007e8000c101906 */
[----:B------:R3:W-:Y:S04]  /*2f10*/  @!P3 STG.E desc[UR6][R4.64+0x600], R33 ;  /* 0x000600210400b986 */ /* 0x0007e8000c101906 */
[----:B------:R3:W-:Y:S01]  /*2f20*/  @!P2 STG.E desc[UR6][R4.64+0x680], R35 ;  /* 0x000680230400a986 */ /* 0x0007e2000c101906 */
[----:B------:R-:W-:Y:S05]  /*2f30*/  @P1 EXIT ;  /* 0x000000000000194d */ /* 0x000fea0003800000 */
[----:B------:R-:W-:Y:S01]  /*2f40*/  STG.E desc[UR6][R4.64+0x700], R37 ;  /* 0x0007002504007986 */ /* 0x000fe2000c101906 */
[----:B------:R-:W-:Y:S05]  /*2f50*/  EXIT ;  /* 0x000000000000794d */ /* 0x000fea0003800000 */
.L_x_232:
        /* <DEDUP_REMOVED lines=38> */
.L_x_356:
        /* <DEDUP_REMOVED lines=25> */
.L_x_246:
[----:B------:R-:W-:Y:S05]  /*3350*/  WARPSYNC.ALL ;  /* 0x0000000000007948 */ /* 0x000fea0003800000 */
[----:B------:R-:W-:Y:S01]  /*3360*/  BAR.SYNC.DEFER_BLOCKING 0x0 ;  /* 0x0000000000007b1d */ /* 0x000fe20000010000 */
[----:B------:R-:W-:Y:S02]  /*3370*/  ISETP.NE.U32.AND P0, PT, R66, -0x1, PT ;  /* 0xffffffff4200780c */ /* 0x000fe40003f05070 */
[----:B------:R-:W-:Y:S02]  /*3380*/  ISETP.NE.AND P1, PT, R76, RZ, PT ;  /* 0x000000ff4c00720c */ /* 0x000fe40003f25270 */
[----:B------:R-:W-:Y:S01]  /*3390*/  ISETP.NE.AND.EX P0, PT, R67, 0x7fffffff, PT, P0 ;  /* 0x7fffffff4300780c */ /* 0x000fe20003f05300 */
[----:B------:R-:W-:Y:S03]  /*33a0*/  BSSY.RECONVERGENT B0, `(.L_x_248) ;  /* 0x000002c000007945 */ /* 0x000fe60003800200 */
[----:B-1----:R-:W-:-:S02]  /*33b0*/  SEL R28, R66, RZ, P0 ;  /* 0x000000ff421c7207 */ /* 0x002fc40000000000 */
[----:B------:R-:W-:-:S04]  /*33c0*/  SEL R7, R67, 0x80000000, P0 ;  /* 0x8000000043077807 */ /* 0x000fc80000000000 */
[----:B------:R-:W-:-:S04]  /*33d0*/  SHF.R.U64 R28, R28, UR5, R7 ;  /* 0x000000051c1c7c19 */ /* 0x000fc80008001207 */
[----:B------:R-:W-:Y:S01]  /*33e0*/  LOP3.LUT R28, R28, UR4, RZ, 0x30, !PT ;  /* 0x000000041c1c7c12 */ /* 0x000fe2000f8e30ff */
[----:B0-----:R-:W0:Y:S01]  /*33f0*/  LDS R32, [R32+0x3410] ;  /* 0x0034100020207984 */ /* 0x001e220000000800 */
[----:B------:R-:W-:Y:S05]  /*3400*/  @P1 BRA `(.L_x_249) ;  /* 0x0000000000941947 */ /* 0x000fea0003800000 */
[----:B------:R-:W-:-:S05]  /*3410*/  IMAD R30, R59, 0x4, R2 ;  /* 0x000000043b1e7824 */ /* 0x000fca00078e0202 */
        /* <DEDUP_REMOVED lines=36> */
.L_x_249:
[----:B------:R-:W-:Y:S05]  /*3660*/  BSYNC.RECONVERGENT B0 ;  /* 0x0000000000007941 */ /* 0x000fea0003800200 */
.L_x_248:
[----:B------:R-:W-:Y:S01]  /*3670*/  BAR.SYNC.DEFER_BLOCKING 0x0 ;  /* 0x0000000000007b1d */ /* 0x000fe20000010000 */
[----:B------:R-:W-:Y:S01]  /*3680*/  R2P PR, R28, 0x7f ;  /* 0x0000007f1c007804 */ /* 0x000fe20000000000 */
[----:B-1----:R-:W-:-:S04]  /*3690*/  IMAD.MOV.U32 R53, RZ, RZ, RZ ;  /* 0x000000ffff357224 */ /* 0x002fc800078e00ff */
        /* <DEDUP_REMOVED lines=12> */
[----:B------:R-:W-:Y:S02]  /*3760*/  @!P4 LOP3.LUT R30, RZ, R30, RZ, 0x33, !PT ;  /* 0x0000001eff1ec212 */ /* 0x000fe400078e33ff */
[----:B------:R-:W-:Y:S02]  /*3770*/  LOP3.LUT P0, RZ, R28, 0x80, RZ, 0xc0, !PT ;  /* 0x000000801cff7812 */ /* 0x000fe4000780c0ff */
        /* <DEDUP_REMOVED lines=10> */
[----:B------:R-:W-:-:S04]  /*3820*/  LOP3.LUT R7, R36, R7, RZ, 0xc0, !PT ;  /* 0x0000000724077212 */ /* 0x000fc800078ec0ff */
[----:B------:R-:W-:Y:S01]  /*3830*/  LOP3.LUT R29, R34, R7, RZ, 0xc0, !PT ;  /* 0x00000007221d7212 */ /* 0x000fe200078ec0ff */
[----:B------:R-:W-:-:S03]  /*3840*/  IMAD.SHL.U32 R7, R59, 0x20, RZ ;  /* 0x000000203b077824 */ /* 0x000fc600078e00ff */
[----:B------:R-:W2:Y:S02]  /*3850*/  FLO.U32 R36, R29 ;  /* 0x0000001d00247300 */ /* 0x000ea400000e0000 */
[----:B------:R-:W-:-:S05]  /*3860*/  LOP3.LUT R7, R7, 0x7c00, RZ, 0xc0, !PT ;  /* 0x00007c0007077812 */ /* 0x000fca00078ec0ff */
[----:B------:R-:W-:Y:S01]  /*3870*/  IMAD.IADD R7, R2, 0x1, R7 ;  /* 0x0000000102077824 */ /* 0x000fe200078e0207 */
[----:B-1----:R-:W-:Y:S02]  /*3880*/  LOP3.LUT R52, R30, R29, RZ, 0xc0, !PT ;  /* 0x0000001d1e347212 */ /* 0x002fe400078ec0ff */
[----:B--2---:R-:W-:-:S04]  /*3890*/  ISETP.NE.AND P0, PT, R5, R36, PT ;  /* 0x000000240500720c */ /* 0x004fc80003f05270 */
[----:B------:R-:W1:Y:S09]  /*38a0*/  POPC R52, R52 ;  /* 0x0000003400347309 */ /* 0x000e720000000000 */
[----:B------:R-:W-:Y:S05]  /*38b0*/  @P0 BRA `(.L_x_251) ;  /* 0x0000000000080947 */ /* 0x000fea0003800000 */
[----:B------:R-:W-:-:S06]  /*38c0*/  IMAD R53, R28, 0x4, R7 ;  /* 0x000000041c357824 */ /* 0x000fcc00078e0207 */
[----:B-1----:R2:W3:Y:S02]  /*38d0*/  ATOMS.ADD R53, [R53], R52 ;  /* 0x000000343535738c */ /* 0x0024e40000000000 */
.L_x_251:
[----:B------:R-:W-:Y:S05]  /*38e0*/  BSYNC.RECONVERGENT B0 ;  /* 0x0000000000007941 */ /* 0x000fea0003800200 */
.L_x_250:
        /* <DEDUP_REMOVED lines=28> */
[----:B------:R-:W5:Y:S01]  /*3ab0*/  FLO.U32 R28, R33 ;  /* 0x00000021001c7300 */ /* 0x000f6200000e0000 */
[----:B------:R-:W-:-:S07]  /*3ac0*/  LOP3.LUT R34, R30, R33, RZ, 0xc0, !PT ;  /* 0x000000211e227212 */ /* 0x000fce00078ec0ff */
[----:B------:R-:W0:Y:S01]  /*3ad0*/  POPC R34, R34 ;  /* 0x0000002200227309 */ /* 0x000e220000000000 */
[----:B-----5:R-:W-:-:S13]  /*3ae0*/  ISETP.NE.AND P0, PT, R5, R28, PT ;  /* 0x0000001c0500720c */ /* 0x020fda0003f05270 */
[----:B0--34-:R-:W-:Y:S05]  /*3af0*/  @P0 BRA `(.L_x_253) ;  /* 0x0000000000080947 */ /* 0x019fea0003800000 */
[----:B------:R-:W-:-:S06]  /*3b00*/  IMAD R35, R72, 0x4, R7 ;  /* 0x0000000448237824 */ /* 0x000fcc00078e0207 */
[----:B------:R0:W3:Y:S02]  /*3b10*/  ATOMS.ADD R35, [R35], R34 ;  /* 0x000000222323738c */ /* 0x0000e40000000000 */
.L_x_253:
[----:B------:R-:W-:Y:S05]  /*3b20*/  BSYNC.RECONVERGENT B0 ;  /* 0x0000000000007941 */ /* 0x000fea0003800200 */
.L_x_252:
        /* <DEDUP_REMOVED lines=33> */
[----:B------:R-:W-:-:S05]  /*3d40*/  IMAD R28, R73, 0x4, R7 ;  /* 0x00000004491c7824 */ /* 0x000fca00078e0207 */
[----:B------:R0:W3:Y:S02]  /*3d50*/  ATOMS.ADD R37, [R28], R33 ;  /* 0x000000211c25738c */ /* 0x0000e40000000000 */
.L_x_255:
[----:B------:R-:W-:Y:S05]  /*3d60*/  BSYNC.RECONVERGENT B0 ;  /* 0x0000000000007941 */ /* 0x000fea0003800200 */
.L_x_254:
[----:B------:R-:W-:Y:S01]  /*3d70*/  R2P PR, R74, 0x7f ;  /* 0x0000007f4a007804 */ /* 0x000fe20000000000 */
[----:B---3--:R3:W4:Y:S01]  /*3d80*/  SHFL.IDX PT, R56, R37, R56, 0x1f ;  /* 0x00001f3825387589 */ /* 0x00872200000e0000 */
[----:B------:R-:W-:Y:S11]  /*3d90*/  BSSY.RECONVERGENT B0, `(.L_x_256) ;  /* 0x000002c000007945 */ /* 0x000ff60003800200 */
[----:B0-----:R-:W-:-:S02]  /*3da0*/  VOTE.ANY R28, PT, P0 ;  /* 0x00000000001c7806 */ /* 0x001fc400000e0100 */
[----:B------:R-:W-:Y:S02]  /*3db0*/  VOTE.ANY R29, PT, P1 ;  /* 0x00000000001d7806 */ /* 0x000fe400008e0100 */
[----:B------:R-:W-:Y:S02]  /*3dc0*/  @!P0 LOP3.LUT R28, RZ, R28, RZ, 0x33, !PT ;  /* 0x0000001cff1c8212 */ /* 0x000fe400078e33ff */
[----:B------:R-:W-:Y:S02]  /*3dd0*/  VOTE.ANY R31, PT, P2 ;  /* 0x00000000001f7806 */ /* 0x000fe400010e0100 */
[----:B------:R-:W-:Y:S02]  /*3de0*/  @!P1 LOP3.LUT R29, RZ, R29, RZ, 0x33, !PT ;  /* 0x0000001dff1d9212 */ /* 0x000fe400078e33ff */
[----:B------:R-:W-:Y:S02]  /*3df0*/  @!P2 LOP3.LUT R31, RZ, R31, RZ, 0x33, !PT ;  /* 0x0000001fff1fa212 */ /* 0x000fe400078e33ff */
[----:B------:R-:W-:-:S02]  /*3e00*/  LOP3.LUT R28, R29, R28, RZ, 0xc0, !PT ;  /* 0x0000001c1d1c7212 */ /* 0x000fc400078ec0ff */
[----:B------:R-:W-:Y:S02]  /*3e10*/  VOTE.ANY R29, PT, P3 ;  /* 0x00000000001d7806 */ /* 0x000fe400018e0100 */
[----:B------:R-:W-:Y:S02]  /*3e20*/  LOP3.LUT P0, RZ, R74, 0x80, RZ, 0xc0, !PT ;  /* 0x000000804aff7812 */ /* 0x000fe4000780c0ff */
[----:B------:R-:W-:Y:S02]  /*3e30*/  LOP3.LUT R28, R31, R28, RZ, 0xc0, !PT ;  /* 0x0000001c1f1c7212 */ /* 0x000fe400078ec0ff */
        /* <DEDUP_REMOVED lines=12> */
[----:B------:R-:W-:Y:S02]  /*3f00*/  ISETP.GE.AND P0, PT, R49, RZ, PT ;  /* 0x000000ff3100720c */ /* 0x000fe40003f06270 */
[----:B------:R-:W-:Y:S02]  /*3f10*/  LOP3.LUT R28, R31, R28, RZ, 0xc0, !PT ;  /* 0x0000001c1f1c7212 */ /* 0x000fe400078ec0ff */
[----:B------:R-:W-:-:S02]  /*3f20*/  SEL R31, RZ, 0xffffffff, !P0 ;  /* 0xffffffffff1f7807 */ /* 0x000fc40004000000 */
[----:B------:R-:W-:Y:S02]  /*3f30*/  LOP3.LUT R39, R39, R28, RZ, 0xc0, !PT ;  /* 0x0000001c27277212 */ /* 0x000fe400078ec0ff */
[----:B------:R-:W-:Y:S02]  /*3f40*/  SEL R29, RZ, 0x7fffffff, !P0 ;  /* 0x7fffffffff1d7807 */ /* 0x000fe40004000000 */
[----:B------:R-:W-:Y:S01]  /*3f50*/  LOP3.LUT R28, R31, R48, RZ, 0x3c, !PT ;  /* 0x000000301f1c7212 */ /* 0x000fe200078e3cff */
[----:B------:R-:W0:Y:S01]  /*3f60*/  FLO.U32 R36, R39 ;  /* 0x0000002700247300 */ /* 0x000e2200000e0000 */
[----:B------:R-:W-:Y:S02]  /*3f70*/  LOP3.LUT R29, R29, R49, RZ, 0x3c, !PT ;  /* 0x000000311d1d7212 */ /* 0x000fe400078e3cff */
[----:B------:R-:W-:-:S04]  /*3f80*/  ISETP.NE.U32.AND P0, PT, R28, -0x1, PT ;  /* 0xffffffff1c00780c */ /* 0x000fc80003f05070 */
[----:B------:R-:W-:-:S04]  /*3f90*/  ISETP.NE.AND.EX P0, PT, R29, 0x7fffffff, PT, P0 ;  /* 0x7fffffff1d00780c */ /* 0x000fc80003f05300 */
[----:B------:R-:W-:Y:S02]  /*3fa0*/  SEL R38, R28, RZ, P0 ;  /* 0x000000ff1c267207 */ /* 0x000fe40000000000 */
[----:B------:R-:W-:Y:S02]  /*3fb0*/  SEL R31, R29, 0x80000000, P0 ;  /* 0x800000001d1f7807 */ /* 0x000fe40000000000 */
[----:B0-----:R-:W-:Y:S02]  /*3fc0*/  ISETP.NE.AND P0, PT, R5, R36, PT ;  /* 0x000000240500720c */ /* 0x001fe40003f05270 */
[----:B------:R-:W-:Y:S02]  /*3fd0*/  SHF.R.U64 R38, R38, UR5, R31 ;  /* 0x0000000526267c19 */ /* 0x000fe4000800121f */
[----:B------:R-:W-:Y:S01]  /*3fe0*/  LOP3.LUT R31, R30, R39, RZ, 0xc0, !PT ;  /* 0x000000271e1f7212 */ /* 0x000fe200078ec0ff */
[----:B------:R-:W-:Y:S01]  /*3ff0*/  IMAD.MOV.U32 R39, RZ, RZ, RZ ;  /* 0x000000ffff277224 */ /* 0x000fe200078e00ff */
[----:B------:R-:W-:-:S04]  /*4000*/  LOP3.LUT R38, R38, UR4, RZ, 0x30, !PT ;  /* 0x0000000426267c12 */ /* 0x000fc8000f8e30ff */
[----:B------:R-:W0:Y:S03]  /*4010*/  POPC R31, R31 ;  /* 0x0000001f001f7309 */ /* 0x000e260000000000 */
[----:B---34-:R-:W-:Y:S05]  /*4020*/  @P0 BRA `(.L_x_257) ;  /* 0x0000000000080947 */ /* 0x018fea0003800000 */
[----:B------:R-:W-:-:S05]  /*4030*/  IMAD R74, R74, 0x4, R7 ;  /* 0x000000044a4a7824 */ /* 0x000fca00078e0207 */
[----:B0-----:R3:W4:Y:S02]  /*4040*/  ATOMS.ADD R39, [R74], R31 ;  /* 0x0000001f4a27738c */ /* 0x0017240000000000 */
.L_x_257:
[----:B------:R-:W-:Y:S05]  /*4050*/  BSYNC.RECONVERGENT B0 ;  /* 0x0000000000007941 */ /* 0x000fea0003800200 */
.L_x_256:
[----:B------:R-:W-:Y:S01]  /*4060*/  R2P PR, R38, 0x7f ;  /* 0x0000007f26007804 */ /* 0x000fe20000000000 */
[----:B----4-:R4:W0:Y:S01]  /*4070*/  SHFL.IDX PT, R36, R39, R36, 0x1f ;  /* 0x00001f2427247589 */ /* 0x01082200000e0000 */
        /* <DEDUP_REMOVED lines=24> */
[----:B------:R-:W-:Y:S01]  /*4200*/  LOP3.LUT R20, R41, R20, RZ, 0xc0, !PT ;  /* 0x0000001429147212 */ /* 0x000fe200078ec0ff */
[----:B------:R-:W-:Y:S01]  /*4210*/  IMAD.MOV.U32 R41, RZ, RZ, RZ ;  /* 0x000000ffff297224 */ /* 0x000fe200078e00ff */
[----:B------:R-:W-:-:S02]  /*4220*/  SEL R37, RZ, 0xffffffff, !P0 ;  /* 0xffffffffff257807 */ /* 0x000fc40004000000 */
[----:B------:R-:W-:Y:S02]  /*4230*/  LOP3.LUT R43, R43, R20, RZ, 0xc0, !PT ;  /* 0x000000142b2b7212 */ /* 0x000fe400078ec0ff */
[----:B------:R-:W-:Y:S02]  /*4240*/  LOP3.LUT R20, R37, R46, RZ, 0x3c, !PT ;  /* 0x0000002e25147212 */ /* 0x000fe400078e3cff */
[----:B------:R-:W5:Y:S02]  /*4250*/  FLO.U32 R40, R43 ;  /* 0x0000002b00287300 */ /* 0x000f6400000e0000 */
[----:B------:R-:W-:-:S04]  /*4260*/  ISETP.NE.U32.AND P0, PT, R20, -0x1, PT ;  /* 0xffffffff1400780c */ /* 0x000fc80003f05070 */
[----:B------:R-:W-:-:S04]  /*4270*/  ISETP.NE.AND.EX P0, PT, R21, 0x7fffffff, PT, P0 ;  /* 0x7fffffff1500780c */ /* 0x000fc80003f05300 */
[----:B------:R-:W-:Y:S02]  /*4280*/  SEL R42, R20, RZ, P0 ;  /* 0x000000ff142a7207 */ /* 0x000fe40000000000 */
[----:B------:R-:W-:Y:S02]  /*4290*/  SEL R37, R21, 0x80000000, P0 ;  /* 0x8000000015257807 */ /* 0x000fe40000000000 */
[----:B-----5:R-:W-:Y:S02]  /*42a0*/  ISETP.NE.AND P0, PT, R5, R40, PT ;  /* 0x000000280500720c */ /* 0x020fe40003f05270 */
[----:B------:R-:W-:Y:S02]  /*42b0*/  SHF.R.U64 R42, R42, UR5, R37 ;  /* 0x000000052a2a7c19 */ /* 0x000fe40008001225 */
[----:B------:R-:W-:Y:S02]  /*42c0*/  LOP3.LUT R37, R30, R43, RZ, 0xc0, !PT ;  /* 0x0000002b1e257212 */ /* 0x000fe400078ec0ff */
[----:B------:R-:W-:-:S04]  /*42d0*/  LOP3.LUT R42, R42, UR4, RZ, 0x30, !PT ;  /* 0x000000042a2a7c12 */ /* 0x000fc8000f8e30ff */
[----:B------:R-:W0:Y:S03]  /*42e0*/  POPC R37, R37 ;  /* 0x0000002500257309 */ /* 0x000e260000000000 */
[----:B----4-:R-:W-:Y:S05]  /*42f0*/  @P0 BRA `(.L_x_259) ;  /* 0x0000000000080947 */ /* 0x010fea0003800000 */
[----:B------:R-:W-:-:S05]  /*4300*/  IMAD R38, R38, 0x4, R7 ;  /* 0x0000000426267824 */ /* 0x000fca00078e0207 */
[----:B0-----:R4:W0:Y:S02]  /*4310*/  ATOMS.ADD R41, [R38], R37 ;  /* 0x000000252629738c */ /* 0x0018240000000000 */
.L_x_259:
[----:B------:R-:W-:Y:S05]  /*4320*/  BSYNC.RECONVERGENT B0 ;  /* 0x0000000000007941 */ /* 0x000fea0003800200 */
.L_x_258:
[----:B------:R-:W-:Y:S01]  /*4330*/  R2P PR, R42, 0x7f ;  /* 0x0000007f2a007804 */ /* 0x000fe20000000000 */
[----:B------:R-:W-:-:S12]  /*4340*/  BSSY.RECONVERGENT B0, `(.L_x_260) ;  /* 0x0000028000007945 */ /* 0x000fd80003800200 */
[----:B----4-:R-:W-:Y:S02]  /*4350*/  VOTE.ANY R38, PT, P0 ;  /* 0x0000000000267806 */ /* 0x010fe400000e0100 */
        /* <DEDUP_REMOVED lines=21> */
[----:B------:R-:W-:Y:S01]  /*44b0*/  LOP3.LUT R38, R43, R38, RZ, 0xc0, !PT ;  /* 0x000000262b267212 */ /* 0x000fe200078ec0ff */
[----:B------:R-:W-:Y:S01]  /*44c0*/  IMAD.MOV.U32 R43, RZ, RZ, RZ ;  /* 0x000000ffff2b7224 */ /* 0x000fe200078e00ff */
[----:B------:R-:W-:-:S02]  /*44d0*/  ISETP.NE.U32.AND P0, PT, R18, -0x1, PT ;  /* 0xffffffff1200780c */ /* 0x000fc40003f05070 */
[----:B------:R-:W-:Y:S02]  /*44e0*/  LOP3.LUT R45, R45, R38, RZ, 0xc0, !PT ;  /* 0x000000262d2d7212 */ /* 0x000fe400078ec0ff */
[C---:B------:R-:W-:Y:S01]  /*44f0*/  ISETP.NE.AND.EX P0, PT, R19.reuse, 0x7fffffff, PT, P0 ;  /* 0x7fffffff1300780c */ /* 0x040fe20003f05300 */
[----:B0-----:R0:W4:Y:S01]  /*4500*/  SHFL.IDX PT, R38, R41, R40, 0x1f ;  /* 0x00001f2829267589 */ /* 0x00112200000e0000 */
        /* <DEDUP_REMOVED lines=8> */
[----:B----4-:R-:W-:Y:S05]  /*4590*/  @P0 BRA `(.L_x_261) ;  /* 0x0000000000080947 */ /* 0x010fea0003800000 */
[----:B------:R-:W-:-:S05]  /*45a0*/  IMAD R42, R42, 0x4, R7 ;  /* 0x000000042a2a7824 */ /* 0x000fca00078e0207 */
[----:B0-----:R4:W0:Y:S02]  /*45b0*/  ATOMS.ADD R43, [R42], R39 ;  /* 0x000000272a2b738c */ /* 0x0018240000000000 */
.L_x_261:
[----:B------:R-:W-:Y:S05]  /*45c0*/  BSYNC.RECONVERGENT B0 ;  /* 0x0000000000007941 */ /* 0x000fea0003800200 */
.L_x_260:
[----:B------:R-:W-:Y:S01]  /*45d0*/  R2P PR, R44, 0x7f ;  /* 0x0000007f2c007804 */ /* 0x000fe20000000000 */
[----:B------:R-:W-:-:S12]  /*45e0*/  BSSY.RECONVERGENT B0, `(.L_x_262) ;  /* 0x0000028000007945 */ /* 0x000fd80003800200 */
[----:B0-----:R-:W-:Y:S02]  /*45f0*/  VOTE.ANY R40, PT, P0 ;  /* 0x0000000000287806 */ /* 0x001fe400000e0100 */
        /* <DEDUP_REMOVED lines=26> */
[----:B------:R0:W0:Y:S01]  /*47a0*/  SHFL.IDX PT, R40, R43, R46, 0x1f ;  /* 0x00001f2e2b287589 */ /* 0x00002200000e0000 */
[----:B----4-:R-:W4:Y:S02]  /*47b0*/  FLO.U32 R42, R47 ;  /* 0x0000002f002a7300 */ /* 0x010f2400000e0000 */
[----:B------:R-:W-:Y:S02]  /*47c0*/  SEL R48, R16, RZ, P0 ;  /* 0x000000ff10307207 */ /* 0x000fe40000000000 */
[----:B------:R-:W-:-:S04]  /*47d0*/  SEL R41, R17, 0x80000000, P0 ;  /* 0x8000000011297807 */ /* 0x000fc80000000000 */
[----:B------:R-:W-:Y:S02]  /*47e0*/  SHF.R.U64 R48, R48, UR5, R41 ;  /* 0x0000000530307c19 */ /* 0x000fe40008001229 */
[----:B------:R-:W-:Y:S02]  /*47f0*/  LOP3.LUT R41, R30, R47, RZ, 0xc0, !PT ;  /* 0x0000002f1e297212 */ /* 0x000fe400078ec0ff */
[----:B------:R-:W-:Y:S02]  /*4800*/  LOP3.LUT R48, R48, UR4, RZ, 0x30, !PT ;  /* 0x0000000430307c12 */ /* 0x000fe4000f8e30ff */
[----:B----4-:R-:W-:Y:S02]  /*4810*/  ISETP.NE.AND P0, PT, R5, R42, PT ;  /* 0x0000002a0500720c */ /* 0x010fe40003f05270 */
[----:B------:R-:W4:Y:S11]  /*4820*/  POPC R41, R41 ;  /* 0x0000002900297309 */ /* 0x000f360000000000 */
[----:B0-----:R-:W-:Y:S05]  /*4830*/  @P0 BRA `(.L_x_263) ;  /* 0x0000000000080947 */ /* 0x001fea0003800000 */
[----:B------:R-:W-:-:S05]  /*4840*/  IMAD R44, R44, 0x4, R7 ;  /* 0x000000042c2c7824 */ /* 0x000fca00078e0207 */
[----:B----4-:R0:W4:Y:S02]  /*4850*/  ATOMS.ADD R45, [R44], R41 ;  /* 0x000000292c2d738c */ /* 0x0101240000000000 */
.L_x_263:
[----:B------:R-:W-:Y:S05]  /*4860*/  BSYNC.RECONVERGENT B0 ;  /* 0x0000000000007941 */ /* 0x000fea0003800200 */
.L_x_262:
[----:B------:R-:W-:Y:S01]  /*4870*/  R2P PR, R48, 0x7f ;  /* 0x0000007f30007804 */ /* 0x000fe20000000000 */
[----:B----4-:R4:W1:Y:S01]  /*4880*/  SHFL.IDX PT, R42, R45, R42, 0x1f ;  /* 0x00001f2a2d2a7589 */ /* 0x01086200000e0000 */
        /* <DEDUP_REMOVED lines=26> */
[C---:B------:R-:W-:Y:S02]  /*4a30*/  ISETP.NE.AND.EX P0, PT, R15.reuse, 0x7fffffff, PT, P0 ;  /* 0x7fffffff0f00780c */ /* 0x040fe40003f05300 */
[----:B------:R-:W0:Y:S01]  /*4a40*/  FLO.U32 R44, R43 ;  /* 0x0000002b002c7300 */ /* 0x000e2200000e0000 */
[----:B------:R-:W-:Y:S02]  /*4a50*/  LOP3.LUT R49, R30, R43, RZ, 0xc0, !PT ;  /* 0x0000002b1e317212 */ /* 0x000fe400078ec0ff */
[----:B------:R-:W-:Y:S02]  /*4a60*/  SEL R46, R14, RZ, P0 ;  /* 0x000000ff0e2e7207 */ /* 0x000fe40000000000 */
[----:B------:R-:W-:-:S03]  /*4a70*/  SEL R47, R15, 0x80000000, P0 ;  /* 0x800000000f2f7807 */ /* 0x000fc60000000000 */
[----:B------:R4:W1:Y:S01]  /*4a80*/  POPC R43, R49 ;  /* 0x00000031002b7309 */ /* 0x0008620000000000 */
[----:B------:R-:W-:Y:S01]  /*4a90*/  SHF.R.U64 R46, R46, UR5, R47 ;  /* 0x000000052e2e7c19 */ /* 0x000fe2000800122f */
[----:B------:R-:W-:-:S03]  /*4aa0*/  IMAD.MOV.U32 R47, RZ, RZ, RZ ;  /* 0x000000ffff2f7224 */ /* 0x000fc600078e00ff */
[----:B------:R-:W-:Y:S02]  /*4ab0*/  LOP3.LUT R46, R46, UR4, RZ, 0x30, !PT ;  /* 0x000000042e2e7c12 */ /* 0x000fe4000f8e30ff */
[----:B0-----:R-:W-:-:S13]  /*4ac0*/  ISETP.NE.AND P0, PT, R5, R44, PT ;  /* 0x0000002c0500720c */ /* 0x001fda0003f05270 */
[----:B-1--4-:R-:W-:Y:S05]  /*4ad0*/  @P0 BRA `(.L_x_265) ;  /* 0x0000000000080947 */ /* 0x012fea0003800000 */
[----:B------:R-:W-:-:S05]  /*4ae0*/  IMAD R48, R48, 0x4, R7 ;  /* 0x0000000430307824 */ /* 0x000fca00078e0207 */
[----:B------:R0:W1:Y:S02]  /*4af0*/  ATOMS.ADD R47, [R48], R43 ;  /* 0x0000002b302f738c */ /* 0x0000640000000000 */
.L_x_265:
[----:B------:R-:W-:Y:S05]  /*4b00*/  BSYNC.RECONVERGENT B0 ;  /* 0x0000000000007941 */ /* 0x000fea0003800200 */
.L_x_264:
[----:B------:R-:W-:Y:S01]  /*4b10*/  R2P PR, R46, 0x7f ;  /* 0x0000007f2e007804 */ /* 0x000fe20000000000 */
[----:B-1----:R1:W4:Y:S01]  /*4b20*/  SHFL.IDX PT, R44, R47, R44, 0x1f ;  /* 0x00001f2c2f2c7589 */ /* 0x00232200000e0000 */
        /* <DEDUP_REMOVED lines=39> */
.L_x_267:
[----:B------:R-:W-:Y:S05]  /*4da0*/  BSYNC.RECONVERGENT B0 ;  /* 0x0000000000007941 */ /* 0x000fea0003800200 */
.L_x_266:
[----:B------:R-:W-:Y:S01]  /*4db0*/  R2P PR, R48, 0x7f ;  /* 0x0000007f30007804 */ /* 0x000fe20000000000 */
[----:B------:R-:W-:-:S12]  /*4dc0*/  BSSY.RECONVERGENT B0, `(.L_x_268) ;  /* 0x0000028000007945 */ /* 0x000fd80003800200 */
[----:B0-----:R-:W-:Y:S02]  /*4dd0*/  VOTE.ANY R46, PT, P0 ;  /* 0x00000000002e7806 */ /* 0x001fe400000e0100 */
[----:B------:R-:W-:Y:S02]  /*4de0*/  VOTE.ANY R47, PT, P1 ;  /* 0x00000000002f7806 */ /* 0x000fe400008e0100 */
[----:B------:R-:W-:Y:S02]  /*4df0*/  @!P0 LOP3.LUT R46, RZ, R46, RZ, 0x33, !PT ;  /* 0x0000002eff2e8212 */ /* 0x000fe400078e33ff */
[----:B------:R-:W-:Y:S02]  /*4e00*/  @!P1 LOP3.LUT R47, RZ, R47, RZ, 0x33, !PT ;  /* 0x0000002fff2f9212 */ /* 0x000fe400078e33ff */
[----:B------:R-:W-:Y:S02]  /*4e10*/  VOTE.ANY R51, PT, P2 ;  /* 0x0000000000337806 */ /* 0x000fe400010e0100 */
[----:B------:R-:W-:-:S02]  /*4e20*/  LOP3.LUT R46, R47, R46, RZ, 0xc0, !PT ;  /* 0x0000002e2f2e7212 */ /* 0x000fc400078ec0ff */
[----:B------:R-:W-:Y:S02]  /*4e30*/  VOTE.ANY R47, PT, P3 ;  /* 0x00000000002f7806 */ /* 0x000fe400018e0100 */
[----:B------:R-:W-:Y:S02]  /*4e40*/  @!P2 LOP3.LUT R51, RZ, R51, RZ, 0x33, !PT ;  /* 0x00000033ff33a212 */ /* 0x000fe400078e33ff */
[----:B------:R-:W-:Y:S02]  /*4e50*/  @!P3 LOP3.LUT R47, RZ, R47, RZ, 0x33, !PT ;  /* 0x0000002fff2fb212 */ /* 0x000fe400078e33ff */
[----:B------:R-:W-:Y:S02]  /*4e60*/  LOP3.LUT R46, R51, R46, RZ, 0xc0, !PT ;  /* 0x0000002e332e7212 */ /* 0x000fe400078ec0ff */
[----:B------:R-:W-:Y:S02]  /*4e70*/  LOP3.LUT P0, RZ, R48, 0x80, RZ, 0xc0, !PT ;  /* 0x0000008030ff7812 */ /* 0x000fe4000780c0ff */
[----:B------:R-:W-:-:S02]  /*4e80*/  VOTE.ANY R51, PT, P4 ;  /* 0x0000000000337806 */ /* 0x000fc400020e0100 */
[----:B------:R-:W-:Y:S02]  /*4e90*/  LOP3.LUT R46, R47, R46, RZ, 0xc0, !PT ;  /* 0x0000002e2f2e7212 */ /* 0x000fe400078ec0ff */
[----:B------:R-:W-:Y:S02]  /*4ea0*/  VOTE.ANY R47, PT, P5 ;  /* 0x00000000002f7806 */ /* 0x000fe400028e0100 */
[----:B------:R-:W-:Y:S02]  /*4eb0*/  @!P4 LOP3.LUT R51, RZ, R51, RZ, 0x33, !PT ;  /* 0x00000033ff33c212 */ /* 0x000fe400078e33ff */
[----:B------:R-:W-:Y:S02]  /*4ec0*/  @!P5 LOP3.LUT R47, RZ, R47, RZ, 0x33, !PT ;  /* 0x0000002fff2fd212 */ /* 0x000fe400078e33ff */
[----:B------:R-:W-:Y:S02]  /*4ed0*/  LOP3.LUT R46, R51, R46, RZ, 0xc0, !PT ;  /* 0x0000002e332e7212 */ /* 0x000fe400078ec0ff */
[----:B------:R-:W-:-:S02]  /*4ee0*/  VOTE.ANY R51, PT, P6 ;  /* 0x0000000000337806 */ /* 0x000fc400030e0100 */
[----:B------:R-:W-:Y:S02]  /*4ef0*/  LOP3.LUT R46, R47, R46, RZ, 0xc0, !PT ;  /* 0x0000002e2f2e7212 */ /* 0x000fe400078ec0ff */
[----:B------:R-:W-:Y:S02]  /*4f00*/  VOTE.ANY R47, PT, P0 ;  /* 0x00000000002f7806 */ /* 0x000fe400000e0100 */
[----:B------:R-:W-:Y:S02]  /*4f10*/  @!P6 LOP3.LUT R51, RZ, R51, RZ, 0x33, !PT ;  /* 0x00000033ff33e212 */ /* 0x000fe400078e33ff */
[----:B------:R-:W-:Y:S02]  /*4f20*/  @!P0 LOP3.LUT R47, RZ, R47, RZ, 0x33, !PT ;  /* 0x0000002fff2f8212 */ /* 0x000fe400078e33ff */
[----:B------:R-:W-:Y:S02]  /*4f30*/  LOP3.LUT R46, R51, R46, RZ, 0xc0, !PT ;  /* 0x0000002e332e7212 */ /* 0x000fe400078ec0ff */
[----:B------:R-:W-:-:S02]  /*4f40*/  ISETP.NE.U32.AND P0, PT, R10, -0x1, PT ;  /* 0xffffffff0a00780c */ /* 0x000fc40003f05070 */
[----:B------:R-:W-:Y:S02]  /*4f50*/  LOP3.LUT R47, R47, R46, RZ, 0xc0, !PT ;  /* 0x0000002e2f2f7212 */ /* 0x000fe400078ec0ff */
[C---:B------:R-:W-:Y:S01]  /*4f60*/  ISETP.NE.AND.EX P0, PT, R11.reuse, 0x7fffffff, PT, P0 ;  /* 0x7fffffff0b00780c */ /* 0x040fe20003f05300 */
[----:B-1----:R0:W1:Y:S01]  /*4f70*/  SHFL.IDX PT, R46, R49, R50, 0x1f ;  /* 0x00001f32312e7589 */ /* 0x00206200000e0000 */
        /* <DEDUP_REMOVED lines=9> */
[----:B01----:R-:W-:Y:S05]  /*5010*/  @P0 BRA `(.L_x_269) ;  /* 0x0000000000080947 */ /* 0x003fea0003800000 */
[----:B------:R-:W-:-:S05]  /*5020*/  IMAD R48, R48, 0x4, R7 ;  /* 0x0000000430307824 */ /* 0x000fca00078e0207 */
[----:B------:R0:W1:Y:S02]  /*5030*/  ATOMS.ADD R51, [R48], R47 ;  /* 0x0000002f3033738c */ /* 0x0000640000000000 */
.L_x_269:
[----:B------:R-:W-:Y:S05]  /*5040*/  BSYNC.RECONVERGENT B0 ;  /* 0x0000000000007941 */ /* 0x000fea0003800200 */
.L_x_268:
[----:B------:R-:W-:Y:S01]  /*5050*/  R2P PR, R54, 0x7f ;  /* 0x0000007f36007804 */ /* 0x000fe20000000000 */
[----:B------:R-:W-:-:S12]  /*5060*/  BSSY.RECONVERGENT B0, `(.L_x_270) ;  /* 0x0000028000007945 */ /* 0x000fd80003800200 */
[----:B0-----:R-:W-:Y:S02]  /*5070*/  VOTE.ANY R48, PT, P0 ;  /* 0x0000000000307806 */ /* 0x001fe400000e0100 */
[----:B------:R-:W-:Y:S02]  /*5080*/  VOTE.ANY R49, PT, P1 ;  /* 0x0000000000317806 */ /* 0x000fe400008e0100 */
[----:B------:R-:W-:Y:S02]  /*5090*/  @!P0 LOP3.LUT R48, RZ, R48, RZ, 0x33, !PT ;  /* 0x00000030ff308212 */ /* 0x000fe400078e33ff */
[----:B------:R-:W-:Y:S02]  /*50a0*/  @!P1 LOP3.LUT R49, RZ, R49, RZ, 0x33, !PT ;  /* 0x00000031ff319212 */ /* 0x000fe400078e33ff */
[----:B------:R-:W-:Y:S02]  /*50b0*/  LOP3.LUT P0, RZ, R54, 0x80, RZ, 0xc0, !PT ;  /* 0x0000008036ff7812 */ /* 0x000fe4000780c0ff */
[----:B------:R-:W-:-:S02]  /*50c0*/  LOP3.LUT R48, R49, R48, RZ, 0xc0, !PT ;  /* 0x0000003031307212 */ /* 0x000fc400078ec0ff */
[----:B------:R-:W-:-:S04]  /*50d0*/  VOTE.ANY R49, PT, P2 ;  /* 0x0000000000317806 */ /* 0x000fc800010e0100 */
[----:B------:R-:W-:-:S04]  /*50e0*/  @!P2 LOP3.LUT R49, RZ, R49, RZ, 0x33, !PT ;  /* 0x00000031ff31a212 */ /* 0x000fc800078e33ff */
[----:B------:R-:W-:Y:S02]  /*50f0*/  LOP3.LUT R48, R49, R48, RZ, 0xc0, !PT ;  /* 0x0000003031307212 */ /* 0x000fe400078ec0ff */
        /* <DEDUP_REMOVED lines=13> */
[----:B------:R-:W-:Y:S02]  /*51d0*/  @!P0 LOP3.LUT R49, RZ, R49, RZ, 0x33, !PT ;  /* 0x00000031ff318212 */ /* 0x000fe400078e33ff */
[----:B------:R-:W-:Y:S02]  /*51e0*/  ISETP.NE.U32.AND P0, PT, R8, -0x1, PT ;  /* 0xffffffff0800780c */ /* 0x000fe40003f05070 */
[----:B------:R-:W-:Y:S02]  /*51f0*/  LOP3.LUT R57, R49, R48, RZ, 0xc0, !PT ;  /* 0x0000003031397212 */ /* 0x000fe400078ec0ff */
[----:B------:R-:W-:Y:S01]  /*5200*/  ISETP.NE.AND.EX P0, PT, R9, 0x7fffffff, PT, P0 ;  /* 0x7fffffff0900780c */ /* 0x000fe20003f05300 */
[----:B-1----:R0:W1:Y:S01]  /*5210*/  SHFL.IDX PT, R48, R51, R72, 0x1f ;  /* 0x00001f4833307589 */ /* 0x00206200000e0000 */
[----:B------:R4:W5:Y:S01]  /*5220*/  FLO.U32 R50, R57 ;  /* 0x0000003900327300 */ /* 0x00096200000e0000 */
[----:B------:R-:W-:Y:S02]  /*5230*/  LOP3.LUT R49, R30, R57, RZ, 0xc0, !PT ;  /* 0x000000391e317212 */ /* 0x000fe400078ec0ff */
[----:B------:R-:W-:-:S02]  /*5240*/  SEL R55, R8, RZ, P0 ;  /* 0x000000ff08377207 */ /* 0x000fc40000000000 */
[----:B---3--:R-:W-:-:S03]  /*5250*/  SEL R74, R9, 0x80000000, P0 ;  /* 0x80000000094a7807 */ /* 0x008fc60000000000 */
[----:B------:R-:W3:Y:S01]  /*5260*/  POPC R49, R49 ;  /* 0x0000003100317309 */ /* 0x000ee20000000000 */
[----:B------:R-:W-:Y:S01]  /*5270*/  SHF.R.U64 R55, R55, UR5, R74 ;  /* 0x0000000537377c19 */ /* 0x000fe2000800124a */
[----:B----4-:R-:W-:-:S03]  /*5280*/  IMAD.MOV.U32 R57, RZ, RZ, RZ ;  /* 0x000000ffff397224 */ /* 0x010fc600078e00ff */
[----:B------:R-:W-:Y:S02]  /*5290*/  LOP3.LUT R55, R55, UR4, RZ, 0x30, !PT ;  /* 0x0000000437377c12 */ /* 0x000fe4000f8e30ff */
[----:B-----5:R-:W-:-:S13]  /*52a0*/  ISETP.NE.AND P0, PT, R5, R50, PT ;  /* 0x000000320500720c */ /* 0x020fda0003f05270 */
[----:B01-3--:R-:W-:Y:S05]  /*52b0*/  @P0 BRA `(.L_x_271) ;  /* 0x0000000000080947 */ /* 0x00bfea0003800000 */
[----:B------:R-:W-:-:S05]  /*52c0*/  IMAD R54, R54, 0x4, R7 ;  /* 0x0000000436367824 */ /* 0x000fca00078e0207 */
[----:B------:R0:W1:Y:S02]  /*52d0*/  ATOMS.ADD R57, [R54], R49 ;  /* 0x000000313639738c */ /* 0x0000640000000000 */
.L_x_271:
[----:B------:R-:W-:Y:S05]  /*52e0*/  BSYNC.RECONVERGENT B0 ;  /* 0x0000000000007941 */ /* 0x000fea0003800200 */
.L_x_270:
[----:B------:R-:W-:Y:S01]  /*52f0*/  R2P PR, R55, 0x7f ;  /* 0x0000007f37007804 */ /* 0x000fe20000000000 */
[----:B-1----:R1:W3:Y:S01]  /*5300*/  SHFL.IDX PT, R50, R57, R50, 0x1f ;  /* 0x00001f3239327589 */ /* 0x0022e200000e0000 */
[----:B------:R-:W-:Y:S11]  /*5310*/  BSSY.RECONVERGENT B0, `(.L_x_272) ;  /* 0x0000027000007945 */ /* 0x000ff60003800200 */
[----:B------:R-:W-:-:S02]  /*5320*/  VOTE.ANY R51, PT, P0 ;  /* 0x0000000000337806 */ /* 0x000fc400000e0100 */
[----:B0-----:R-:W-:Y:S02]  /*5330*/  VOTE.ANY R54, PT, P1 ;  /* 0x0000000000367806 */ /* 0x001fe400008e0100 */
[----:B------:R-:W-:Y:S02]  /*5340*/  @!P0 LOP3.LUT R51, RZ, R51, RZ, 0x33, !PT ;  /* 0x00000033ff338212 */ /* 0x000fe400078e33ff */
[----:B------:R-:W-:Y:S02]  /*5350*/  @!P1 LOP3.LUT R54, RZ, R54, RZ, 0x33, !PT ;  /* 0x00000036ff369212 */ /* 0x000fe400078e33ff */
[----:B------:R-:W-:Y:S02]  /*5360*/  LOP3.LUT P0, RZ, R55, 0x80, RZ, 0xc0, !PT ;  /* 0x0000008037ff7812 */ /* 0x000fe4000780c0ff */
        /* <DEDUP_REMOVED lines=20> */
[----:B------:R-:W-:Y:S02]  /*54b0*/  ISETP.NE.AND.EX P0, PT, R65, 0x7fffffff, PT, P0 ;  /* 0x7fffffff4100780c */ /* 0x000fe40003f05300 */
[----:B------:R0:W4:Y:S02]  /*54c0*/  FLO.U32 R54, R73 ;  /* 0x0000004900367300 */ /* 0x00012400000e0000 */
[----:B------:R-:W-:-:S02]  /*54d0*/  SEL R74, R64, RZ, P0 ;  /* 0x000000ff404a7207 */ /* 0x000fc40000000000 */
[----:B------:R-:W-:-:S04]  /*54e0*/  SEL R51, R65, 0x80000000, P0 ;  /* 0x8000000041337807 */ /* 0x000fc80000000000 */
[----:B------:R-:W-:Y:S02]  /*54f0*/  SHF.R.U64 R74, R74, UR5, R51 ;  /* 0x000000054a4a7c19 */ /* 0x000fe40008001233 */
[----:B------:R-:W-:Y:S01]  /*5500*/  LOP3.LUT R51, R30, R73, RZ, 0xc0, !PT ;  /* 0x000000491e337212 */ /* 0x000fe200078ec0ff */
[----:B0-----:R-:W-:Y:S01]  /*5510*/  IMAD.MOV.U32 R73, RZ, RZ, RZ ;  /* 0x000000ffff497224 */ /* 0x001fe200078e00ff */
[----:B------:R-:W-:Y:S02]  /*5520*/  LOP3.LUT R74, R74, UR4, RZ, 0x30, !PT ;  /* 0x000000044a4a7c12 */ /* 0x000fe4000f8e30ff */
[----:B----4-:R-:W-:Y:S02]  /*5530*/  ISETP.NE.AND P0, PT, R5, R54, PT ;  /* 0x000000360500720c */ /* 0x010fe40003f05270 */
[----:B------:R-:W0:Y:S11]  /*5540*/  POPC R51, R51 ;  /* 0x0000003300337309 */ /* 0x000e360000000000 */
[----:B-1-3--:R-:W-:Y:S05]  /*5550*/  @P0 BRA `(.L_x_273) ;  /* 0x0000000000080947 */ /* 0x00afea0003800000 */
[----:B------:R-:W-:-:S05]  /*5560*/  IMAD R72, R55, 0x4, R7 ;  /* 0x0000000437487824 */ /* 0x000fca00078e0207 */
[----:B0-----:R1:W3:Y:S02]  /*5570*/  ATOMS.ADD R73, [R72], R51 ;  /* 0x000000334849738c */ /* 0x0012e40000000000 */
.L_x_273:
[----:B------:R-:W-:Y:S05]  /*5580*/  BSYNC.RECONVERGENT B0 ;  /* 0x0000000000007941 */ /* 0x000fea0003800200 */
.L_x_272:
[----:B------:R-:W-:Y:S01]  /*5590*/  R2P PR, R74, 0x7f ;  /* 0x0000007f4a007804 */ /* 0x000fe20000000000 */
[----:B------:R-:W-:Y:S01]  /*55a0*/  IMAD.IADD R53, R52, 0x1, R53 ;  /* 0x0000000134357824 */ /* 0x000fe200078e0235 */
[----:B---3--:R3:W4:Y:S01]  /*55b0*/  SHFL.IDX PT, R54, R73, R54, 0x1f ;  /* 0x00001f3649367589 */ /* 0x00872200000e0000 */
[----:B------:R-:W-:Y:S10]  /*55c0*/  BSSY.RECONVERGENT B0, `(.L_x_274) ;  /* 0x0000023000007945 */ /* 0x000ff40003800200 */
[----:B------:R-:W-:-:S02]  /*55d0*/  VOTE.ANY R55, PT, P0 ;  /* 0x0000000000377806 */ /* 0x000fc400000e0100 */
[----:B-1----:R-:W-:Y:S02]  /*55e0*/  VOTE.ANY R72, PT, P1 ;  /* 0x0000000000487806 */ /* 0x002fe400008e0100 */
        /* <DEDUP_REMOVED lines=22> */
[----:B------:R-:W-:Y:S01]  /*5750*/  LOP3.LUT R57, R72, R55, RZ, 0xc0, !PT ;  /* 0x0000003748397212 */ /* 0x000fe200078ec0ff */
[----:B------:R-:W-:Y:S01]  /*5760*/  IMAD.MOV.U32 R55, RZ, RZ, RZ ;  /* 0x000000ffff377224 */ /* 0x000fe200078e00ff */
[----:B------:R-:W-:Y:S02]  /*5770*/  ISETP.NE.AND.EX P0, PT, R69, 0x7fffffff, PT, P0 ;  /* 0x7fffffff4500780c */ /* 0x000fe40003f05300 */
[----:B------:R-:W1:Y:S01]  /*5780*/  FLO.U32 R72, R57 ;  /* 0x0000003900487300 */ /* 0x000e6200000e0000 */
[----:B--2---:R-:W-:-:S07]  /*5790*/  LOP3.LUT R52, R30, R57, RZ, 0xc0, !PT ;  /* 0x000000391e347212 */ /* 0x004fce00078ec0ff */
[----:B------:R-:W2:Y:S01]  /*57a0*/  POPC R52, R52 ;  /* 0x0000003400347309 */ /* 0x000ea20000000000 */
[----:B-1----:R-:W-:-:S13]  /*57b0*/  ISETP.NE.AND P1, PT, R5, R72, PT ;  /* 0x000000480500720c */ /* 0x002fda0003f25270 */
[----:B--234-:R-:W-:Y:S05]  /*57c0*/  @P1 BRA `(.L_x_275) ;  /* 0x0000000000081947 */ /* 0x01cfea0003800000 */
[----:B------:R-:W-:-:S06]  /*57d0*/  IMAD R55, R74, 0x4, R7 ;  /* 0x000000044a377824 */ /* 0x000fcc00078e0207 */
[----:B------:R1:W2:Y:S02]  /*57e0*/  ATOMS.ADD R55, [R55], R52 ;  /* 0x000000343737738c */ /* 0x0002a40000000000 */
.L_x_275:
[----:B------:R-:W-:Y:S05]  /*57f0*/  BSYNC.RECONVERGENT B0 ;  /* 0x0000000000007941 */ /* 0x000fea0003800200 */
.L_x_274:
[----:B------:R-:W-:Y:S01]  /*5800*/  SEL R74, R68, RZ, P0 ;  /* 0x000000ff444a7207 */ /* 0x000fe20000000000 */
[----:B------:R-:W-:Y:S01]  /*5810*/  IMAD.IADD R35, R34, 0x1, R35 ;  /* 0x0000000122237824 */ /* 0x000fe200078e0223 */
[----:B------:R-:W-:Y:S01]  /*5820*/  SEL R57, R69, 0x80000000, P0 ;  /* 0x8000000045397807 */ /* 0x000fe20000000000 */
[----:B--2---:R2:W3:Y:S01]  /*5830*/  SHFL.IDX PT, R55, R55, R72, 0x1f ;  /* 0x00001f4837377589 */ /* 0x0044e200000e0000 */
[----:B------:R-:W-:Y:S02]  /*5840*/  BSSY.RECONVERGENT B0, `(.L_x_276) ;  /* 0x0000027000007945 */ /* 0x000fe40003800200 */
[----:B------:R-:W-:-:S04]  /*5850*/  SHF.R.U64 R74, R74, UR5, R57 ;  /* 0x000000054a4a7c19 */ /* 0x000fc80008001239 */
[----:B------:R-:W-:-:S04]  /*5860*/  LOP3.LUT R74, R74, UR4, RZ, 0x30, !PT ;  /* 0x000000044a4a7c12 */ /* 0x000fc8000f8e30ff */
[----:B------:R-:W-:-:S13]  /*5870*/  R2P PR, R74, 0x7f ;  /* 0x0000007f4a007804 */ /* 0x000fda0000000000 */
[----:B------:R-:W-:Y:S02]  /*5880*/  VOTE.ANY R57, PT, P0 ;  /* 0x0000000000397806 */ /* 0x000fe400000e0100 */
        /* <DEDUP_REMOVED lines=24> */
[----:B------:R-:W-:Y:S01]  /*5a10*/  IMAD.IADD R57, R33, 0x1, R56 ;  /* 0x0000000121397824 */ /* 0x000fe200078e0238 */
[----:B------:R-:W-:Y:S01]  /*5a20*/  ISETP.NE.AND.EX P0, PT, R71, 0x7fffffff, PT, P0 ;  /* 0x7fffffff4700780c */ /* 0x000fe20003f05300 */
[----:B------:R-:W-:Y:S01]  /*5a30*/  IMAD.MOV.U32 R33, RZ, RZ, RZ ;  /* 0x000000ffff217224 */ /* 0x000fe200078e00ff */
[----:B------:R-:W4:Y:S01]  /*5a40*/  FLO.U32 R73, R77 ;  /* 0x0000004d00497300 */ /* 0x000f2200000e0000 */
[----:B------:R-:W-:-:S07]  /*5a50*/  LOP3.LUT R34, R30, R77, RZ, 0xc0, !PT ;  /* 0x0000004d1e227212 */ /* 0x000fce00078ec0ff */
[----:B------:R-:W0:Y:S01]  /*5a60*/  POPC R34, R34 ;  /* 0x0000002200227309 */ /* 0x000e220000000000 */
[----:B----4-:R-:W-:-:S13]  /*5a70*/  ISETP.NE.AND P1, PT, R5, R73, PT ;  /* 0x000000490500720c */ /* 0x010fda0003f25270 */
[----:B0-23--:R-:W-:Y:S05]  /*5a80*/  @P1 BRA `(.L_x_277) ;  /* 0x0000000000081947 */ /* 0x00dfea0003800000 */
[----:B------:R-:W-:-:S06]  /*5a90*/  IMAD R33, R74, 0x4, R7 ;  /* 0x000000044a217824 */ /* 0x000fcc00078e0207 */
[----:B------:R0:W2:Y:S02]  /*5aa0*/  ATOMS.ADD R33, [R33], R34 ;  /* 0x000000222121738c */ /* 0x0000a40000000000 */
.L_x_277:
[----:B------:R-:W-:Y:S05]  /*5ab0*/  BSYNC.RECONVERGENT B0 ;  /* 0x0000000000007941 */ /* 0x000fea0003800200 */
.L_x_276:
[----:B------:R-:W-:Y:S01]  /*5ac0*/  SEL R56, R70, RZ, P0 ;  /* 0x000000ff46387207 */ /* 0x000fe20000000000 */
[----:B--2---:R2:W3:Y:S01]  /*5ad0*/  SHFL.IDX PT, R33, R33, R73, 0x1f ;  /* 0x00001f4921217589 */ /* 0x0044e200000e0000 */
[----:B------:R-:W-:Y:S01]  /*5ae0*/  SEL R77, R71, 0x80000000, P0 ;  /* 0x80000000474d7807 */ /* 0x000fe20000000000 */
[----:B------:R-:W-:Y:S03]  /*5af0*/  BSSY.RECONVERGENT B0, `(.L_x_278) ;  /* 0x0000024000007945 */ /* 0x000fe60003800200 */
[----:B------:R-:W-:-:S04]  /*5b00*/  SHF.R.U64 R56, R56, UR5, R77 ;  /* 0x0000000538387c19 */ /* 0x000fc8000800124d */
[----:B------:R-:W-:-:S04]  /*5b10*/  LOP3.LUT R56, R56, UR4, RZ, 0x30, !PT ;  /* 0x0000000438387c12 */ /* 0x000fc8000f8e30ff */
[----:B------:R-:W-:-:S13]  /*5b20*/  R2P PR, R56, 0x7f ;  /* 0x0000007f38007804 */ /* 0x000fda0000000000 */
[----:B------:R-:W-:Y:S02]  /*5b30*/  VOTE.ANY R72, PT, P0 ;  /* 0x0000000000487806 */ /* 0x000fe400000e0100 */
[----:B------:R-:W-:Y:S02]  /*5b40*/  VOTE.ANY R77, PT, P1 ;  /* 0x00000000004d7806 */ /* 0x000fe400008e0100 */
[----:B------:R-:W-:Y:S02]  /*5b50*/  @!P0 LOP3.LUT R72, RZ, R72, RZ, 0x33, !PT ;  /* 0x00000048ff488212 */ /* 0x000fe400078e33ff */
[----:B------:R-:W-:Y:S02]  /*5b60*/  @!P1 LOP3.LUT R77, RZ, R77, RZ, 0x33, !PT ;  /* 0x0000004dff4d9212 */ /* 0x000fe400078e33ff */
[----:B--2---:R-:W-:Y:S02]  /*5b70*/  VOTE.ANY R73, PT, P5 ;  /* 0x0000000000497806 */ /* 0x004fe400028e0100 */
[----:B------:R-:W-:-:S02]  /*5b80*/  LOP3.LUT R72, R77, R72, RZ, 0xc0, !PT ;  /* 0x000000484d487212 */ /* 0x000fc400078ec0ff */
[----:B------:R-:W-:Y:S02]  /*5b90*/  VOTE.ANY R77, PT, P2 ;  /* 0x00000000004d7806 */ /* 0x000fe400010e0100 */
        /* <DEDUP_REMOVED lines=9> */
[----:B------:R-:W-:Y:S01]  /*5c30*/  LOP3.LUT R72, R77, R72, RZ, 0xc0, !PT ;  /* 0x000000484d487212 */ /* 0x000fe200078ec0ff */
[----:B------:R-:W-:-:S03]  /*5c40*/  IMAD.MOV.U32 R77, RZ, RZ, RZ ;  /* 0x000000ffff4d7224 */ /* 0x000fc600078e00ff */
[----:B------:R-:W-:Y:S02]  /*5c50*/  LOP3.LUT R72, R73, R72, RZ, 0xc0, !PT ;  /* 0x0000004849487212 */ /* 0x000fe400078ec0ff */
[----:B------:R-:W-:-:S04]  /*5c60*/  VOTE.ANY R73, PT, P6 ;  /* 0x0000000000497806 */ /* 0x000fc800030e0100 */
[----:B------:R-:W-:-:S04]  /*5c70*/  @!P6 LOP3.LUT R73, RZ, R73, RZ, 0x33, !PT ;  /* 0x00000049ff49e212 */ /* 0x000fc800078e33ff */
[----:B------:R-:W-:Y:S02]  /*5c80*/  LOP3.LUT R72, R73, R72, RZ, 0xc0, !PT ;  /* 0x0000004849487212 */ /* 0x000fe400078ec0ff */
[----:B------:R-:W-:-:S04]  /*5c90*/  VOTE.ANY R73, PT, P0 ;  /* 0x0000000000497806 */ /* 0x000fc800000e0100 */
[----:B------:R-:W-:-:S04]  /*5ca0*/  @!P0 LOP3.LUT R73, RZ, R73, RZ, 0x33, !PT ;  /* 0x00000049ff498212 */ /* 0x000fc800078e33ff */
[----:B------:R-:W-:-:S04]  /*5cb0*/  LOP3.LUT R73, R73, R72, RZ, 0xc0, !PT ;  /* 0x0000004849497212 */ /* 0x000fc800078ec0ff */
[----:B------:R-:W2:Y:S02]  /*5cc0*/  FLO.U32 R72, R73 ;  /* 0x0000004900487300 */ /* 0x000ea400000e0000 */
[----:B--2---:R-:W-:Y:S02]  /*5cd0*/  ISETP.NE.AND P0, PT, R5, R72, PT ;  /* 0x000000480500720c */ /* 0x004fe40003f05270 */
[----:B------:R-:W-:-:S06]  /*5ce0*/  LOP3.LUT R5, R30, R73, RZ, 0xc0, !PT ;  /* 0x000000491e057212 */ /* 0x000fcc00078ec0ff */
[----:B------:R-:W2:Y:S05]  /*5cf0*/  POPC R5, R5 ;  /* 0x0000000500057309 */ /* 0x000eaa0000000000 */
[----:B---3--:R-:W-:Y:S05]  /*5d00*/  @P0 BRA `(.L_x_279) ;  /* 0x0000000000080947 */ /* 0x008fea0003800000 */
[----:B------:R-:W-:-:S05]  /*5d10*/  IMAD R56, R56, 0x4, R7 ;  /* 0x0000000438387824 */ /* 0x000fca00078e0207 */
[----:B--2---:R3:W4:Y:S02]  /*5d20*/  ATOMS.ADD R77, [R56], R5 ;  /* 0x00000005384d738c */ /* 0x0047240000000000 */
.L_x_279:
[----:B------:R-:W-:Y:S05]  /*5d30*/  BSYNC.RECONVERGENT B0 ;  /* 0x0000000000007941 */ /* 0x000fea0003800200 */
.L_x_278:
[----:B----4-:R4:W2:Y:S01]  /*5d40*/  SHFL.IDX PT, R30, R77, R72, 0x1f ;  /* 0x00001f484d1e7589 */ /* 0x0108a200000e0000 */
[----:B------:R-:W-:Y:S01]  /*5d50*/  IMAD.IADD R31, R31, 0x1, R36 ;  /* 0x000000011f1f7824 */ /* 0x000fe200078e0224 */
[----:B------:R-:W-:Y:S01]  /*5d60*/  ISETP.NE.AND P0, PT, R76, RZ, PT ;  /* 0x000000ff4c00720c */ /* 0x000fe20003f05270 */
[----:B------:R-:W-:Y:S01]  /*5d70*/  IMAD.IADD R37, R37, 0x1, R38 ;  /* 0x0000000125257824 */ /* 0x000fe200078e0226 */
[----:B------:R-:W-:Y:S01]  /*5d80*/  BAR.SYNC.DEFER_BLOCKING 0x0 ;  /* 0x0000000000007b1d */ /* 0x000fe20000010000 */
[----:B------:R-:W-:Y:S02]  /*5d90*/  IMAD R7, R53, 0x8, R2 ;  /* 0x0000000835077824 */ /* 0x000fe400078e0202 */
[----:B------:R-:W-:Y:S02]  /*5da0*/  IMAD.IADD R39, R39, 0x1, R40 ;  /* 0x0000000127277824 */ /* 0x000fe400078e0228 */
[----:B------:R-:W-:Y:S01]  /*5db0*/  IMAD.IADD R41, R41, 0x1, R42 ;  /* 0x0000000129297824 */ /* 0x000fe200078e022a */
[----:B------:R-:W-:Y:S01]  /*5dc0*/  BSSY B1, `(.L_x_280) ;  /* 0x0000054000017945 */ /* 0x000fe20003800000 */
[----:B----4-:R-:W-:-:S02]  /*5dd0*/  IMAD R77, R35, 0x8, R2 ;  /* 0x00000008234d7824 */ /* 0x010fc400078e0202 */
[----:B------:R-:W-:Y:S02]  /*5de0*/  IMAD.IADD R43, R43, 0x1, R44 ;  /* 0x000000012b2b7824 */ /* 0x000fe400078e022c */
[----:B------:R-:W-:Y:S02]  /*5df0*/  IMAD.IADD R33, R34, 0x1, R33 ;  /* 0x0000000122217824 */ /* 0x000fe400078e0221 */
[----:B------:R-:W-:Y:S02]  /*5e00*/  IMAD.IADD R45, R45, 0x1, R46 ;  /* 0x000000012d2d7824 */ /* 0x000fe400078e022e */
[----:B0-----:R-:W-:Y:S02]  /*5e10*/  IMAD R34, R37, 0x8, R2 ;  /* 0x0000000825227824 */ /* 0x001fe400078e0202 */
[----:B------:R-:W-:Y:S02]  /*5e20*/  IMAD.IADD R47, R47, 0x1, R48 ;  /* 0x000000012f2f7824 */ /* 0x000fe400078e0230 */
[----:B------:R-:W-:-:S02]  /*5e30*/  IMAD R36, R39, 0x8, R2 ;  /* 0x0000000827247824 */ /* 0x000fc400078e0202 */
[----:B--2---:R-:W-:Y:S02]  /*5e40*/  IMAD.IADD R73, R5, 0x1, R30 ;  /* 0x0000000105497824 */ /* 0x004fe400078e021e */
[--C-:B---3--:R-:W-:Y:S01]  /*5e50*/  IMAD R5, R57, 0x8, R2.reuse ;  /* 0x0000000839057824 */ /* 0x108fe200078e0202 */
[----:B------:R0:W-:Y:S01]  /*5e60*/  STS.64 [R7+-0x8], R66 ;  /* 0xfffff84207007388 */ /* 0x0001e20000000a00 */
[----:B------:R-:W-:Y:S02]  /*5e70*/  IMAD R30, R31, 0x8, R2 ;  /* 0x000000081f1e7824 */ /* 0x000fe400078e0202 */
[----:B------:R-:W-:Y:S01]  /*5e80*/  IMAD.IADD R49, R49, 0x1, R50 ;  /* 0x0000000131317824 */ /* 0x000fe200078e0232 */
[----:B------:R2:W-:Y:S01]  /*5e90*/  STS.64 [R77+-0x8], R26 ;  /* 0xfffff81a4d007388 */ /* 0x0005e20000000a00 */
[----:B------:R-:W-:Y:S02]  /*5ea0*/  IMAD R38, R41, 0x8, R2 ;  /* 0x0000000829267824 */ /* 0x000fe400078e0202 */
[----:B------:R-:W-:Y:S01]  /*5eb0*/  IMAD.IADD R51, R51, 0x1, R54 ;  /* 0x0000000133337824 */ /* 0x000fe200078e0236 */
[----:B------:R3:W-:Y:S01]  /*5ec0*/  STS.64 [R5+-0x8], R22 ;  /* 0xfffff81605007388 */ /* 0x0007e20000000a00 */
[----:B------:R-:W-:-:S02]  /*5ed0*/  IMAD.IADD R55, R52, 0x1, R55 ;  /* 0x0000000134377824 */ /* 0x000fc400078e0237 */
[--C-:B0-----:R-:W-:Y:S01]  /*5ee0*/  IMAD R7, R43, 0x8, R2.reuse ;  /* 0x000000082b077824 */ /* 0x101fe200078e0202 */
[----:B------:R0:W-:Y:S01]  /*5ef0*/  STS.64 [R30+-0x8], R24 ;  /* 0xfffff8181e007388 */ /* 0x0001e20000000a00 */
[----:B--2---:R-:W-:-:S03]  /*5f00*/  IMAD R26, R45, 0x8, R2 ;  /* 0x000000082d1a7824 */ /* 0x004fc600078e0202 */
[----:B------:R2:W-:Y:S01]  /*5f10*/  STS.64 [R34+-0x8], R28 ;  /* 0xfffff81c22007388 */ /* 0x0005e20000000a00 */
[----:B---3--:R-:W-:-:S03]  /*5f20*/  IMAD R23, R47, 0x8, R2 ;  /* 0x000000082f177824 */ /* 0x008fc600078e0202 */
[----:B------:R3:W-:Y:S01]  /*5f30*/  STS.64 [R36+-0x8], R20 ;  /* 0xfffff81424007388 */ /* 0x0007e20000000a00 */
[--C-:B------:R-:W-:Y:S02]  /*5f40*/  IMAD R22, R49, 0x8, R2.reuse ;  /* 0x0000000831167824 */ /* 0x100fe400078e0202 */
[--C-:B------:R-:W-:Y:S01]  /*5f50*/  IMAD R5, R59, 0x8, R2.reuse ;  /* 0x000000083b057824 */ /* 0x100fe200078e0202 */
[----:B------:R4:W-:Y:S01]  /*5f60*/  STS.64 [R38+-0x8], R18 ;  /* 0xfffff81226007388 */ /* 0x0009e20000000a00 */
[----:B0-----:R-:W-:-:S03]  /*5f70*/  IMAD R30, R51, 0x8, R2 ;  /* 0x00000008331e7824 */ /* 0x001fc600078e0202 */
[----:B------:R0:W-:Y:S01]  /*5f80*/  STS.64 [R7+-0x8], R16 ;  /* 0xfffff81007007388 */ /* 0x0001e20000000a00 */
[--C-:B--2---:R-:W-:Y:S02]  /*5f90*/  IMAD R34, R73, 0x8, R2.reuse ;  /* 0x0000000849227824 */ /* 0x104fe400078e0202 */
[--C-:B---3--:R-:W-:Y:S01]  /*5fa0*/  IMAD R20, R55, 0x8, R2.reuse ;  /* 0x0000000837147824 */ /* 0x108fe200078e0202 */
[----:B------:R0:W-:Y:S01]  /*5fb0*/  STS.64 [R26+-0x8], R14 ;  /* 0xfffff80e1a007388 */ /* 0x0001e20000000a00 */
[----:B----4-:R-:W-:-:S03]  /*5fc0*/  IMAD R18, R33, 0x8, R2 ;  /* 0x0000000821127824 */ /* 0x010fc600078e0202 */
[----:B------:R0:W-:Y:S04]  /*5fd0*/  STS.64 [R23+-0x8], R12 ;  /* 0xfffff80c17007388 */ /* 0x0001e80000000a00 */
[----:B------:R0:W-:Y:S04]  /*5fe0*/  STS.64 [R22+-0x8], R10 ;  /* 0xfffff80a16007388 */ /* 0x0001e80000000a00 */
[----:B------:R0:W-:Y:S04]  /*5ff0*/  STS.64 [R30+-0x8], R8 ;  /* 0xfffff8081e007388 */ /* 0x0001e80000000a00 */
[----:B------:R0:W-:Y:S04]  /*6000*/  STS.64 [R20+-0x8], R64 ;  /* 0xfffff84014007388 */ /* 0x0001e80000000a00 */
[----:B------:R0:W-:Y:S04]  /*6010*/  STS.64 [R18+-0x8], R68 ;  /* 0xfffff84412007388 */ /* 0x0001e80000000a00 */
[----:B------:R0:W-:Y:S01]  /*6020*/  STS.64 [R34+-0x8], R70 ;  /* 0xfffff84622007388 */ /* 0x0001e20000000a00 */
[----:B------:R-:W-:Y:S05]  /*6030*/  @P0 BRA `(.L_x_281) ;  /* 0x0000000000b00947 */ /* 0x000fea0003800000 */
[----:B------:R-:W0:Y:S02]  /*6040*/  LDCU.64 UR8, c[0x0][0x398] ;  /* 0x00007300ff0877ac */ /* 0x000e240008000a00 */
[----:B0-----:R-:W-:-:S04]  /*6050*/  LEA R10, P0, R59, UR8, 0x3 ;  /* 0x000000083b0a7c11 */ /* 0x001fc8000f8018ff */
[----:B------:R-:W-:-:S05]  /*6060*/  LEA.HI.X R11, R59, UR9, RZ, 0x3, P0 ;  /* 0x000000093b0b7c11 */ /* 0x000fca00080f1cff */
[----:B------:R-:W2:Y:S01]  /*6070*/  LDG.E.64 R8, desc[UR6][R10.64] ;  /* 0x000000060a087981 */ /* 0x000ea2000c1e1b00 */
[----:B------:R-:W-:Y:S01]  /*6080*/  SHF.R.S32.HI R7, RZ, 0x1f, R32 ;  /* 0x0000001fff077819 */ /* 0x000fe20000011420 */
[----:B------:R-:W-:Y:S01]  /*6090*/  IMAD.MOV.U32 R12, RZ, RZ, R75 ;  /* 0x000000ffff0c7224 */ /* 0x000fe200078e004b */
[----:B--2---:R-:W-:-:S05]  /*60a0*/  IADD3 R8, P0, PT, -R32, R8, RZ ;  /* 0x0000000820087210 */ /* 0x004fca0007f1e1ff */
        /* <DEDUP_REMOVED lines=8> */
.L_x_287:
[----:B0-----:R-:W0:Y:S01]  /*6130*/  LDC.64 R8, c[0x0][0x380] ;  /* 0x0000e000ff087b82 */ /* 0x001e220000000a00 */
[----:B------:R-:W-:Y:S01]  /*6140*/  VIADD R13, R10, 0xffffffff ;  /* 0xffffffff0a0d7836 */ /* 0x000fe20000000000 */
[----:B------:R-:W-:Y:S03]  /*6150*/  BSSY B2, `(.L_x_284) ;  /* 0x0000008000027945 */ /* 0x000fe60003800000 */
[----:B------:R-:W-:-:S04]  /*6160*/  IMAD R11, R13, 0x100, R59 ;  /* 0x000001000d0b7824 */ /* 0x000fc800078e023b */
[----:B0-----:R-:W-:-:S07]  /*6170*/  IMAD.WIDE R8, R11, 0x4, R8 ;  /* 0x000000040b087825 */ /* 0x001fce00078e0208 */
.L_x_285:
[----:B------:R-:W-:Y:S05]  /*6180*/  YIELD ;  /* 0x0000000000007946 */ /* 0x000fea0003800000 */
[----:B------:R0:W-:Y:S06]  /*6190*/  MEMBAR.SC.CTA ;  /* 0x0000000000007992 */ /* 0x0001ec0000000000 */
[----:B0-----:R-:W2:Y:S02]  /*61a0*/  LDG.E.STRONG.SYS R11, desc[UR6][R8.64] ;  /* 0x00000006080b7981 */ /* 0x001ea4000c1f5900 */
[----:B--2---:R-:W-:-:S13]  /*61b0*/  ISETP.NE.AND P0, PT, R11, RZ, PT ;  /* 0x000000ff0b00720c */ /* 0x004fda0003f05270 */
[----:B------:R-:W-:Y:S05]  /*61c0*/  @!P0 BRA `(.L_x_285) ;  /* 0xfffffffc00ec8947 */ /* 0x000fea000383ffff */
[----:B------:R-:W-:Y:S05]  /*61d0*/  BSYNC B2 ;  /* 0x0000000000027941 */ /* 0x000fea0003800000 */
.L_x_284:
[----:B------:R-:W-:Y:S01]  /*61e0*/  BSSY.RECONVERGENT B2, `(.L_x_286) ;  /* 0x0000006000027945 */ /* 0x000fe20003800200 */
[C---:B------:R-:W-:Y:S02]  /*61f0*/  ISETP.GT.AND P0, PT, R11.reuse, -0x1, PT ;  /* 0xffffffff0b00780c */ /* 0x040fe40003f04270 */
[----:B------:R-:W-:Y:S01]  /*6200*/  LOP3.LUT R11, R11, 0x3fffffff, RZ, 0xc0, !PT ;  /* 0x3fffffff0b0b7812 */ /* 0x000fe200078ec0ff */
[----:B------:R-:W-:Y:S05]  /*6210*/  WARPSYNC.EXCLUSIVE R7 ;  /* 0x0000000007007348 */ /* 0x000fea0003a00000 */
[----:B------:R-:W-:-:S05]  /*6220*/  IMAD.IADD R12, R11, 0x1, R12 ;  /* 0x000000010b0c7824 */ /* 0x000fca00078e020c */
[----:B------:R-:W-:-:S07]  /*6230*/  VOTE.ANY R7, PT, P0 ;  /* 0x0000000000077806 */ /* 0x000fce00000e0100 */
[----:B------:R-:W-:Y:S05]  /*6240*/  BSYNC.RECONVERGENT B2 ;  /* 0x0000000000027941 */ /* 0x000fea0003800200 */
.L_x_286:
[----:B------:R-:W-:Y:S01]  /*6250*/  ISETP.GT.U32.AND P1, PT, R10, 0x1, PT ;  /* 0x000000010a00780c */ /* 0x000fe20003f24070 */
[----:B------:R-:W-:-:S12]  /*6260*/  IMAD.MOV.U32 R10, RZ, RZ, R13 ;  /* 0x000000ffff0a7224 */ /* 0x000fd800078e000d */
[----:B------:R-:W-:Y:S05]  /*6270*/  @P0 BRA P1, `(.L_x_287) ;  /* 0xfffffffc00ac0947 */ /* 0x000fea000083ffff */
[----:B------:R-:W-:Y:S05]  /*6280*/  BSYNC B0 ;  /* 0x0000000000007941 */ /* 0x000fea0003800000 */
.L_x_283:
[----:B------:R2:W3:Y:S02]  /*6290*/  LDS.64 R8, [R5+0xb400] ;  /* 0x00b4000005087984 */ /* 0x0004e40000000a00 */
.L_x_282:
[C---:B------:R-:W-:Y:S01]  /*62a0*/  IMAD.IADD R11, R12.reuse, 0x1, -R75 ;  /* 0x000000010c0b7824 */ /* 0x040fe200078e0a4b */
[----:B------:R-:W-:-:S04]  /*62b0*/  LOP3.LUT R7, R12, 0x80000000, RZ, 0xfc, !PT ;  /* 0x800000000c077812 */ /* 0x000fc800078efcff */
[C---:B0--3--:R-:W-:Y:S01]  /*62c0*/  IADD3 R8, P0, PT, R11.reuse, R8, RZ ;  /* 0x000000080b087210 */ /* 0x049fe20007f1e0ff */
[----:B------:R3:W-:Y:S03]  /*62d0*/  STG.E.STRONG.SYS desc[UR6][R62.64], R7 ;  /* 0x000000073e007986 */ /* 0x0007e6000c115906 */
[----:B------:R-:W-:-:S05]  /*62e0*/  LEA.HI.X.SX32 R9, R11, R9, 0x1, P0 ;  /* 0x000000090b097211 */ /* 0x000fca00000f0eff */
[----:B------:R3:W-:Y:S04]  /*62f0*/  STS.64 [R5+0xb400], R8 ;  /* 0x00b4000805007388 */ /* 0x0007e80000000a00 */
.L_x_281:
[----:B------:R-:W-:Y:S05]  /*6300*/  BSYNC B1 ;  /* 0x0000000000017941 */ /* 0x000fea0003800000 */
.L_x_280:
[----:B------:R-:W4:Y:S08]  /*6310*/  LDC R29, c[0x0][0x3c0] ;  /* 0x0000f000ff1d7b82 */ /* 0x000f300000000800 */
[----:B0--3--:R-:W0:Y:S01]  /*6320*/  LDC.64 R8, c[0x0][0x390] ;  /* 0x0000e400ff087b82 */ /* 0x009e220000000a00 */
[----:B----4-:R-:W-:Y:S02]  /*6330*/  ISETP.GE.AND P0, PT, R6, R29, PT ;  /* 0x0000001d0600720c */ /* 0x010fe40003f06270 */
[----:B0-----:R-:W-:-:S04]  /*6340*/  ISETP.EQ.U32.AND P1, PT, R8, RZ, PT ;  /* 0x000000ff0800720c */ /* 0x001fc80003f22070 */
[----:B------:R-:W-:-:S04]  /*6350*/  ISETP.EQ.OR.EX P0, PT, R9, RZ, !P0, P1 ;  /* 0x000000ff0900720c */ /* 0x000fc80004702710 */
[----:B------:R-:W-:-:S13]  /*6360*/  ISETP.GT.U32.OR P0, PT, R59, 0xff, P0 ;  /* 0x000000ff3b00780c */ /* 0x000fda0000704470 */
[----:B------:R-:W-:Y:S05]  /*6370*/  @P0 BRA `(.L_x_288) ;  /* 0x0000000000200947 */ /* 0x000fea0003800000 */
[----:B------:R-:W0:Y:S01]  /*6380*/  LDS.64 R10, [R5+0xb400] ;  /* 0x00b40000050a7984 */ /* 0x000e220000000a00 */
[C---:B------:R-:W-:Y:S02]  /*6390*/  LEA R8, P2, R59.reuse, R8, 0x3 ;  /* 0x000000083b087211 */ /* 0x040fe400078418ff */
[--C-:B------:R-:W-:Y:S02]  /*63a0*/  SHF.R.S32.HI R7, RZ, 0x1f, R75.reuse ;  /* 0x0000001fff077819 */ /* 0x100fe4000001144b */
[----:B------:R-:W-:Y:S02]  /*63b0*/  LEA.HI.X R9, R59, R9, RZ, 0x3, P2 ;  /* 0x000000093b097211 */ /* 0x000fe400010f1cff */
[----:B0-----:R-:W-:Y:S02]  /*63c0*/  IADD3 R10, P0, P1, R10, R32, R75 ;  /* 0x000000200a0a7210 */ /* 0x001fe4000791e04b */
[----:B------:R-:W-:-:S04]  /*63d0*/  SHF.R.S32.HI R32, RZ, 0x1f, R32 ;  /* 0x0000001fff207819 */ /* 0x000fc80000011420 */
[----:B------:R-:W-:-:S05]  /*63e0*/  IADD3.X R11, PT, PT, R11, R32, R7, P0, P1 ;  /* 0x000000200b0b7210 */ /* 0x000fca00007e2407 */
[----:B------:R0:W-:Y:S02]  /*63f0*/  STG.E.64 desc[UR6][R8.64], R10 ;  /* 0x0000000a08007986 */ /* 0x0001e4000c101b06 */
.L_x_288:
[----:B------:R-:W-:Y:S01]  /*6400*/  ISETP.GT.AND P1, PT, R6, R29, PT ;  /* 0x0000001d0600720c */ /* 0x000fe20003f24270 */
[----:B------:R-:W-:Y:S05]  /*6410*/  WARPSYNC.ALL ;  /* 0x0000000000007948 */ /* 0x000fea0003800000 */
[----:B------:R-:W-:Y:S07]  /*6420*/  BAR.SYNC.DEFER_BLOCKING 0x0 ;  /* 0x0000000000007b1d */ /* 0x000fee0000010000 */
[----:B------:R-:W-:Y:S05]  /*6430*/  @P1 BRA `(.L_x_289) ;  /* 0x0000001000bc1947 */ /* 0x000fea0003800000 */
[----:B------:R-:W3:Y:S01]  /*6440*/  LDS.64 R6, [R5] ;  /* 0x0000000005067984 */ /* 0x000ee20000000a00 */
[----:B------:R-:W4:Y:S01]  /*6450*/  LDCU UR5, c[0x0][0x3c4] ;  /* 0x00007880ff0577ac */ /* 0x000f220008000800 */
[----:B------:R-:W5:Y:S01]  /*6460*/  LDCU.64 UR8, c[0x0][0x3a0] ;  /* 0x00007400ff0877ac */ /* 0x000f620008000a00 */
[----:B---3--:R-:W-:-:S04]  /*6470*/  ISETP.NE.U32.AND P0, PT, R6, -0x1, PT ;  /* 0xffffffff0600780c */ /* 0x008fc80003f05070 */
[----:B------:R-:W-:-:S04]  /*6480*/  ISETP.NE.AND.EX P0, PT, R7, 0x7fffffff, PT, P0 ;  /* 0x7fffffff0700780c */ /* 0x000fc80003f05300 */
[----:B0-----:R-:W-:Y:S02]  /*6490*/  SEL R9, R6, RZ, P0 ;  /* 0x000000ff06097207 */ /* 0x001fe40000000000 */
[C---:B------:R-:W-:Y:S02]  /*64a0*/  SEL R8, R7.reuse, 0x80000000, P0 ;  /* 0x8000000007087807 */ /* 0x040fe40000000000 */
[----:B------:R-:W-:Y:S02]  /*64b0*/  ISETP.GE.AND P0, PT, R7, RZ, PT ;  /* 0x000000ff0700720c */ /* 0x000fe40003f06270 */
[----:B----4-:R-:W-:Y:S02]  /*64c0*/  SHF.R.U64 R9, R9, UR5, R8 ;  /* 0x0000000509097c19 */ /* 0x010fe40008001208 */
[----:B------:R-:W-:Y:S02]  /*64d0*/  SEL R11, RZ, 0xffffffff, !P0 ;  /* 0xffffffffff0b7807 */ /* 0x000fe40004000000 */
[----:B------:R-:W-:-:S02]  /*64e0*/  LOP3.LUT R9, R9, UR4, RZ, 0x30, !PT ;  /* 0x0000000409097c12 */ /* 0x000fc4000f8e30ff */
[----:B------:R-:W-:Y:S02]  /*64f0*/  SEL R13, RZ, 0x7fffffff, !P0 ;  /* 0x7fffffffff0d7807 */ /* 0x000fe40004000000 */
[----:B------:R-:W-:Y:S01]  /*6500*/  LOP3.LUT R10, R11, R6, RZ, 0x3c, !PT ;  /* 0x000000060b0a7212 */ /* 0x000fe200078e3cff */
[----:B------:R-:W-:Y:S01]  /*6510*/  IMAD R9, R9, 0x8, R2 ;  /* 0x0000000809097824 */ /* 0x000fe200078e0202 */
[----:B------:R-:W-:-:S05]  /*6520*/  LOP3.LUT R11, R13, R7, RZ, 0x3c, !PT ;  /* 0x000000070d0b7212 */ /* 0x000fca00078e3cff */
[----:B------:R-:W0:Y:S02]  /*6530*/  LDS.64 R8, [R9+0xb400] ;  /* 0x00b4000009087984 */ /* 0x000e240000000a00 */
[----:B0-----:R-:W-:-:S04]  /*6540*/  IADD3 R8, P2, PT, R8, R59, RZ ;  /* 0x0000003b08087210 */ /* 0x001fc80007f5e0ff */
[----:B-----5:R-:W-:Y:S01]  /*6550*/  LEA R12, P0, R8, UR8, 0x3 ;  /* 0x00000008080c7c11 */ /* 0x020fe2000f8018ff */
        /* <DEDUP_REMOVED lines=285> */
.L_x_289:
[----:B------:R-:W-:Y:S01]  /*7730*/  IMAD R7, R4, -0x1680, R29 ;  /* 0xffffe98004077824 */ /* 0x000fe200078e021d */
[----:B------:R-:W-:Y:S01]  /*7740*/  BSSY.RECONVERGENT B0, `(.L_x_291) ;  /* 0x0000021000007945 */ /* 0x000fe20003800200 */
[C---:B------:R-:W-:Y:S02]  /*7750*/  VIADD R6, R59.reuse, 0x180 ;  /* 0x000001803b067836 */ /* 0x040fe40000000000 */
[C---:B0-----:R-:W-:Y:S01]  /*7760*/  VIADD R8, R59.reuse, 0x300 ;  /* 0x000003003b087836 */ /* 0x041fe20000000000 */
        /* <DEDUP_REMOVED lines=10> */
[----:B------:R-:W3:Y:S01]  /*7810*/  LDCU UR5, c[0x0][0x3c4] ;  /* 0x00007880ff0577ac */ /* 0x000ee20008000800 */
[----:B------:R-:W4:Y:S01]  /*7820*/  LDCU.64 UR8, c[0x0][0x3a0] ;  /* 0x00007400ff0877ac */ /* 0x000f220008000a00 */
[----:B0-----:R-:W-:-:S04]  /*7830*/  ISETP.NE.U32.AND P0, PT, R8, -0x1, PT ;  /* 0xffffffff0800780c */ /* 0x001fc80003f05070 */
[----:B------:R-:W-:-:S04]  /*7840*/  ISETP.NE.AND.EX P0, PT, R9, 0x7fffffff, PT, P0 ;  /* 0x7fffffff0900780c */ /* 0x000fc80003f05300 */
[----:B------:R-:W-:Y:S02]  /*7850*/  SEL R11, R8, RZ, P0 ;  /* 0x000000ff080b7207 */ /* 0x000fe40000000000 */
[C---:B------:R-:W-:Y:S02]  /*7860*/  SEL R6, R9.reuse, 0x80000000, P0 ;  /* 0x8000000009067807 */ /* 0x040fe40000000000 */
[----:B------:R-:W-:Y:S02]  /*7870*/  ISETP.GE.AND P0, PT, R9, RZ, PT ;  /* 0x000000ff0900720c */ /* 0x000fe40003f06270 */
[----:B---3--:R-:W-:Y:S02]  /*7880*/  SHF.R.U64 R11, R11, UR5, R6 ;  /* 0x000000050b0b7c19 */ /* 0x008fe40008001206 */
        /* <DEDUP_REMOVED lines=8> */
[----:B----4-:R-:W-:Y:S02]  /*7910*/  LEA R10, P0, R13, UR8, 0x3 ;  /* 0x000000080d0a7c11 */ /* 0x010fe4000f8018ff */
[----:B------:R-:W-:Y:S02]  /*7920*/  LOP3.LUT R9, R11, R9, RZ, 0x3c, !PT ;  /* 0x000000090b097212 */ /* 0x000fe400078e3cff */
[----:B------:R-:W-:-:S05]  /*7930*/  LEA.HI.X R11, R13, UR9, R14, 0x3, P0 ;  /* 0x000000090d0b7c11 */ /* 0x000fca00080f1c0e */
[----:B------:R0:W-:Y:S04]  /*7940*/  STG.E.64 desc[UR6][R10.64], R8 ;  /* 0x000000080a007986 */ /* 0x0001e8000c101b06 */
.L_x_292:
[----:B------:R-:W-:Y:S05]  /*7950*/  BSYNC.RECONVERGENT B0 ;  /* 0x0000000000007941 */ /* 0x000fea0003800200 */
.L_x_291:
[----:B------:R-:W-:Y:S01]  /*7960*/  NOP ;  /* 0x0000000000007918 */ /* 0x000fe20000000000 */
[----:B------:R-:W-:Y:S01]  /*7970*/  BSSY.RECONVERGENT B0, `(.L_x_293) ;  /* 0x0000019000007945 */ /* 0x000fe20003800200 */
[----:B------:R-:W-:Y:S01]  /*7980*/  ISETP.GE.AND P4, PT, R12, R7, PT ;  /* 0x000000070c00720c */ /* 0x000fe20003f86270 */
[----:B------:R-:W-:Y:S02]  /*7990*/  VIADD R12, R59, 0x900 ;  /* 0x000009003b0c7836 */ /* 0x000fe40000000000 */
[----:B------:R-:W-:Y:S10]  /*79a0*/  @P6 BRA `(.L_x_294) ;  /* 0x0000000000546947 */ /* 0x000ff40003800000 */
[----:B0-----:R-:W0:Y:S01]  /*79b0*/  LDS.64 R8, [R5+0xc00] ;  /* 0x000c000005087984 */ /* 0x001e220000000a00 */
        /* <DEDUP_REMOVED lines=20> */
.L_x_294:
[----:B------:R-:W-:Y:S05]  /*7b00*/  BSYNC.RECONVERGENT B0 ;  /* 0x0000000000007941 */ /* 0x000fea0003800200 */
.L_x_293:
[----:B------:R-:W-:Y:S01]  /*7b10*/  NOP ;  /* 0x0000000000007918 */ /* 0x000fe20000000000 */
[----:B------:R-:W-:Y:S01]  /*7b20*/  BSSY.RECONVERGENT B0, `(.L_x_295) ;  /* 0x0000019000007945 */ /* 0x000fe20003800200 */
[----:B------:R-:W-:Y:S01]  /*7b30*/  ISETP.GE.AND P6, PT, R12, R7, PT ;  /* 0x000000070c00720c */ /* 0x000fe20003fc6270 */
[----:B------:R-:W-:Y:S02]  /*7b40*/  VIADD R12, R59, 0xa80 ;  /* 0x00000a803b0c7836 */ /* 0x000fe40000000000 */
[----:B------:R-:W-:Y:S10]  /*7b50*/  @P5 BRA `(.L_x_296) ;  /* 0x0000000000545947 */ /* 0x000ff40003800000 */
[----:B0--3--:R-:W0:Y:S01]  /*7b60*/  LDS.64 R8, [R5+0x1800] ;  /* 0x0018000005087984 */ /* 0x009e220000000a00 */
        /* <DEDUP_REMOVED lines=20> */
.L_x_296:
[----:B------:R-:W-:Y:S05]  /*7cb0*/  BSYNC.RECONVERGENT B0 ;  /* 0x0000000000007941 */ /* 0x000fea0003800200 */
.L_x_295:
[----:B------:R-:W-:Y:S01]  /*7cc0*/  NOP ;  /* 0x0000000000007918 */ /* 0x000fe20000000000 */
[----:B------:R-:W-:Y:S01]  /*7cd0*/  BSSY.RECONVERGENT B0, `(.L_x_297) ;  /* 0x0000019000007945 */ /* 0x000fe20003800200 */
[----:B------:R-:W-:Y:S02]  /*7ce0*/  ISETP.GE.AND P5, PT, R12, R7, PT ;  /* 0x000000070c00720c */ /* 0x000fe40003fa6270 */
[----:B------:R-:W-:Y:S01]  /*7cf0*/  LOP3.LUT R12, R59, 0xc00, RZ, 0xfc, !PT ;  /* 0x00000c003b0c7812 */ /* 0x000fe200078efcff */
[----:B------:R-:W-:Y:S10]  /*7d00*/  @P2 BRA `(.L_x_298) ;  /* 0x0000000000542947 */ /* 0x000ff40003800000 */
[----:B0--34-:R-:W0:Y:S01]  /*7d10*/  LDS.64 R8, [R5+0x2400] ;  /* 0x0024000005087984 */ /* 0x019e220000000a00 */
        /* <DEDUP_REMOVED lines=20> */
.L_x_298:
[----:B------:R-:W-:Y:S05]  /*7e60*/  BSYNC.RECONVERGENT B0 ;  /* 0x0000000000007941 */ /* 0x000fea0003800200 */
.L_x_297:
[----:B------:R-:W-:Y:S01]  /*7e70*/  NOP ;  /* 0x0000000000007918 */ /* 0x000fe20000000000 */
[----:B------:R-:W-:Y:S01]  /*7e80*/  BSSY.RECONVERGENT B0, `(.L_x_299) ;  /* 0x0000019000007945 */ /* 0x000fe20003800200 */
[----:B------:R-:W-:Y:S01]  /*7e90*/  ISETP.GE.AND P2, PT, R12, R7, PT ;  /* 0x000000070c00720c */ /* 0x000fe20003f46270 */
[----:B------:R-:W-:Y:S02]  /*7ea0*/  VIADD R12, R59, 0xd80 ;  /* 0x00000d803b0c7836 */ /* 0x000fe40000000000 */
        /* <DEDUP_REMOVED lines=22> */
.L_x_300:
[----:B------:R-:W-:Y:S05]  /*8010*/  BSYNC.RECONVERGENT B0 ;  /* 0x0000000000007941 */ /* 0x000fea0003800200 */
.L_x_299:
        /* <DEDUP_REMOVED lines=26> */
.L_x_302:
[----:B------:R-:W-:Y:S05]  /*81c0*/  BSYNC.RECONVERGENT B0 ;  /* 0x0000000000007941 */ /* 0x000fea0003800200 */
.L_x_301:
        /* <DEDUP_REMOVED lines=26> */
.L_x_304:
[----:B------:R-:W-:Y:S05]  /*8370*/  BSYNC.RECONVERGENT B0 ;  /* 0x0000000000007941 */ /* 0x000fea0003800200 */
.L_x_303:
        /* <DEDUP_REMOVED lines=26> */
.L_x_306:
[----:B------:R-:W-:Y:S05]  /*8520*/  BSYNC.RECONVERGENT B0 ;  /* 0x0000000000007941 */ /* 0x000fea0003800200 */
.L_x_305:
        /* <DEDUP_REMOVED lines=26> */
.L_x_308:
[----:B------:R-:W-:Y:S05]  /*86d0*/  BSYNC.RECONVERGENT B0 ;  /* 0x0000000000007941 */ /* 0x000fea0003800200 */
.L_x_307:
        /* <DEDUP_REMOVED lines=26> */
.L_x_310:
[----:B------:R-:W-:Y:S05]  /*8880*/  BSYNC.RECONVERGENT B0 ;  /* 0x0000000000007941 */ /* 0x000fea0003800200 */
.L_x_309:
[----:B------:R-:W-:Y:S01]  /*8890*/  NOP ;  /* 0x0000000000007918 */ /* 0x000fe20000000000 */
[----:B------:R-:W-:Y:S01]  /*88a0*/  BSSY.RECONVERGENT B0, `(.L_x_311) ;  /* 0x0000018000007945 */ /* 0x000fe20003800200 */
[----:B------:R-:W-:-:S03]  /*88b0*/  ISETP.GE.AND P3, PT, R12, R7, PT ;  /* 0x000000070c00720c */ /* 0x000fc60003f66270 */
[----:B------:R-:W-:Y:S10]  /*88c0*/  @P4 BRA `(.L_x_312) ;  /* 0x0000000000544947 */ /* 0x000ff40003800000 */
[----:B------:R-:W5:Y:S01]  /*88d0*/  LDS.64 R6, [R5+0x7800] ;  /* 0x0078000005067984 */ /* 0x000f620000000a00 */
[----:B------:R-:W1:Y:S01]  /*88e0*/  LDCU UR5, c[0x0][0x3c4] ;  /* 0x00007880ff0577ac */ /* 0x000e620008000800 */
[----:B------:R-:W2:Y:S01]  /*88f0*/  LDCU.64 UR8, c[0x0][0x3a0] ;  /* 0x00007400ff0877ac */ /* 0x000ea20008000a00 */
[----:B-----5:R-:W-:-:S04]  /*8900*/  ISETP.NE.U32.AND P0, PT, R6, -0x1, PT ;  /* 0xffffffff0600780c */ /* 0x020fc80003f05070 */
[----:B------:R-:W-:-:S04]  /*8910*/  ISETP.NE.AND.EX P0, PT, R7, 0x7fffffff, PT, P0 ;  /* 0x7fffffff0700780c */ /* 0x000fc80003f05300 */
[----:B0--34-:R-:W-:Y:S02]  /*8920*/  SEL R9, R6, RZ, P0 ;  /* 0x000000ff06097207 */ /* 0x019fe40000000000 */
        /* <DEDUP_REMOVED lines=11> */
[----:B--2---:R-:W-:Y:S02]  /*89e0*/  LEA R8, P0, R11, UR8, 0x3 ;  /* 0x000000080b087c11 */ /* 0x004fe4000f8018ff */
[----:B------:R-:W-:Y:S02]  /*89f0*/  LOP3.LUT R7, R9, R7, RZ, 0x3c, !PT ;  /* 0x0000000709077212 */ /* 0x000fe400078e3cff */
[----:B------:R-:W-:-:S05]  /*8a00*/  LEA.HI.X R9, R11, UR9, R12, 0x3, P0 ;  /* 0x000000090b097c11 */ /* 0x000fca00080f1c0c */
[----:B------:R0:W-:Y:S04]  /*8a10*/  STG.E.64 desc[UR6][R8.64+0x7800], R6 ;  /* 0x0078000608007986 */ /* 0x0001e8000c101b06 */
.L_x_312:
[----:B------:R-:W-:Y:S05]  /*8a20*/  BSYNC.RECONVERGENT B0 ;  /* 0x0000000000007941 */ /* 0x000fea0003800200 */
.L_x_311:
[----:B------:R-:W-:Y:S01]  /*8a30*/  NOP ;  /* 0x0000000000007918 */ /* 0x000fe20000000000 */
[----:B------:R-:W-:Y:S04]  /*8a40*/  BSSY.RECONVERGENT B0, `(.L_x_313) ;  /* 0x0000017000007945 */ /* 0x000fe80003800200 */
[----:B------:R-:W-:Y:S05]  /*8a50*/  @P6 BRA `(.L_x_314) ;  /* 0x0000000000546947 */ /* 0x000fea0003800000 */
[----:B0-----:R-:W0:Y:S01]  /*8a60*/  LDS.64 R6, [R5+0x8400] ;  /* 0x0084000005067984 */ /* 0x001e220000000a00 */
[----:B------:R-:W5:Y:S01]  /*8a70*/  LDCU UR5, c[0x0][0x3c4] ;  /* 0x00007880ff0577ac */ /* 0x000f620008000800 */
[----:B------:R-:W1:Y:S01]  /*8a80*/  LDCU.64 UR8, c[0x0][0x3a0] ;  /* 0x00007400ff0877ac */ /* 0x000e620008000a00 */
[----:B0-----:R-:W-:-:S04]  /*8a90*/  ISETP.NE.U32.AND P0, PT, R6, -0x1, PT ;  /* 0xffffffff0600780c */ /* 0x001fc80003f05070 */
[----:B------:R-:W-:-:S04]  /*8aa0*/  ISETP.NE.AND.EX P0, PT, R7, 0x7fffffff, PT, P0 ;  /* 0x7fffffff0700780c */ /* 0x000fc80003f05300 */
[----:B---34-:R-:W-:Y:S02]  /*8ab0*/  SEL R9, R6, RZ, P0 ;  /* 0x000000ff06097207 */ /* 0x018fe40000000000 */
[C---:B------:R-:W-:Y:S02]  /*8ac0*/  SEL R8, R7.reuse, 0x80000000, P0 ;  /* 0x8000000007087807 */ /* 0x040fe40000000000 */
[----:B------:R-:W-:Y:S02]  /*8ad0*/  ISETP.GE.AND P0, PT, R7, RZ, PT ;  /* 0x000000ff0700720c */ /* 0x000fe40003f06270 */
[----:B-----5:R-:W-:Y:S02]  /*8ae0*/  SHF.R.U64 R9, R9, UR5, R8 ;  /* 0x0000000509097c19 */ /* 0x020fe40008001208 */
        /* <DEDUP_REMOVED lines=8> */
[----:B-1----:R-:W-:Y:S02]  /*8b70*/  LEA R8, P0, R11, UR8, 0x3 ;  /* 0x000000080b087c11 */ /* 0x002fe4000f8018ff */
[----:B------:R-:W-:Y:S02]  /*8b80*/  LOP3.LUT R7, R9, R7, RZ, 0x3c, !PT ;  /* 0x0000000709077212 */ /* 0x000fe400078e3cff */
[----:B------:R-:W-:-:S05]  /*8b90*/  LEA.HI.X R9, R11, UR9, R12, 0x3, P0 ;  /* 0x000000090b097c11 */ /* 0x000fca00080f1c0c */
[----:B------:R0:W-:Y:S04]  /*8ba0*/  STG.E.64 desc[UR6][R8.64+0x8400], R6 ;  /* 0x0084000608007986 */ /* 0x0001e8000c101b06 */
.L_x_314:
[----:B------:R-:W-:Y:S05]  /*8bb0*/  BSYNC.RECONVERGENT B0 ;  /* 0x0000000000007941 */ /* 0x000fea0003800200 */
.L_x_313:
        /* <DEDUP_REMOVED lines=24> */
.L_x_316:
[----:B------:R-:W-:Y:S05]  /*8d40*/  BSYNC.RECONVERGENT B0 ;  /* 0x0000000000007941 */ /* 0x000fea0003800200 */
.L_x_315:
        /* <DEDUP_REMOVED lines=24> */
.L_x_318:
[----:B------:R-:W-:Y:S05]  /*8ed0*/  BSYNC.RECONVERGENT B0 ;  /* 0x0000000000007941 */ /* 0x000fea0003800200 */
.L_x_317:
        /* <DEDUP_REMOVED lines=24> */
.L_x_320:
[----:B------:R-:W-:Y:S05]  /*9060*/  BSYNC.RECONVERGENT B0 ;  /* 0x0000000000007941 */ /* 0x000fea0003800200 */
.L_x_319:
[----:B------:R-:W-:Y:S01]  /*9070*/  NOP ;  /* 0x0000000000007918 */ /* 0x000fe20000000000 */
.L_x_290:
[----:B------:R-:W-:Y:S01]  /*9080*/  IMAD R45, R45, -0x4, R26 ;  /* 0xfffffffc2d2d7824 */ /* 0x000fe200078e021a */
[----:B------:R0:W5:Y:S01]  /*9090*/  @!P1 LDG.E R56, desc[UR6][R60.64] ;  /* 0x000000063c389981 */ /* 0x000162000c1e1900 */
[----:B------:R-:W-:Y:S01]  /*90a0*/  IMAD R26, R31, 0x8, R2 ;  /* 0x000000081f1a7824 */ /* 0x000fe200078e0202 */
[----:B------:R-:W2:Y:S01]  /*90b0*/  LDCU UR5, c[0x0][0x3c4] ;  /* 0x00007880ff0577ac */ /* 0x000ea20008000800 */
[----:B------:R-:W-:Y:S01]  /*90c0*/  IMAD R28, R47, -0x4, R23 ;  /* 0xfffffffc2f1c7824 */ /* 0x000fe200078e0217 */
[----:B------:R0:W5:Y:S01]  /*90d0*/  @!P1 LDG.E R54, desc[UR6][R60.64+0x80] ;  /* 0x000080063c369981 */ /* 0x000162000c1e1900 */
[----:B------:R-:W-:Y:S02]  /*90e0*/  IMAD R31, R31, -0x4, R26 ;  /* 0xfffffffc1f1f7824 */ /* 0x000fe400078e021a */
[----:B------:R-:W-:Y:S01]  /*90f0*/  IMAD R26, R43, 0x8, R2 ;  /* 0x000000082b1a7824 */ /* 0x000fe200078e0202 */
[----:B-1----:R1:W5:Y:S01]  /*9100*/  @!P1 LDG.E R52, desc[UR6][R60.64+0x100] ;  /* 0x000100063c349981 */ /* 0x002362000c1e1900 */
[----:B------:R-:W-:-:S02]  /*9110*/  IMAD R30, R51, -0x4, R30 ;  /* 0xfffffffc331e7824 */ /* 0x000fc400078e021e */
[----:B------:R-:W-:Y:S01]  /*9120*/  IMAD R32, R55, -0x4, R20 ;  /* 0xfffffffc37207824 */ /* 0x000fe200078e0214 */
[----:B------:R1:W5:Y:S01]  /*9130*/  @!P1 LDG.E R50, desc[UR6][R60.64+0x180] ;  /* 0x000180063c329981 */ /* 0x000362000c1e1900 */
[----:B------:R-:W-:Y:S02]  /*9140*/  IMAD R63, R43, -0x4, R26 ;  /* 0xfffffffc2b3f7824 */ /* 0x000fe400078e021a */
[--C-:B------:R-:W-:Y:S01]  /*9150*/  IMAD R14, R35, 0x8, R2.reuse ;  /* 0x00000008230e7824 */ /* 0x100fe200078e0202 */
[----:B------:R1:W5:Y:S01]  /*9160*/  @!P1 LDG.E R48, desc[UR6][R60.64+0x200] ;  /* 0x000200063c309981 */ /* 0x000362000c1e1900 */
[--C-:B------:R-:W-:Y:S02]  /*9170*/  IMAD R16, R57, 0x8, R2.reuse ;  /* 0x0000000839107824 */ /* 0x100fe400078e0202 */
[----:B------:R-:W-:Y:S01]  /*9180*/  IMAD R20, R53, 0x8, R2 ;  /* 0x0000000835147824 */ /* 0x000fe200078e0202 */
[----:B------:R1:W5:Y:S01]  /*9190*/  @!P1 LDG.E R46, desc[UR6][R60.64+0x280] ;  /* 0x000280063c2e9981 */ /* 0x000362000c1e1900 */
[----:B------:R-:W-:-:S02]  /*91a0*/  IMAD R35, R35, -0x4, R14 ;  /* 0xfffffffc23237824 */ /* 0x000fc400078e020e */
[----:B------:R-:W-:Y:S01]  /*91b0*/  IMAD R57, R57, -0x4, R16 ;  /* 0xfffffffc39397824 */ /* 0x000fe200078e0210 */
[----:B------:R1:W5:Y:S01]  /*91c0*/  @!P1 LDG.E R44, desc[UR6][R60.64+0x300] ;  /* 0x000300063c2c9981 */ /* 0x000362000c1e1900 */
[----:B------:R-:W-:Y:S02]  /*91d0*/  IMAD R53, R53, -0x4, R20 ;  /* 0xfffffffc35357824 */ /* 0x000fe400078e0214 */
[----:B------:R-:W-:Y:S01]  /*91e0*/  IMAD R33, R33, -0x4, R18 ;  /* 0xfffffffc21217824 */ /* 0x000fe200078e0212 */
[----:B------:R1:W5:Y:S01]  /*91f0*/  @!P1 LDG.E R42, desc[UR6][R60.64+0x380] ;  /* 0x000380063c2a9981 */ /* 0x000362000c1e1900 */
[----:B------:R-:W-:Y:S02]  /*9200*/  IMAD R20, R37, 0x8, R2 ;  /* 0x0000000825147824 */ /* 0x000fe400078e0202 */
[----:B------:R-:W-:Y:S01]  /*9210*/  IMAD R49, R49, -0x4, R22 ;  /* 0xfffffffc31317824 */ /* 0x000fe200078e0216 */
[----:B------:R1:W5:Y:S01]  /*9220*/  @!P1 LDG.E R40, desc[UR6][R60.64+0x400] ;  /* 0x000400063c289981 */ /* 0x000362000c1e1900 */
[----:B------:R-:W-:-:S02]  /*9230*/  IMAD R37, R37, -0x4, R20 ;  /* 0xfffffffc25257824 */ /* 0x000fc400078e0214 */
[--C-:B------:R-:W-:Y:S01]  /*9240*/  IMAD R22, R39, 0x8, R2.reuse ;  /* 0x0000000827167824 */ /* 0x100fe200078e0202 */
[----:B------:R1:W5:Y:S01]  /*9250*/  @!P1 LDG.E R55, desc[UR6][R60.64+0x480] ;  /* 0x000480063c379981 */ /* 0x000362000c1e1900 */
[----:B------:R-:W-:Y:S02]  /*9260*/  IMAD R24, R41, 0x8, R2 ;  /* 0x0000000829187824 */ /* 0x000fe400078e0202 */
[----:B------:R-:W-:Y:S01]  /*9270*/  IMAD R39, R39, -0x4, R22 ;  /* 0xfffffffc27277824 */ /* 0x000fe200078e0216 */
[----:B------:R1:W5:Y:S01]  /*9280*/  @!P1 LDG.E R38, desc[UR6][R60.64+0x500] ;  /* 0x000500063c269981 */ /* 0x000362000c1e1900 */
[----:B------:R-:W-:Y:S02]  /*9290*/  IMAD R41, R41, -0x4, R24 ;  /* 0xfffffffc29297824 */ /* 0x000fe400078e0218 */
[----:B------:R-:W-:Y:S01]  /*92a0*/  IMAD R34, R73, -0x4, R34 ;  /* 0xfffffffc49227824 */ /* 0x000fe200078e0222 */
[----:B------:R1:W5:Y:S04]  /*92b0*/  @!P1 LDG.E R51, desc[UR6][R60.64+0x580] ;  /* 0x000580063c339981 */ /* 0x000368000c1e1900 */
[----:B------:R1:W5:Y:S04]  /*92c0*/  @!P1 LDG.E R47, desc[UR6][R60.64+0x600] ;  /* 0x000600063c2f9981 */ /* 0x000368000c1e1900 */
[----:B------:R1:W5:Y:S04]  /*92d0*/  @!P1 LDG.E R36, desc[UR6][R60.64+0x680] ;  /* 0x000680063c249981 */ /* 0x000368000c1e1900 */
[----:B------:R1:W5:Y:S04]  /*92e0*/  @!P1 LDG.E R43, desc[UR6][R60.64+0x700] ;  /* 0x000700063c2b9981 */ /* 0x000368000c1e1900 */
[----:B0-----:R-:W0:Y:S04]  /*92f0*/  LDS.64 R6, [R5] ;  /* 0x0000000005067984 */ /* 0x001e280000000a00 */
[----:B---34-:R-:W3:Y:S04]  /*9300*/  LDS.64 R8, [R5+0xc00] ;  /* 0x000c000005087984 */ /* 0x018ee80000000a00 */
[----:B------:R-:W4:Y:S04]  /*9310*/  LDS.64 R10, [R5+0x1800] ;  /* 0x00180000050a7984 */ /* 0x000f280000000a00 */
[----:B------:R-:W2:Y:S04]  /*9320*/  LDS.64 R12, [R5+0x2400] ;  /* 0x00240000050c7984 */ /* 0x000ea80000000a00 */
[----:B------:R-:W1:Y:S04]  /*9330*/  LDS.64 R14, [R5+0x3000] ;  /* 0x00300000050e7984 */ /* 0x000e680000000a00 */
[----:B------:R-:W1:Y:S04]  /*9340*/  LDS.64 R16, [R5+0x3c00] ;  /* 0x003c000005107984 */ /* 0x000e680000000a00 */
[----:B------:R-:W1:Y:S04]  /*9350*/  LDS.64 R18, [R5+0x4800] ;  /* 0x0048000005127984 */ /* 0x000e680000000a00 */
[----:B------:R-:W1:Y:S04]  /*9360*/  LDS.64 R20, [R5+0x5400] ;  /* 0x0054000005147984 */ /* 0x000e680000000a00 */
[----:B------:R-:W1:Y:S04]  /*9370*/  LDS.64 R22, [R5+0x6000] ;  /* 0x0060000005167984 */ /* 0x000e680000000a00 */
[----:B------:R-:W1:Y:S01]  /*9380*/  LDS.64 R24, [R5+0x6c00] ;  /* 0x006c000005187984 */ /* 0x000e620000000a00 */
[----:B0-----:R-:W-:-:S03]  /*9390*/  ISETP.NE.U32.AND P0, PT, R6, -0x1, PT ;  /* 0xffffffff0600780c */ /* 0x001fc60003f05070 */
[----:B------:R-:W0:Y:S01]  /*93a0*/  LDS.64 R26, [R5+0x7800] ;  /* 0x00780000051a7984 */ /* 0x000e220000000a00 */
[----:B---3--:R-:W-:Y:S02]  /*93b0*/  ISETP.NE.U32.AND P2, PT, R8, -0x1, PT ;  /* 0xffffffff0800780c */ /* 0x008fe40003f45070 */
[----:B------:R-:W-:Y:S02]  /*93c0*/  ISETP.NE.AND.EX P0, PT, R7, 0x7fffffff, PT, P0 ;  /* 0x7fffffff0700780c */ /* 0x000fe40003f05300 */
[----:B----4-:R-:W-:Y:S02]  /*93d0*/  ISETP.NE.U32.AND P3, PT, R10, -0x1, PT ;  /* 0xffffffff0a00780c */ /* 0x010fe40003f65070 */
[----:B------:R-:W-:Y:S02]  /*93e0*/  ISETP.NE.AND.EX P2, PT, R9, 0x7fffffff, PT, P2 ;  /* 0x7fffffff0900780c */ /* 0x000fe40003f45320 */
[----:B------:R-:W-:Y:S02]  /*93f0*/  SEL R62, R6, RZ, P0 ;  /* 0x000000ff063e7207 */ /* 0x000fe40000000000 */
[----:B------:R-:W-:-:S02]  /*9400*/  SEL R7, R7, 0x80000000, P0 ;  /* 0x8000000007077807 */ /* 0x000fc40000000000 */
[----:B------:R-:W-:Y:S02]  /*9410*/  ISETP.NE.AND.EX P0, PT, R11, 0x7fffffff, PT, P3 ;  /* 0x7fffffff0b00780c */ /* 0x000fe40003f05330 */
[----:B------:R-:W-:Y:S02]  /*9420*/  SEL R69, R8, RZ, P2 ;  /* 0x000000ff08457207 */ /* 0x000fe40001000000 */
[----:B------:R-:W-:Y:S02]  /*9430*/  SEL R8, R9, 0x80000000, P2 ;  /* 0x8000000009087807 */ /* 0x000fe40001000000 */
[----:B--2---:R-:W-:Y:S02]  /*9440*/  ISETP.NE.U32.AND P2, PT, R12, -0x1, PT ;  /* 0xffffffff0c00780c */ /* 0x004fe40003f45070 */
[----:B------:R-:W-:Y:S02]  /*9450*/  SEL R67, R10, RZ, P0 ;  /* 0x000000ff0a437207 */ /* 0x000fe40000000000 */
[----:B------:R-:W-:-:S02]  /*9460*/  SEL R10, R11, 0x80000000, P0 ;  /* 0x800000000b0a7807 */ /* 0x000fc40000000000 */
[----:B------:R-:W-:Y:S02]  /*9470*/  SHF.R.U64 R62, R62, UR5, R7 ;  /* 0x000000053e3e7c19 */ /* 0x000fe40008001207 */
[----:B------:R-:W2:Y:S01]  /*9480*/  LDS.64 R6, [R5+0x8400] ;  /* 0x0084000005067984 */ /* 0x000ea20000000a00 */
[----:B------:R-:W-:Y:S02]  /*9490*/  ISETP.NE.AND.EX P0, PT, R13, 0x7fffffff, PT, P2 ;  /* 0x7fffffff0d00780c */ /* 0x000fe40003f05320 */
[----:B------:R-:W-:Y:S02]  /*94a0*/  SHF.R.U64 R69, R69, UR5, R8 ;  /* 0x0000000545457c19 */ /* 0x000fe40008001208 */
[----:B------:R-:W-:Y:S01]  /*94b0*/  SHF.R.U64 R67, R67, UR5, R10 ;  /* 0x0000000543437c19 */ /* 0x000fe2000800120a */
[----:B------:R-:W3:Y:S01]  /*94c0*/  LDS.64 R8, [R5+0x9000] ;  /* 0x0090000005087984 */ /* 0x000ee20000000a00 */
[----:B------:R-:W-:Y:S02]  /*94d0*/  SEL R65, R12, RZ, P0 ;  /* 0x000000ff0c417207 */ /* 0x000fe40000000000 */
[----:B------:R-:W-:Y:S01]  /*94e0*/  SEL R64, R13, 0x80000000, P0 ;  /* 0x800000000d407807 */ /* 0x000fe20000000000 */
[----:B------:R-:W4:Y:S01]  /*94f0*/  LDS.64 R10, [R5+0x9c00] ;  /* 0x009c0000050a7984 */ /* 0x000f220000000a00 */
[----:B-1----:R-:W-:-:S02]  /*9500*/  ISETP.NE.U32.AND P0, PT, R14, -0x1, PT ;  /* 0xffffffff0e00780c */ /* 0x002fc40003f05070 */
[----:B------:R-:W-:Y:S01]  /*9510*/  ISETP.NE.U32.AND P2, PT, R16, -0x1, PT ;  /* 0xffffffff1000780c */ /* 0x000fe20003f45070 */
[----:B------:R-:W1:Y:S01]  /*9520*/  LDS.64 R12, [R5+0xa800] ;  /* 0x00a80000050c7984 */ /* 0x000e620000000a00 */
[----:B------:R-:W-:Y:S02]  /*9530*/  ISETP.NE.AND.EX P0, PT, R15, 0x7fffffff, PT, P0 ;  /* 0x7fffffff0f00780c */ /* 0x000fe40003f05300 */
[----:B------:R-:W-:Y:S02]  /*9540*/  ISETP.NE.U32.AND P3, PT, R18, -0x1, PT ;  /* 0xffffffff1200780c */ /* 0x000fe40003f65070 */
[----:B------:R-:W-:Y:S02]  /*9550*/  ISETP.NE.AND.EX P2, PT, R17, 0x7fffffff, PT, P2 ;  /* 0x7fffffff1100780c */ /* 0x000fe40003f45320 */
[----:B------:R-:W-:Y:S02]  /*9560*/  SHF.R.U64 R65, R65, UR5, R64 ;  /* 0x0000000541417c19 */ /* 0x000fe40008001240 */
[----:B------:R-:W-:-:S02]  /*9570*/  SEL R66, R14, RZ, P0 ;  /* 0x000000ff0e427207 */ /* 0x000fc40000000000 */
[----:B------:R-:W-:Y:S02]  /*9580*/  SEL R71, R15, 0x80000000, P0 ;  /* 0x800000000f477807 */ /* 0x000fe40000000000 */
[----:B------:R-:W-:Y:S02]  /*9590*/  ISETP.NE.AND.EX P0, PT, R19, 0x7fffffff, PT, P3 ;  /* 0x7fffffff1300780c */ /* 0x000fe40003f05330 */
[----:B------:R-:W-:Y:S02]  /*95a0*/  SEL R15, R16, RZ, P2 ;  /* 0x000000ff100f7207 */ /* 0x000fe40001000000 */
[----:B------:R-:W-:Y:S02]  /*95b0*/  SEL R64, R17, 0x80000000, P2 ;  /* 0x8000000011407807 */ /* 0x000fe40001000000 */
[----:B------:R-:W-:Y:S02]  /*95c0*/  ISETP.NE.U32.AND P2, PT, R20, -0x1, PT ;  /* 0xffffffff1400780c */ /* 0x000fe40003f45070 */
[----:B------:R-:W-:-:S02]  /*95d0*/  SEL R14, R18, RZ, P0 ;  /* 0x000000ff120e7207 */ /* 0x000fc40000000000 */
[----:B------:R-:W-:Y:S02]  /*95e0*/  SEL R19, R19, 0x80000000, P0 ;  /* 0x8000000013137807 */ /* 0x000fe40000000000 */
[C---:B------:R-:W-:Y:S02]  /*95f0*/  ISETP.NE.AND.EX P0, PT, R21.reuse, 0x7fffffff, PT, P2 ;  /* 0x7fffffff1500780c */ /* 0x040fe40003f05320 */
[----:B------:R-:W-:Y:S02]  /*9600*/  ISETP.NE.U32.AND P2, PT, R22, -0x1, PT ;  /* 0xffffffff1600780c */ /* 0x000fe40003f45070 */
[----:B------:R-:W-:Y:S02]  /*9610*/  SHF.R.U64 R14, R14, UR5, R19 ;  /* 0x000000050e0e7c19 */ /* 0x000fe40008001213 */
[----:B------:R-:W-:Y:S02]  /*9620*/  SEL R19, R20, RZ, P0 ;  /* 0x000000ff14137207 */ /* 0x000fe40000000000 */
[----:B------:R-:W-:-:S02]  /*9630*/  SEL R20, R21, 0x80000000, P0 ;  /* 0x8000000015147807 */ /* 0x000fc40000000000 */
[----:B------:R-:W-:Y:S02]  /*9640*/  ISETP.NE.U32.AND P3, PT, R24, -0x1, PT ;  /* 0xffffffff1800780c */ /* 0x000fe40003f65070 */
[----:B------:R-:W-:Y:S02]  /*9650*/  ISETP.NE.AND.EX P0, PT, R23, 0x7fffffff, PT, P2 ;  /* 0x7fffffff1700780c */ /* 0x000fe40003f05320 */
[----:B0-----:R-:W-:Y:S02]  /*9660*/  ISETP.NE.U32.AND P4, PT, R26, -0x1, PT ;  /* 0xffffffff1a00780c */ /* 0x001fe40003f85070 */
[----:B------:R-:W-:Y:S02]  /*9670*/  ISETP.NE.AND.EX P2, PT, R25, 0x7fffffff, PT, P3 ;  /* 0x7fffffff1900780c */ /* 0x000fe40003f45330 */
[----:B------:R-:W-:Y:S02]  /*9680*/  SEL R21, R22, RZ, P0 ;  /* 0x000000ff16157207 */ /* 0x000fe40000000000 */
[----:B------:R-:W-:-:S02]  /*9690*/  ISETP.NE.AND.EX P3, PT, R27, 0x7fffffff, PT, P4 ;  /* 0x7fffffff1b00780c */ /* 0x000fc40003f65340 */
[----:B------:R-:W-:Y:S02]  /*96a0*/  SEL R22, R23, 0x80000000, P0 ;  /* 0x8000000017167807 */ /* 0x000fe40000000000 */
[----:B--2---:R-:W-:Y:S02]  /*96b0*/  ISETP.NE.U32.AND P0, PT, R6, -0x1, PT ;  /* 0xffffffff0600780c */ /* 0x004fe40003f05070 */
[----:B------:R-:W-:Y:S02]  /*96c0*/  SEL R18, R24, RZ, P2 ;  /* 0x000000ff18127207 */ /* 0x000fe40001000000 */
[----:B------:R-:W-:Y:S02]  /*96d0*/  SEL R25, R25, 0x80000000, P2 ;  /* 0x8000000019197807 */ /* 0x000fe40001000000 */
[----:B------:R-:W-:Y:S02]  /*96e0*/  SEL R17, R26, RZ, P3 ;  /* 0x000000ff1a117207 */ /* 0x000fe40001800000 */
[----:B------:R-:W-:-:S02]  /*96f0*/  SEL R26, R27, 0x80000000, P3 ;  /* 0x800000001b1a7807 */ /* 0x000fc40001800000 */
[----:B------:R-:W-:Y:S02]  /*9700*/  ISETP.NE.AND.EX P0, PT, R7, 0x7fffffff, PT, P0 ;  /* 0x7fffffff0700780c */ /* 0x000fe40003f05300 */
[----:B---3--:R-:W-:Y:S02]  /*9710*/  ISETP.NE.U32.AND P2, PT, R8, -0x1, PT ;  /* 0xffffffff0800780c */ /* 0x008fe40003f45070 */
[----:B----4-:R-:W-:Y:S02]  /*9720*/  ISETP.NE.U32.AND P3, PT, R10, -0x1, PT ;  /* 0xffffffff0a00780c */ /* 0x010fe40003f65070 */
[----:B-1----:R-:W-:Y:S02]  /*9730*/  ISETP.NE.U32.AND P4, PT, R12, -0x1, PT ;  /* 0xffffffff0c00780c */ /* 0x002fe40003f85070 */
[----:B------:R-:W-:Y:S02]  /*9740*/  SHF.R.U64 R19, R19, UR5, R20 ;  /* 0x0000000513137c19 */ /* 0x000fe40008001214 */
[----:B------:R-:W-:-:S02]  /*9750*/  SHF.R.U64 R18, R18, UR5, R25 ;  /* 0x0000000512127c19 */ /* 0x000fc40008001219 */
[----:B------:R-:W-:Y:S02]  /*9760*/  SEL R20, R6, RZ, P0 ;  /* 0x000000ff06147207 */ /* 0x000fe40000000000 */
[----:B------:R-:W-:Y:S02]  /*9770*/  SEL R25, R7, 0x80000000, P0 ;  /* 0x8000000007197807 */ /* 0x000fe40000000000 */
[----:B------:R-:W-:Y:S02]  /*9780*/  ISETP.NE.AND.EX P2, PT, R9, 0x7fffffff, PT, P2 ;  /* 0x7fffffff0900780c */ /* 0x000fe40003f45320 */
[----:B------:R-:W-:Y:S02]  /*9790*/  ISETP.NE.AND.EX P0, PT, R11, 0x7fffffff, PT, P3 ;  /* 0x7fffffff0b00780c */ /* 0x000fe40003f05330 */
[----:B------:R-:W-:Y:S02]  /*97a0*/  ISETP.NE.AND.EX P3, PT, R13, 0x7fffffff, PT, P4 ;  /* 0x7fffffff0d00780c */ /* 0x000fe40003f65340 */
[----:B------:R-:W-:-:S02]  /*97b0*/  SEL R23, R9, 0x80000000, P2 ;  /* 0x8000000009177807 */ /* 0x000fc40001000000 */
[----:B------:R-:W-:Y:S02]  /*97c0*/  SEL R9, R10, RZ, P0 ;  /* 0x000000ff0a097207 */ /* 0x000fe40000000000 */
[----:B------:R-:W-:Y:S02]  /*97d0*/  SEL R7, R12, RZ, P3 ;  /* 0x000000ff0c077207 */ /* 0x000fe40001800000 */
[----:B------:R-:W-:Y:S02]  /*97e0*/  SEL R6, R8, RZ, P2 ;  /* 0x000000ff08067207 */ /* 0x000fe40001000000 */
[----:B------:R-:W-:Y:S02]  /*97f0*/  SEL R10, R11, 0x80000000, P0 ;  /* 0x800000000b0a7807 */ /* 0x000fe40000000000 */
[----:B------:R-:W-:Y:S02]  /*9800*/  SEL R12, R13, 0x80000000, P3 ;  /* 0x800000000d0c7807 */ /* 0x000fe40001800000 */
[----:B------:R-:W-:-:S02]  /*9810*/  SHF.R.U64 R15, R15, UR5, R64 ;  /* 0x000000050f0f7c19 */ /* 0x000fc40008001240 */
[----:B------:R-:W-:Y:S02]  /*9820*/  SHF.R.U64 R16, R66, UR5, R71 ;  /* 0x0000000542107c19 */ /* 0x000fe40008001247 */
[----:B------:R-:W-:Y:S02]  /*9830*/  SHF.R.U64 R21, R21, UR5, R22 ;  /* 0x0000000515157c19 */ /* 0x000fe40008001216 */
[----:B------:R-:W-:Y:S02]  /*9840*/  SHF.R.U64 R17, R17, UR5, R26 ;  /* 0x0000000511117c19 */ /* 0x000fe4000800121a */
[----:B------:R-:W-:Y:S02]  /*9850*/  SHF.R.U64 R13, R20, UR5, R25 ;  /* 0x00000005140d7c19 */ /* 0x000fe40008001219 */
[----:B------:R-:W-:Y:S02]  /*9860*/  SHF.R.U64 R11, R6, UR5, R23 ;  /* 0x00000005060b7c19 */ /* 0x000fe40008001217 */
[----:B------:R-:W-:-:S02]  /*9870*/  SHF.R.U64 R9, R9, UR5, R10 ;  /* 0x0000000509097c19 */ /* 0x000fc4000800120a */
[----:B------:R-:W-:Y:S02]  /*9880*/  SHF.R.U64 R7, R7, UR5, R12 ;  /* 0x0000000507077c19 */ /* 0x000fe4000800120c */
        /* <DEDUP_REMOVED lines=15> */
[----:B------:R-:W-:Y:S06]  /*9980*/  @!P1 BRA `(.L_x_321) ;  /* 0x0000000000b49947 */ /* 0x000fec0003800000 */
        /* <DEDUP_REMOVED lines=14> */
[----:B-----5:R0:W5:Y:S01]  /*9a70*/  @!P4 LDG.E R56, desc[UR6][R60.64] ;  /* 0x000000063c38c981 */ /* 0x020162000c1e1900 */
        /* <DEDUP_REMOVED lines=16> */
[C---:B------:R-:W-:Y:S02]  /*9b80*/  VIADD R75, R3.reuse, 0x1a0 ;  /* 0x000001a0034b7836 */ /* 0x040fe40000000000 */
[----:B------:R-:W-:Y:S01]  /*9b90*/  VIADD R3, R3, 0x1c0 ;  /* 0x000001c003037836 */ /* 0x000fe20000000000 */
[----:B------:R0:W5:Y:S01]  /*9ba0*/  @!P4 LDG.E R44, desc[UR6][R60.64+0x300] ;  /* 0x000300063c2cc981 */ /* 0x000162000c1e1900 */
[----:B------:R-:W-:-:S03]  /*9bb0*/  ISETP.GE.AND P4, PT, R73, R0, PT ;  /* 0x000000004900720c */ /* 0x000fc60003f86270 */
        /* <DEDUP_REMOVED lines=10> */
.L_x_321:
[----:B------:R-:W-:Y:S06]  /*9c60*/  BAR.SYNC.DEFER_BLOCKING 0x0 ;  /* 0x0000000000007b1d */ /* 0x000fec0000010000 */
[----:B-----5:R1:W-:Y:S04]  /*9c70*/  STS [R53+-0x4], R56 ;  /* 0xfffffc3835007388 */ /* 0x0203e80000000800 */
[----:B------:R1:W-:Y:S04]  /*9c80*/  STS [R35+-0x4], R54 ;  /* 0xfffffc3623007388 */ /* 0x0003e80000000800 */
        /* <DEDUP_REMOVED lines=12> */
[----:B------:R1:W-:Y:S01]  /*9d50*/  STS [R34+-0x4], R43 ;  /* 0xfffffc2b22007388 */ /* 0x0003e20000000800 */
[----:B------:R-:W-:Y:S06]  /*9d60*/  BAR.SYNC.DEFER_BLOCKING 0x0 ;  /* 0x0000000000007b1d */ /* 0x000fec0000010000 */
[----:B------:R-:W-:Y:S05]  /*9d70*/  @P1 BRA `(.L_x_322) ;  /* 0x0000000800281947 */ /* 0x000fea0003800000 */
[--C-:B-1----:R-:W-:Y:S01]  /*9d80*/  IMAD R28, R71, 0x8, R2.reuse ;  /* 0x00000008471c7824 */ /* 0x102fe200078e0202 */
[----:B------:R-:W1:Y:S01]  /*9d90*/  LDCU.64 UR4, c[0x0][0x3b0] ;  /* 0x00007600ff0477ac */ /* 0x000e620008000a00 */
[----:B------:R-:W-:Y:S02]  /*9da0*/  IMAD R5, R59, -0x4, R5 ;  /* 0xfffffffc3b057824 */ /* 0x000fe400078e0205 */
[--C-:B------:R-:W-:Y:S02]  /*9db0*/  IMAD R69, R69, 0x8, R2.reuse ;  /* 0x0000000845457824 */ /* 0x100fe400078e0202 */
[----:B------:R-:W2:Y:S01]  /*9dc0*/  LDS.64 R28, [R28+0xb400] ;  /* 0x00b400001c1c7984 */ /* 0x000ea20000000a00 */
[--C-:B------:R-:W-:Y:S02]  /*9dd0*/  IMAD R67, R67, 0x8, R2.reuse ;  /* 0x0000000843437824 */ /* 0x100fe400078e0202 */
[--C-:B------:R-:W-:Y:S01]  /*9de0*/  IMAD R65, R65, 0x8, R2.reuse ;  /* 0x0000000841417824 */ /* 0x100fe200078e0202 */
[----:B------:R-:W3:Y:S01]  /*9df0*/  LDS R3, [R5] ;  /* 0x0000000005037984 */ /* 0x000ee20000000800 */
[----:B------:R-:W-:-:S02]  /*9e00*/  IMAD R25, R25, 0x8, R2 ;  /* 0x0000000819197824 */ /* 0x000fc400078e0202 */
[----:B------:R-:W-:Y:S01]  /*9e10*/  IMAD R21, R21, 0x8, R2 ;  /* 0x0000000815157824 */ /* 0x000fe200078e0202 */
[----:B--2---:R-:W-:-:S05]  /*9e20*/  IADD3 R0, P0, PT, R28, R59, RZ ;  /* 0x0000003b1c007210 */ /* 0x004fca0007f1e0ff */
[----:B------:R-:W-:Y:S01]  /*9e30*/  IMAD.X R29, RZ, RZ, R29, P0 ;  /* 0x000000ffff1d7224 */ /* 0x000fe200000e061d */
[----:B-1----:R-:W-:-:S04]  /*9e40*/  LEA R30, P0, R0, UR4, 0x2 ;  /* 0x00000004001e7c11 */ /* 0x002fc8000f8010ff */
[----:B------:R-:W-:-:S05]  /*9e50*/  LEA.HI.X R31, R0, UR5, R29, 0x2, P0 ;  /* 0x00000005001f7c11 */ /* 0x000fca00080f141d */
[----:B---3--:R-:W-:Y:S01]  /*9e60*/  STG.E desc[UR6][R30.64], R3 ;  /* 0x000000031e007986 */ /* 0x008fe2000c101906 */
[----:B------:R-:W-:-:S03]  /*9e70*/  NOP ;  /* 0x0000000000007918 */ /* 0x000fc60000000000 */
[----:B------:R-:W1:Y:S04]  /*9e80*/  LDS.64 R28, [R69+0xb400] ;  /* 0x00b40000451c7984 */ /* 0x000e680000000a00 */
[----:B------:R-:W2:Y:S01]  /*9e90*/  LDS R35, [R5+0x600] ;  /* 0x0006000005237984 */ /* 0x000ea20000000800 */
[----:B-1----:R-:W-:-:S05]  /*9ea0*/  IADD3 R0, P0, PT, R28, R59, RZ ;  /* 0x0000003b1c007210 */ /* 0x002fca0007f1e0ff */
[----:B------:R-:W-:Y:S01]  /*9eb0*/  IMAD.X R29, RZ, RZ, R29, P0 ;  /* 0x000000ffff1d7224 */ /* 0x000fe200000e061d */
[----:B------:R-:W-:-:S04]  /*9ec0*/  LEA R32, P0, R0, UR4, 0x2 ;  /* 0x0000000400207c11 */ /* 0x000fc8000f8010ff */
[----:B------:R-:W-:-:S05]  /*9ed0*/  LEA.HI.X R33, R0, UR5, R29, 0x2, P0 ;  /* 0x0000000500217c11 */ /* 0x000fca00080f141d */
[----:B--2---:R-:W-:Y:S01]  /*9ee0*/  STG.E desc[UR6][R32.64+0x600], R35 ;  /* 0x0006002320007986 */ /* 0x004fe2000c101906 */
        /* <DEDUP_REMOVED lines=14> */
[----:B------:R-:W-:Y:S01]  /*9fd0*/  LEA.HI.X R29, R0, UR5, R29, 0x2, P0 ;  /* 0x00000005001d7c11 */ /* 0x000fe200080f141d */
[----:B------:R-:W-:-:S04]  /*9fe0*/  IMAD R0, R27, 0x8, R2 ;  /* 0x000000081b007824 */ /* 0x000fc800078e0202 */
        /* <DEDUP_REMOVED lines=97> */
[----:B------:R-:W-:Y:S01]  /*a600*/  NOP ;  /* 0x0000000000007918 */ /* 0x000fe20000000000 */
[----:B------:R-:W-:Y:S05]  /*a610*/  EXIT ;  /* 0x000000000000794d */ /* 0x000fea0003800000 */
.L_x_322:
[----:B------:R-:W-:Y:S01]  /*a620*/  IMAD R29, R4, -0x1680, R29 ;  /* 0xffffe980041d7824 */ /* 0x000fe200078e021d */
        /* <DEDUP_REMOVED lines=8> */
[C---:B------:R-:W-:Y:S01]  /*a6b0*/  VIADD R0, R59.reuse, 0x600 ;  /* 0x000006003b007836 */ /* 0x040fe20000000000 */
[-C--:B------:R-:W-:Y:S01]  /*a6c0*/  ISETP.GE.AND P0, PT, R6, R29.reuse, PT ;  /* 0x0000001d0600720c */ /* 0x080fe20003f06270 */
[C---:B------:R-:W-:Y:S01]  /*a6d0*/  VIADD R6, R59.reuse, 0x900 ;  /* 0x000009003b067836 */ /* 0x040fe20000000000 */
[-C--:B------:R-:W-:Y:S01]  /*a6e0*/  ISETP.GE.AND P5, PT, R4, R29.reuse, PT ;  /* 0x0000001d0400720c */ /* 0x080fe20003fa6270 */
[----:B------:R-:W-:Y:S01]  /*a6f0*/  VIADD R4, R59, 0xa80 ;  /* 0x00000a803b047836 */ /* 0x000fe20000000000 */
[-C--:B------:R-:W-:Y:S01]  /*a700*/  ISETP.GE.AND P6, PT, R0, R29.reuse, PT ;  /* 0x0000001d0000720c */ /* 0x080fe20003fc6270 */
[----:B------:R-:W-:Y:S01]  /*a710*/  IMAD R71, R71, 0x8, R2 ;  /* 0x0000000847477824 */ /* 0x000fe200078e0202 */
[----:B------:R-:W-:Y:S01]  /*a720*/  ISETP.GE.AND P4, PT, R6, R29, PT ;  /* 0x0000001d0600720c */ /* 0x000fe20003f86270 */
[----:B------:R-:W-:-:S12]  /*a730*/  @P3 BRA `(.L_x_324) ;  /* 0x0000000000243947 */ /* 0x000fd80003800000 */
[----:B-1----:R-:W1:Y:S01]  /*a740*/  LDS.64 R30, [R71+0xb400] ;  /* 0x00b40000471e7984 */ /* 0x002e620000000a00 */
[----:B------:R-:W-:Y:S01]  /*a750*/  IMAD R3, R59, -0x4, R5 ;  /* 0xfffffffc3b037824 */ /* 0x000fe200078e0205 */
[----:B------:R-:W2:Y:S05]  /*a760*/  LDCU.64 UR4, c[0x0][0x3b0] ;  /* 0x00007600ff0477ac */ /* 0x000eaa0008000a00 */
[----:B------:R-:W3:Y:S01]  /*a770*/  LDS R3, [R3] ;  /* 0x0000000003037984 */ /* 0x000ee20000000800 */
[----:B-1----:R-:W-:-:S05]  /*a780*/  IADD3 R0, P3, PT, R30, R59, RZ ;  /* 0x0000003b1e007210 */ /* 0x002fca0007f7e0ff */
[----:B------:R-:W-:Y:S01]  /*a790*/  IMAD.X R31, RZ, RZ, R31, P3 ;  /* 0x000000ffff1f7224 */ /* 0x000fe200018e061f */
[----:B--2---:R-:W-:-:S04]  /*a7a0*/  LEA R30, P3, R0, UR4, 0x2 ;  /* 0x00000004001e7c11 */ /* 0x004fc8000f8610ff */
[----:B------:R-:W-:-:S05]  /*a7b0*/  LEA.HI.X R31, R0, UR5, R31, 0x2, P3 ;  /* 0x00000005001f7c11 */ /* 0x000fca00098f141f */
[----:B---3--:R2:W-:Y:S04]  /*a7c0*/  STG.E desc[UR6][R30.64], R3 ;  /* 0x000000031e007986 */ /* 0x0085e8000c101906 */
.L_x_324:
[----:B------:R-:W-:Y:S05]  /*a7d0*/  BSYNC.RECONVERGENT B0 ;  /* 0x0000000000007941 */ /* 0x000fea0003800200 */
.L_x_323:
[----:B------:R-:W-:Y:S01]  /*a7e0*/  NOP ;  /* 0x0000000000007918 */ /* 0x000fe20000000000 */
[----:B------:R-:W-:Y:S01]  /*a7f0*/  BSSY.RECONVERGENT B0, `(.L_x_325) ;  /* 0x000000e000007945 */ /* 0x000fe20003800200 */
[----:B------:R-:W-:Y:S01]  /*a800*/  ISETP.GE.AND P3, PT, R4, R29, PT ;  /* 0x0000001d0400720c */ /* 0x000fe20003f66270 */
[----:B------:R-:W-:Y:S01]  /*a810*/  IMAD R69, R69, 0x8, R2 ;  /* 0x0000000845457824 */ /* 0x000fe200078e0202 */
[----:B------:R-:W-:Y:S01]  /*a820*/  LOP3.LUT R4, R59, 0xc00, RZ, 0xfc, !PT ;  /* 0x00000c003b047812 */ /* 0x000fe200078efcff */
[----:B------:R-:W-:Y:S10]  /*a830*/  @P2 BRA `(.L_x_326) ;  /* 0x0000000000242947 */ /* 0x000ff40003800000 */
[----:B-12---:R-:W1:Y:S01]  /*a840*/  LDS.64 R30, [R69+0xb400] ;  /* 0x00b40000451e7984 */ /* 0x006e620000000a00 */
[----:B------:R-:W-:Y:S01]  /*a850*/  IMAD R3, R59, -0x4, R5 ;  /* 0xfffffffc3b037824 */ /* 0x000fe200078e0205 */
[----:B------:R-:W2:Y:S05]  /*a860*/  LDCU.64 UR4, c[0x0][0x3b0] ;  /* 0x00007600ff0477ac */ /* 0x000eaa0008000a00 */
[----:B------:R-:W3:Y:S01]  /*a870*/  LDS R3, [R3+0x600] ;  /* 0x0006000003037984 */ /* 0x000ee20000000800 */
[----:B-1----:R-:W-:-:S05]  /*a880*/  IADD3 R0, P2, PT, R30, R59, RZ ;  /* 0x0000003b1e007210 */ /* 0x002fca0007f5e0ff */
[----:B------:R-:W-:Y:S01]  /*a890*/  IMAD.X R31, RZ, RZ, R31, P2 ;  /* 0x000000ffff1f7224 */ /* 0x000fe200010e061f */
[----:B--2---:R-:W-:-:S04]  /*a8a0*/  LEA R30, P2, R0, UR4, 0x2 ;  /* 0x00000004001e7c11 */ /* 0x004fc8000f8410ff */
[----:B------:R-:W-:-:S05]  /*a8b0*/  LEA.HI.X R31, R0, UR5, R31, 0x2, P2 ;  /* 0x00000005001f7c11 */ /* 0x000fca00090f141f */
[----:B---3--:R3:W-:Y:S04]  /*a8c0*/  STG.E desc[UR6][R30.64+0x600], R3 ;  /* 0x000600031e007986 */ /* 0x0087e8000c101906 */
.L_x_326:
[----:B------:R-:W-:Y:S05]  /*a8d0*/  BSYNC.RECONVERGENT B0 ;  /* 0x0000000000007941 */ /* 0x000fea0003800200 */
.L_x_325:
[----:B------:R-:W-:Y:S01]  /*a8e0*/  NOP ;  /* 0x0000000000007918 */ /* 0x000fe20000000000 */
[----:B------:R-:W-:Y:S01]  /*a8f0*/  BSSY.RECONVERGENT B0, `(.L_x_327) ;  /* 0x000000e000007945 */ /* 0x000fe20003800200 */
[----:B------:R-:W-:Y:S01]  /*a900*/  ISETP.GE.AND P2, PT, R4, R29, PT ;  /* 0x0000001d0400720c */ /* 0x000fe20003f46270 */
[----:B------:R-:W-:Y:S02]  /*a910*/  IMAD R67, R67, 0x8, R2 ;  /* 0x0000000843437824 */ /* 0x000fe400078e0202 */
[----:B------:R-:W-:Y:S01]  /*a920*/  VIADD R4, R59, 0xd80 ;  /* 0x00000d803b047836 */ /* 0x000fe20000000000 */
[----:B------:R-:W-:Y:S09]  /*a930*/  @P1 BRA `(.L_x_328) ;  /* 0x0000000000241947 */ /* 0x000ff20003800000 */
[----:B-123--:R-:W1:Y:S01]  /*a940*/  LDS.64 R30, [R67+0xb400] ;  /* 0x00b40000431e7984 */ /* 0x00ee620000000a00 */
        /* <DEDUP_REMOVED lines=8> */
.L_x_328:
[----:B------:R-:W-:Y:S05]  /*a9d0*/  BSYNC.RECONVERGENT B0 ;  /* 0x0000000000007941 */ /* 0x000fea0003800200 */
.L_x_327:
[----:B------:R-:W-:Y:S01]  /*a9e0*/  NOP ;  /* 0x0000000000007918 */ /* 0x000fe20000000000 */
[----:B------:R-:W-:Y:S01]  /*a9f0*/  BSSY.RECONVERGENT B0, `(.L_x_329) ;  /* 0x000000e000007945 */ /* 0x000fe20003800200 */
[----:B------:R-:W-:Y:S01]  /*aa00*/  ISETP.GE.AND P1, PT, R4, R29, PT ;  /* 0x0000001d0400720c */ /* 0x000fe20003f26270 */
[----:B------:R-:W-:Y:S02]  /*aa10*/  IMAD R65, R65, 0x8, R2 ;  /* 0x0000000841417824 */ /* 0x000fe400078e0202 */
[----:B------:R-:W-:Y:S01]  /*aa20*/  VIADD R4, R59, 0xf00 ;  /* 0x00000f003b047836 */ /* 0x000fe20000000000 */
[----:B------:R-:W-:Y:S09]  /*aa30*/  @P0 BRA `(.L_x_330) ;  /* 0x0000000000240947 */ /* 0x000ff20003800000 */
[----:B-1234-:R-:W1:Y:S01]  /*aa40*/  LDS.64 R30, [R65+0xb400] ;  /* 0x00b40000411e7984 */ /* 0x01ee620000000a00 */
        /* <DEDUP_REMOVED lines=8> */
.L_x_330:
[----:B------:R-:W-:Y:S05]  /*aad0*/  BSYNC.RECONVERGENT B0 ;  /* 0x0000000000007941 */ /* 0x000fea0003800200 */
.L_x_329:
[----:B------:R-:W-:Y:S01]  /*aae0*/  NOP ;  /* 0x0000000000007918 */ /* 0x000fe20000000000 */
[----:B------:R-:W-:Y:S01]  /*aaf0*/  BSSY.RECONVERGENT B0, `(.L_x_331) ;  /* 0x000000e000007945 */ /* 0x000fe20003800200 */
[----:B------:R-:W-:Y:S01]  /*ab00*/  ISETP.GE.AND P0, PT, R4, R29, PT ;  /* 0x0000001d0400720c */ /* 0x000fe20003f06270 */
[----:B------:R-:W-:Y:S02]  /*ab10*/  IMAD R4, R27, 0x8, R2 ;  /* 0x000000081b047824 */ /* 0x000fe400078e0202 */
[----:B------:R-:W-:Y:S01]  /*ab20*/  VIADD R6, R59, 0x1080 ;  /* 0x000010803b067836 */ /* 0x000fe20000000000 */
[----:B------:R-:W-:Y:S09]  /*ab30*/  @P6 BRA `(.L_x_332) ;  /* 0x0000000000246947 */ /* 0x000ff20003800000 */
[----:B------:R-:W5:Y:S01]  /*ab40*/  LDS.64 R26, [R4+0xb400] ;  /* 0x00b40000041a7984 */ /* 0x000f620000000a00 */
[----:B-1234-:R-:W-:Y:S01]  /*ab50*/  IMAD R3, R59, -0x4, R5 ;  /* 0xfffffffc3b037824 */ /* 0x01efe200078e0205 */
[----:B------:R-:W1:Y:S05]  /*ab60*/  LDCU.64 UR4, c[0x0][0x3b0] ;  /* 0x00007600ff0477ac */ /* 0x000e6a0008000a00 */
[----:B------:R-:W2:Y:S01]  /*ab70*/  LDS R3, [R3+0x1800] ;  /* 0x0018000003037984 */ /* 0x000ea20000000800 */
[----:B-----5:R-:W-:-:S05]  /*ab80*/  IADD3 R0, P6, PT, R26, R59, RZ ;  /* 0x0000003b1a007210 */ /* 0x020fca0007fde0ff */
[----:B------:R-:W-:Y:S01]  /*ab90*/  IMAD.X R27, RZ, RZ, R27, P6 ;  /* 0x000000ffff1b7224 */ /* 0x000fe200030e061b */
[----:B-1----:R-:W-:-:S04]  /*aba0*/  LEA R26, P6, R0, UR4, 0x2 ;  /* 0x00000004001a7c11 */ /* 0x002fc8000f8c10ff */
[----:B------:R-:W-:-:S05]  /*abb0*/  LEA.HI.X R27, R0, UR5, R27, 0x2, P6 ;  /* 0x00000005001b7c11 */ /* 0x000fca000b0f141b */
[----:B--2---:R1:W-:Y:S04]  /*abc0*/  STG.E desc[UR6][R26.64+0x1800], R3 ;  /* 0x001800031a007986 */ /* 0x0043e8000c101906 */
.L_x_332:
[----:B------:R-:W-:Y:S05]  /*abd0*/  BSYNC.RECONVERGENT B0 ;  /* 0x0000000000007941 */ /* 0x000fea0003800200 */
.L_x_331:
        /* <DEDUP_REMOVED lines=15> */
.L_x_334:
[----:B------:R-:W-:Y:S05]  /*acd0*/  BSYNC.RECONVERGENT B0 ;  /* 0x0000000000007941 */ /* 0x000fea0003800200 */
.L_x_333:
[----:B------:R-:W-:Y:S01]  /*ace0*/  NOP ;  /* 0x0000000000007918 */ /* 0x000fe20000000000 */
[----:B------:R-:W-:Y:S01]  /*acf0*/  BSSY.RECONVERGENT B0, `(.L_x_335) ;  /* 0x000000e000007945 */ /* 0x000fe20003800200 */
[----:B------:R-:W-:Y:S01]  /*ad00*/  ISETP.GE.AND P5, PT, R6, R29, PT ;  /* 0x0000001d0600720c */ /* 0x000fe20003fa6270 */
[----:B------:R-:W-:Y:S02]  /*ad10*/  IMAD R25, R25, 0x8, R2 ;  /* 0x0000000819197824 */ /* 0x000fe400078e0202 */
[----:B------:R-:W-:Y:S01]  /*ad20*/  VIADD R4, R59, 0x1380 ;  /* 0x000013803b047836 */ /* 0x000fe20000000000 */
[----:B------:R-:W-:Y:S09]  /*ad30*/  @P4 BRA `(.L_x_336) ;  /* 0x0000000000244947 */ /* 0x000ff20003800000 */
[----:B-1----:R-:W1:Y:S01]  /*ad40*/  LDS.64 R22, [R25+0xb400] ;  /* 0x00b4000019167984 */ /* 0x002e620000000a00 */
[----:B--234-:R-:W-:Y:S01]  /*ad50*/  IMAD R3, R59, -0x4, R5 ;  /* 0xfffffffc3b037824 */ /* 0x01cfe200078e0205 */
[----:B------:R-:W2:Y:S05]  /*ad60*/  LDCU.64 UR4, c[0x0][0x3b0] ;  /* 0x00007600ff0477ac */ /* 0x000eaa0008000a00 */
[----:B------:R-:W3:Y:S01]  /*ad70*/  LDS R3, [R3+0x2400] ;  /* 0x0024000003037984 */ /* 0x000ee20000000800 */
[----:B-1----:R-:W-:-:S05]  /*ad80*/  IADD3 R0, P4, PT, R22, R59, RZ ;  /* 0x0000003b16007210 */ /* 0x002fca0007f9e0ff */
[----:B------:R-:W-:Y:S01]  /*ad90*/  IMAD.X R23, RZ, RZ, R23, P4 ;  /* 0x000000ffff177224 */ /* 0x000fe200020e0617 */
[----:B--2---:R-:W-:-:S04]  /*ada0*/  LEA R22, P4, R0, UR4, 0x2 ;  /* 0x0000000400167c11 */ /* 0x004fc8000f8810ff */
[----:B------:R-:W-:-:S05]  /*adb0*/  LEA.HI.X R23, R0, UR5, R23, 0x2, P4 ;  /* 0x0000000500177c11 */ /* 0x000fca000a0f1417 */
[----:B---3--:R1:W-:Y:S04]  /*adc0*/  STG.E desc[UR6][R22.64+0x2400], R3 ;  /* 0x0024000316007986 */ /* 0x0083e8000c101906 */
.L_x_336:
[----:B------:R-:W-:Y:S05]  /*add0*/  BSYNC.RECONVERGENT B0 ;  /* 0x0000000000007941 */ /* 0x000fea0003800200 */
.L_x_335:
        /* <DEDUP_REMOVED lines=15> */
.L_x_338:
[----:B------:R-:W-:Y:S05]  /*aed0*/  BSYNC.RECONVERGENT B0 ;  /* 0x0000000000007941 */ /* 0x000fea0003800200 */
.L_x_337:
[----:B------:R-:W-:Y:S01]  /*aee0*/  NOP ;  /* 0x0000000000007918 */ /* 0x000fe20000000000 */
[----:B------:R-:W-:Y:S01]  /*aef0*/  BSSY.RECONVERGENT B0, `(.L_x_339) ;  /* 0x0000013000007945 */ /* 0x000fe20003800200 */
[----:B------:R-:W-:Y:S01]  /*af00*/  ISETP.GE.AND P3, PT, R6, R29, PT ;  /* 0x0000001d0600720c */ /* 0x000fe20003f66270 */
[--C-:B------:R-:W-:Y:S02]  /*af10*/  IMAD R21, R21, 0x8, R2.reuse ;  /* 0x0000000815157824 */ /* 0x100fe400078e0202 */
[--C-:B------:R-:W-:Y:S02]  /*af20*/  IMAD R15, R15, 0x8, R2.reuse ;  /* 0x000000080f0f7824 */ /* 0x100fe400078e0202 */
[--C-:B------:R-:W-:Y:S02]  /*af30*/  IMAD R17, R17, 0x8, R2.reuse ;  /* 0x0000000811117824 */ /* 0x100fe400078e0202 */
[--C-:B------:R-:W-:Y:S02]  /*af40*/  IMAD R13, R13, 0x8, R2.reuse ;  /* 0x000000080d0d7824 */ /* 0x100fe400078e0202 */
[----:B------:R-:W-:-:S02]  /*af50*/  IMAD R11, R11, 0x8, R2 ;  /* 0x000000080b0b7824 */ /* 0x000fc400078e0202 */
[--C-:B------:R-:W-:Y:S02]  /*af60*/  IMAD R9, R9, 0x8, R2.reuse ;  /* 0x0000000809097824 */ /* 0x100fe400078e0202 */
[----:B------:R-:W-:Y:S01]  /*af70*/  IMAD R4, R7, 0x8, R2 ;  /* 0x0000000807047824 */ /* 0x000fe200078e0202 */
[----:B------:R-:W-:Y:S06]  /*af80*/  @P2 BRA `(.L_x_340) ;  /* 0x0000000000242947 */ /* 0x000fec0003800000 */
        /* <DEDUP_REMOVED lines=9> */
.L_x_340:
[----:B------:R-:W-:Y:S05]  /*b020*/  BSYNC.RECONVERGENT B0 ;  /* 0x0000000000007941 */ /* 0x000fea0003800200 */
.L_x_339:
[----:B------:R-:W-:Y:S01]  /*b030*/  NOP ;  /* 0x0000000000007918 */ /* 0x000fe20000000000 */
[----:B------:R-:W-:Y:S04]  /*b040*/  BSSY.RECONVERGENT B0, `(.L_x_341) ;  /* 0x000000b000007945 */ /* 0x000fe80003800200 */
[----:B------:R-:W-:Y:S05]  /*b050*/  @P1 BRA `(.L_x_342) ;  /* 0x0000000000241947 */ /* 0x000fea0003800000 */
        /* <DEDUP_REMOVED lines=9> */
.L_x_342:
[----:B------:R-:W-:Y:S05]  /*b0f0*/  BSYNC.RECONVERGENT B0 ;  /* 0x0000000000007941 */ /* 0x000fea0003800200 */
.L_x_341:
        /* <DEDUP_REMOVED lines=12> */
.L_x_344:
[----:B------:R-:W-:Y:S05]  /*b1c0*/  BSYNC.RECONVERGENT B0 ;  /* 0x0000000000007941 */ /* 0x000fea0003800200 */
.L_x_343:
        /* <DEDUP_REMOVED lines=12> */
.L_x_346:
[----:B------:R-:W-:Y:S05]  /*b290*/  BSYNC.RECONVERGENT B0 ;  /* 0x0000000000007941 */ /* 0x000fea0003800200 */
.L_x_345:
        /* <DEDUP_REMOVED lines=12> */
.L_x_348:
[----:B------:R-:W-:Y:S05]  /*b360*/  BSYNC.RECONVERGENT B0 ;  /* 0x0000000000007941 */ /* 0x000fea0003800200 */
.L_x_347:
        /* <DEDUP_REMOVED lines=12> */
.L_x_350:
[----:B------:R-:W-:Y:S05]  /*b430*/  BSYNC.RECONVERGENT B0 ;  /* 0x0000000000007941 */ /* 0x000fea0003800200 */
.L_x_349:
[----:B------:R-:W-:Y:S01]  /*b440*/  NOP ;  /* 0x0000000000007918 */ /* 0x000fe20000000000 */
[----:B-1234-:R-:W1:Y:S01]  /*b450*/  LDS.64 R2, [R4+0xb400] ;  /* 0x00b4000004027984 */ /* 0x01ee620000000a00 */
[----:B------:R-:W-:Y:S01]  /*b460*/  @!P3 IMAD R5, R59, -0x4, R5 ;  /* 0xfffffffc3b05b824 */ /* 0x000fe200078e0205 */
[----:B------:R-:W2:Y:S05]  /*b470*/  @!P3 LDC.64 R6, c[0x0][0x3b0] ;  /* 0x0000ec00ff06bb82 */ /* 0x000eaa0000000a00 */
[----:B------:R-:W3:Y:S01]  /*b480*/  @!P3 LDS R5, [R5+0x5400] ;  /* 0x005400000505b984 */ /* 0x000ee20000000800 */
[----:B-1----:R-:W-:-:S05]  /*b490*/  IADD3 R58, P0, PT, R2, R59, RZ ;  /* 0x0000003b023a7210 */ /* 0x002fca0007f1e0ff */
[----:B------:R-:W-:Y:S01]  /*b4a0*/  IMAD.X R3, RZ, RZ, R3, P0 ;  /* 0x000000ffff037224 */ /* 0x000fe200000e0603 */
[----:B--2---:R-:W-:-:S04]  /*b4b0*/  @!P3 LEA R2, P0, R58, R6, 0x2 ;  /* 0x000000063a02b211 */ /* 0x004fc800078010ff */
[----:B------:R-:W-:-:S05]  /*b4c0*/  @!P3 LEA.HI.X R3, R58, R7, R3, 0x2, P0 ;  /* 0x000000073a03b211 */ /* 0x000fca00000f1403 */
[----:B---3--:R-:W-:Y:S01]  /*b4d0*/  @!P3 STG.E desc[UR6][R2.64+0x5400], R5 ;  /* 0x005400050200b986 */ /* 0x008fe2000c101906 */
[----:B------:R-:W-:Y:S01]  /*b4e0*/  NOP ;  /* 0x0000000000007918 */ /* 0x000fe20000000000 */
[----:B------:R-:W-:Y:S05]  /*b4f0*/  EXIT ;  /* 0x000000000000794d */ /* 0x000fea0003800000 */
.L_x_247:
[----:B------:R-:W-:Y:S02]  /*b500*/  IMAD.MOV.U32 R52, RZ, RZ, R39 ;  /* 0x000000ffff347224 */ /* 0x000fe400078e0027 */
[----:B------:R-:W-:Y:S02]  /*b510*/  IMAD.MOV.U32 R51, RZ, RZ, 0x1 ;  /* 0x00000001ff337424 */ /* 0x000fe400078e00ff */
[----:B------:R-:W-:Y:S02]  /*b520*/  IMAD.MOV.U32 R54, RZ, RZ, RZ ;  /* 0x000000ffff367224 */ /* 0x000fe400078e00ff */
[----:B------:R-:W-:-:S07]  /*b530*/  IMAD.MOV.U32 R45, RZ, RZ, -0x1 ;  /* 0xffffffffff2d7424 */ /* 0x000fce00078e00ff */
[----:B------:R-:W-:Y:S05]  /*b540*/  WARPSYNC.COLLECTIVE R45, `(.L_x_351) ;  /* 0x000000002d087348 */ /* 0x000fea0003c00000 */
[----:B------:R0:W1:Y:S02]  /*b550*/  SHFL.UP P0, R50, R52, R51, R54 ;  /* 0x0400003334327389 */ /* 0x0000640000000036 */
[----:B01----:R-:W-:Y:S05]  /*b560*/  ENDCOLLECTIVE ;  /* 0x000000000000791b */ /* 0x003fea0003800000 */
.L_x_351:
[----:B------:R-:W-:Y:S02]  /*b570*/  IMAD.MOV.U32 R51, RZ, RZ, 0x2 ;  /* 0x00000002ff337424 */ /* 0x000fe400078e00ff */
[----:B------:R-:W-:-:S04]  /*b580*/  IMAD.MOV.U32 R42, RZ, RZ, R50 ;  /* 0x000000ffff2a7224 */ /* 0x000fc800078e0032 */
[----:B------:R-:W-:-:S04]  /*b590*/  @P0 IMAD.IADD R42, R39, 0x1, R42 ;  /* 0x00000001272a0824 */ /* 0x000fc800078e022a */
[----:B------:R-:W-:-:S07]  /*b5a0*/  IMAD.MOV.U32 R52, RZ, RZ, R42 ;  /* 0x000000ffff347224 */ /* 0x000fce00078e002a */
[----:B------:R-:W-:Y:S05]  /*b5b0*/  WARPSYNC.COLLECTIVE R45, `(.L_x_352) ;  /* 0x000000002d087348 */ /* 0x000fea0003c00000 */
[----:B------:R0:W1:Y:S02]  /*b5c0*/  SHFL.UP P0, R50, R52, R51, R54 ;  /* 0x0400003334327389 */ /* 0x0000640000000036 */
[----:B01----:R-:W-:Y:S05]  /*b5d0*/  ENDCOLLECTIVE ;  /* 0x000000000000791b */ /* 0x003fea0003800000 */
.L_x_352:
[----:B------:R-:W-:Y:S02]  /*b5e0*/  IMAD.MOV.U32 R51, RZ, RZ, 0x4 ;  /* 0x00000004ff337424 */ /* 0x000fe400078e00ff */
[----:B------:R-:W-:-:S04]  /*b5f0*/  IMAD.MOV.U32 R41, RZ, RZ, R50 ;  /* 0x000000ffff297224 */ /* 0x000fc800078e0032 */
[----:B------:R-:W-:-:S04]  /*b600*/  @P0 IMAD.IADD R41, R42, 0x1, R41 ;  /* 0x000000012a290824 */ /* 0x000fc800078e0229 */
[----:B------:R-:W-:-:S07]  /*b610*/  IMAD.MOV.U32 R52, RZ, RZ, R41 ;  /* 0x000000ffff347224 */ /* 0x000fce00078e0029 */
[----:B------:R-:W-:Y:S05]  /*b620*/  WARPSYNC.COLLECTIVE R45, `(.L_x_353) ;  /* 0x000000002d087348 */ /* 0x000fea0003c00000 */
[----:B------:R0:W1:Y:S02]  /*b630*/  SHFL.UP P0, R50, R52, R51, R54 ;  /* 0x0400003334327389 */ /* 0x0000640000000036 */
[----:B01----:R-:W-:Y:S05]  /*b640*/  ENDCOLLECTIVE ;  /* 0x000000000000791b */ /* 0x003fea0003800000 */
.L_x_353:
[----:B------:R-:W-:Y:S02]  /*b650*/  IMAD.MOV.U32 R51, RZ, RZ, 0x8 ;  /* 0x00000008ff337424 */ /* 0x000fe400078e00ff */
[----:B------:R-:W-:-:S04]  /*b660*/  IMAD.MOV.U32 R44, RZ, RZ, R50 ;  /* 0x000000ffff2c7224 */ /* 0x000fc800078e0032 */
[----:B------:R-:W-:-:S04]  /*b670*/  @P0 IMAD.IADD R44, R41, 0x1, R44 ;  /* 0x00000001292c0824 */ /* 0x000fc800078e022c */
[----:B------:R-:W-:-:S07]  /*b680*/  IMAD.MOV.U32 R52, RZ, RZ, R44 ;  /* 0x000000ffff347224 */ /* 0x000fce00078e002c */
[----:B------:R-:W-:Y:S05]  /*b690*/  WARPSYNC.COLLECTIVE R45, `(.L_x_354) ;  /* 0x000000002d087348 */ /* 0x000fea0003c00000 */
[----:B------:R0:W1:Y:S02]  /*b6a0*/  SHFL.UP P0, R50, R52, R51, R54 ;  /* 0x0400003334327389 */ /* 0x0000640000000036 */
[----:B01----:R-:W-:Y:S05]  /*b6b0*/  ENDCOLLECTIVE ;  /* 0x000000000000791b */ /* 0x003fea0003800000 */
.L_x_354:
[----:B------:R-:W-:Y:S02]  /*b6c0*/  IMAD.MOV.U32 R51, RZ, RZ, 0x10 ;  /* 0x00000010ff337424 */ /* 0x000fe400078e00ff */
[----:B------:R-:W-:-:S04]  /*b6d0*/  IMAD.MOV.U32 R43, RZ, RZ, R50 ;  /* 0x000000ffff2b7224 */ /* 0x000fc800078e0032 */
[----:B------:R-:W-:-:S04]  /*b6e0*/  @P0 IMAD.IADD R43, R44, 0x1, R43 ;  /* 0x000000012c2b0824 */ /* 0x000fc800078e022b */
[----:B------:R-:W-:-:S07]  /*b6f0*/  IMAD.MOV.U32 R52, RZ, RZ, R43 ;  /* 0x000000ffff347224 */ /* 0x000fce00078e002b */
[----:B------:R-:W-:Y:S05]  /*b700*/  WARPSYNC.COLLECTIVE R45, `(.L_x_355) ;  /* 0x000000002d087348 */ /* 0x000fea0003c00000 */
[----:B------:R0:W1:Y:S02]  /*b710*/  SHFL.UP P0, R50, R52, R51, R54 ;  /* 0x0400003334327389 */ /* 0x0000640000000036 */
[----:B01----:R-:W-:Y:S05]  /*b720*/  ENDCOLLECTIVE ;  /* 0x000000000000791b */ /* 0x003fea0003800000 */
.L_x_355:
[----:B------:R-:W-:Y:S05]  /*b730*/  BRA `(.L_x_356) ;  /* 0xffffff7800a07947 */ /* 0x000fea000383ffff */
.L_x_357:
        /* <DEDUP_REMOVED lines=12> */
.L_x_545:


//--------------------- .text._ZN3cub18CUB_300001_SM_10006detail10radix_sort33DeviceRadixSortExclusiveSumKernelINS1_5radix10policy_hubIdiyE10Policy1000EyEEvPT0_ --------------------------
	.section	.text._ZN3cub18CUB_300001_SM_10006detail10radix_sort33DeviceRadixSortExclusiveSumKernelINS1_5radix10policy_hubIdiyE10Policy1000EyEEvPT0_,"ax",@progbits
	.align	128
        .global         _ZN3cub18CUB_300001_SM_10006detail10radix_sort33DeviceRadixSortExclusiveSumKernelINS1_5radix10policy_hubIdiyE10Policy1000EyEEvPT0_
        .type           _ZN3cub18CUB_300001_SM_10006detail10radix_sort33DeviceRadixSortExclusiveSumKernelINS1_5radix10policy_hubIdiyE10Policy1000EyEEvPT0_,@function
        .size           _ZN3cub18CUB_300001_SM_10006detail10radix_sort33DeviceRadixSortExclusiveSumKernelINS1_5radix10policy_hubIdiyE10Policy1000EyEEvPT0_,(.L_x_546 - _ZN3cub18CUB_300001_SM_10006detail10radix_sort33DeviceRadixSortExclusiveSumKernelINS1_5radix10policy_hubIdiyE10Policy1000EyEEvPT0_)
        .other          _ZN3cub18CUB_300001_SM_10006detail10radix_sort33DeviceRadixSortExclusiveSumKernelINS1_5radix10policy_hubIdiyE10Policy1000EyEEvPT0_,@"STO_CUDA_ENTRY STV_DEFAULT"
_ZN3cub18CUB_300001_SM_10006detail10radix_sort33DeviceRadixSortExclusiveSumKernelINS1_5radix10policy_hubIdiyE10Policy1000EyEEvPT0_:
.text._ZN3cub18CUB_300001_SM_10006detail10radix_sort33DeviceRadixSortExclusiveSumKernelINS1_5radix10policy_hubIdiyE10Policy1000EyEEvPT0_:
        /* <DEDUP_REMOVED lines=63> */
.L_x_370:
        /* <DEDUP_REMOVED lines=28> */
.L_x_358:
[----:B------:R-:W-:Y:S05]  /*05b0*/  WARPSYNC.ALL ;  /* 0x0000000000007948 */ /* 0x000fea0003800000 */
[----:B------:R-:W-:Y:S06]  /*05c0*/  BAR.SYNC.DEFER_BLOCKING 0x0 ;  /* 0x0000000000007b1d */ /* 0x000fec0000010000 */
[----:B------:R-:W-:Y:S05]  /*05d0*/  @P1 EXIT ;  /* 0x000000000000194d */ /* 0x000fea0003800000 */
[----:B01----:R-:W0:Y:S04]  /*05e0*/  LDS.64 R2, [R0+0x10] ;  /* 0x0000100000027984 */ /* 0x003e280000000a00 */
[----:B0-----:R-:W-:Y:S01]  /*05f0*/  STG.E.64 desc[UR4][R16.64], R2 ;  /* 0x0000000210007986 */ /* 0x001fe2000c101b04 */
[----:B------:R-:W-:Y:S05]  /*0600*/  EXIT ;  /* 0x000000000000794d */ /* 0x000fea0003800000 */
.L_x_359:
[----:B------:R-:W-:Y:S02]  /*0610*/  IMAD.MOV.U32 R24, RZ, RZ, R20 ;  /* 0x000000ffff187224 */ /* 0x000fe400078e0014 */
[----:B------:R-:W-:Y:S02]  /*0620*/  IMAD.MOV.U32 R23, RZ, RZ, 0x1 ;  /* 0x00000001ff177424 */ /* 0x000fe400078e00ff */
[----:B------:R-:W-:Y:S02]  /*0630*/  IMAD.MOV.U32 R22, RZ, RZ, RZ ;  /* 0x000000ffff167224 */ /* 0x000fe400078e00ff */
[----:B------:R-:W-:-:S07]  /*0640*/  IMAD.MOV.U32 R21, RZ, RZ, -0x1 ;  /* 0xffffffffff157424 */ /* 0x000fce00078e00ff */
[----:B------:R-:W-:Y:S05]  /*0650*/  WARPSYNC.COLLECTIVE R21, `(.L_x_360) ;  /* 0x0000000015087348 */ /* 0x000fea0003c00000 */
[----:B------:R0:W1:Y:S02]  /*0660*/  SHFL.UP P0, R25, R24, R23, R22 ;  /* 0x0400001718197389 */ /* 0x0000640000000016 */
[----:B01----:R-:W-:Y:S05]  /*0670*/  ENDCOLLECTIVE ;  /* 0x000000000000791b */ /* 0x003fea0003800000 */
.L_x_360:
[----:B------:R-:W-:Y:S02]  /*0680*/  IMAD.MOV.U32 R24, RZ, RZ, R19 ;  /* 0x000000ffff187224 */ /* 0x000fe400078e0013 */
[----:B------:R-:W-:-:S07]  /*0690*/  IMAD.MOV.U32 R27, RZ, RZ, R25 ;  /* 0x000000ffff1b7224 */ /* 0x000fce00078e0019 */
[----:B------:R-:W-:Y:S05]  /*06a0*/  WARPSYNC.COLLECTIVE R21, `(.L_x_361) ;  /* 0x0000000015087348 */ /* 0x000fea0003c00000 */
[----:B------:R0:W1:Y:S02]  /*06b0*/  SHFL.UP P0, R25, R24, R23, R22 ;  /* 0x0400001718197389 */ /* 0x0000640000000016 */
[----:B01----:R-:W-:Y:S05]  /*06c0*/  ENDCOLLECTIVE ;  /* 0x000000000000791b */ /* 0x003fea0003800000 */
.L_x_361:
        /* <DEDUP_REMOVED lines=9> */
.L_x_362:
[----:B------:R-:W-:Y:S02]  /*0760*/  IMAD.MOV.U32 R24, RZ, RZ, R26 ;  /* 0x000000ffff187224 */ /* 0x000fe400078e001a */
[----:B------:R-:W-:-:S07]  /*0770*/  IMAD.MOV.U32 R28, RZ, RZ, R25 ;  /* 0x000000ffff1c7224 */ /* 0x000fce00078e0019 */
[----:B------:R-:W-:Y:S05]  /*0780*/  WARPSYNC.COLLECTIVE R21, `(.L_x_363) ;  /* 0x0000000015087348 */ /* 0x000fea0003c00000 */
[----:B------:R0:W1:Y:S02]  /*0790*/  SHFL.UP P0, R25, R24, R23, R22 ;  /* 0x0400001718197389 */ /* 0x0000640000000016 */
[----:B01----:R-:W-:Y:S05]  /*07a0*/  ENDCOLLECTIVE ;  /* 0x000000000000791b */ /* 0x003fea0003800000 */
.L_x_363:
        /* <DEDUP_REMOVED lines=9> */
.L_x_364:
[----:B------:R-:W-:Y:S02]  /*0840*/  IMAD.MOV.U32 R24, RZ, RZ, R29 ;  /* 0x000000ffff187224 */ /* 0x000fe400078e001d */
[----:B------:R-:W-:-:S07]  /*0850*/  IMAD.MOV.U32 R27, RZ, RZ, R25 ;  /* 0x000000ffff1b7224 */ /* 0x000fce00078e0019 */
[----:B------:R-:W-:Y:S05]  /*0860*/  WARPSYNC.COLLECTIVE R21, `(.L_x_365) ;  /* 0x0000000015087348 */ /* 0x000fea0003c00000 */
[----:B------:R0:W1:Y:S02]  /*0870*/  SHFL.UP P0, R25, R24, R23, R22 ;  /* 0x0400001718197389 */ /* 0x0000640000000016 */
[----:B01----:R-:W-:Y:S05]  /*0880*/  ENDCOLLECTIVE ;  /* 0x000000000000791b */ /* 0x003fea0003800000 */
.L_x_365:
        /* <DEDUP_REMOVED lines=9> */
.L_x_366:
[----:B------:R-:W-:Y:S02]  /*0920*/  IMAD.MOV.U32 R24, RZ, RZ, R29 ;  /* 0x000000ffff187224 */ /* 0x000fe400078e001d */
[----:B------:R-:W-:-:S07]  /*0930*/  IMAD.MOV.U32 R27, RZ, RZ, R25 ;  /* 0x000000ffff1b7224 */ /* 0x000fce00078e0019 */
[----:B------:R-:W-:Y:S05]  /*0940*/  WARPSYNC.COLLECTIVE R21, `(.L_x_367) ;  /* 0x0000000015087348 */ /* 0x000fea0003c00000 */
[----:B------:R0:W1:Y:S02]  /*0950*/  SHFL.UP P0, R25, R24, R23, R22 ;  /* 0x0400001718197389 */ /* 0x0000640000000016 */
[----:B01----:R-:W-:Y:S05]  /*0960*/  ENDCOLLECTIVE ;  /* 0x000000000000791b */ /* 0x003fea0003800000 */
.L_x_367:
        /* <DEDUP_REMOVED lines=9> */
.L_x_368:
[----:B------:R-:W-:Y:S02]  /*0a00*/  IMAD.MOV.U32 R24, RZ, RZ, R26 ;  /* 0x000000ffff187224 */ /* 0x000fe400078e001a */
[----:B------:R-:W-:-:S07]  /*0a10*/  IMAD.MOV.U32 R28, RZ, RZ, R25 ;  /* 0x000000ffff1c7224 */ /* 0x000fce00078e0019 */
[----:B------:R-:W-:Y:S05]  /*0a20*/  WARPSYNC.COLLECTIVE R21, `(.L_x_369) ;  /* 0x0000000015087348 */ /* 0x000fea0003c00000 */
[----:B------:R0:W1:Y:S02]  /*0a30*/  SHFL.UP P0, R25, R24, R23, R22 ;  /* 0x0400001718197389 */ /* 0x0000640000000016 */
[----:B01----:R-:W-:Y:S05]  /*0a40*/  ENDCOLLECTIVE ;  /* 0x000000000000791b */ /* 0x003fea0003800000 */
.L_x_369:
[----:B------:R-:W-:Y:S05]  /*0a50*/  BRA `(.L_x_370) ;  /* 0xfffffff800647947 */ /* 0x000fea000383ffff */
.L_x_371:
        /* <DEDUP_REMOVED lines=10> */
.L_x_546:


//--------------------- .text._ZN3cub18CUB_300001_SM_10006detail10radix_sort30DeviceRadixSortHistogramKernelINS1_5radix10policy_hubIdiyE10Policy1000ELNS0_9SortOrderE1EdyNS1_21identity_decomposer_tEEEvPT2_PKT1_SA_iiT3_ --------------------------
	.section	.text._ZN3cub18CUB_300001_SM_10006detail10radix_sort30DeviceRadixSortHistogramKernelINS1_5radix10policy_hubIdiyE10Policy1000ELNS0_9SortOrderE1EdyNS1_21identity_decomposer_tEEEvPT2_PKT1_SA_iiT3_,"ax",@progbits
	.align	128
        .global         _ZN3cub18CUB_300001_SM_10006detail10radix_sort30DeviceRadixSortHistogramKernelINS1_5radix10policy_hubIdiyE10Policy1000ELNS0_9SortOrderE1EdyNS1_21identity_decomposer_tEEEvPT2_PKT1_SA_iiT3_
        .type           _ZN3cub18CUB_300001_SM_10006detail10radix_sort30DeviceRadixSortHistogramKernelINS1_5radix10policy_hubIdiyE10Policy1000ELNS0_9SortOrderE1EdyNS1_21identity_decomposer_tEEEvPT2_PKT1_SA_iiT3_,@function
        .size           _ZN3cub18CUB_300001_SM_10006detail10radix_sort30DeviceRadixSortHistogramKernelINS1_5radix10policy_hubIdiyE10Policy1000ELNS0_9SortOrderE1EdyNS1_21identity_decomposer_tEEEvPT2_PKT1_SA_iiT3_,(.L_x_547 - _ZN3cub18CUB_300001_SM_10006detail10radix_sort30DeviceRadixSortHistogramKernelINS1_5radix10policy_hubIdiyE10Policy1000ELNS0_9SortOrderE1EdyNS1_21identity_decomposer_tEEEvPT2_PKT1_SA_iiT3_)
        .other          _ZN3cub18CUB_300001_SM_10006detail10radix_sort30DeviceRadixSortHistogramKernelINS1_5radix10policy_hubIdiyE10Policy1000ELNS0_9SortOrderE1EdyNS1_21identity_decomposer_tEEEvPT2_PKT1_SA_iiT3_,@"STO_CUDA_ENTRY STV_DEFAULT"
_ZN3cub18CUB_300001_SM_10006detail10radix_sort30DeviceRadixSortHistogramKernelINS1_5radix10policy_hubIdiyE10Policy1000ELNS0_9SortOrderE1EdyNS1_21identity_decomposer_tEEEvPT2_PKT1_SA_iiT3_:
.text._ZN3cub18CUB_300001_SM_10006detail10radix_sort30DeviceRadixSortHistogramKernelINS1_5radix10policy_hubIdiyE10Policy1000ELNS0_9SortOrderE1EdyNS1_21identity_decomposer_tEEEvPT2_PKT1_SA_iiT3_:
        /* <DEDUP_REMOVED lines=27> */
.L_x_455:
        /* <DEDUP_REMOVED lines=15> */
.L_x_375:
        /* <DEDUP_REMOVED lines=21> */
.L_x_374:
        /* <DEDUP_REMOVED lines=20> */
.L_x_377:
        /* <DEDUP_REMOVED lines=17> */
.L_x_376:
[----:B------:R-:W-:-:S13]  /*0640*/  ISETP.GT.U32.AND P2, PT, R0, 0x7f, PT ;  /* 0x0000007f0000780c */ /* 0x000fda0003f44070 */
[----:B------:R-:W-:Y:S05]  /*0650*/  @P2 BRA `(.L_x_373) ;  /* 0x0000000000dc2947 */ /* 0x000fea0003800000 */
[----:B--2---:R-:W-:Y:S01]  /*0660*/  IMAD.MOV.U32 R7, RZ, RZ, RZ ;  /* 0x000000ffff077224 */ /* 0x004fe200078e00ff */
[----:B------:R-:W-:Y:S06]  /*0670*/  @!P0 BRA `(.L_x_378) ;  /* 0x0000000000588947 */ /* 0x000fec0003800000 */
[----:B------:R-:W-:-:S07]  /*0680*/  IMAD.MOV.U32 R7, RZ, RZ, RZ ;  /* 0x000000ffff077224 */ /* 0x000fce00078e00ff */
.L_x_379:
        /* <DEDUP_REMOVED lines=21> */
.L_x_378:
        /* <DEDUP_REMOVED lines=14> */
.L_x_380:
        /* <DEDUP_REMOVED lines=17> */
.L_x_373:
[----:B------:R-:W-:Y:S05]  /*09d0*/  BSYNC.RECONVERGENT B0 ;  /* 0x0000000000007941 */ /* 0x000fea0003800200 */
.L_x_372:
        /* <DEDUP_REMOVED lines=16> */
.L_x_386:
        /* <DEDUP_REMOVED lines=36> */
.L_x_382:
        /* <DEDUP_REMOVED lines=79> */
.L_x_383:
        /* <DEDUP_REMOVED lines=152> */
.L_x_385:
        /* <DEDUP_REMOVED lines=73> */
.L_x_384:
[----:B------:R-:W-:Y:S05]  /*2020*/  BRA.U !UP0, `(.L_x_386) ;  /* 0xffffffe908ac7547 */ /* 0x000fea000b83ffff */
.L_x_381:
        /* <DEDUP_REMOVED lines=16> */
.L_x_406:
        /* <DEDUP_REMOVED lines=16> */
.L_x_391:
[----:B------:R-:W-:Y:S05]  /*2230*/  BSYNC.RECONVERGENT B1 ;  /* 0x0000000000017941 */ /* 0x000fea0003800200 */
.L_x_390:
        /* <DEDUP_REMOVED lines=15> */
.L_x_393:
[----:B------:R-:W-:Y:S05]  /*2330*/  BSYNC.RECONVERGENT B1 ;  /* 0x0000000000017941 */ /* 0x000fea0003800200 */
.L_x_392:
        /* <DEDUP_REMOVED lines=8> */
.L_x_395:
[----:B------:R-:W-:Y:S05]  /*23c0*/  BSYNC.RECONVERGENT B1 ;  /* 0x0000000000017941 */ /* 0x000fea0003800200 */
.L_x_394:
        /* <DEDUP_REMOVED lines=8> */
.L_x_397:
[----:B------:R-:W-:Y:S05]  /*2450*/  BSYNC.RECONVERGENT B1 ;  /* 0x0000000000017941 */ /* 0x000fea0003800200 */
.L_x_396:
[----:B------:R-:W-:Y:S04]  /*2460*/  BSSY.RECONVERGENT B1, `(.L_x_398) ;  /* 0x0000007000017945 */ /* 0x000fe80003800200 */
[----:B------:R-:W-:Y:S05]  /*2470*/  @!P2 BRA `(.L_x_399) ;  /* 0x000000000014a947 */ /* 0x000fea0003800000 */
[----:B0123--:R-:W-:Y:S02]  /*2480*/  IMAD R19, R11, 0x100, R0 ;  /* 0x000001000b137824 */ /* 0x00ffe400078e0200 */
[----:B------:R-:W-:Y:S02]  /*2490*/  IMAD.MOV.U32 R17, RZ, RZ, RZ ;  /* 0x000000ffff117224 */ /* 0x000fe400078e00ff */
[----:B------:R-:W-:-:S04]  /*24a0*/  VIADD R19, R19, 0x400 ;  /* 0x0000040013137836 */ /* 0x000fc80000000000 */
[----:B------:R-:W-:-:S05]  /*24b0*/  IMAD.WIDE.U32 R18, R19, 0x8, R8 ;  /* 0x0000000813127825 */ /* 0x000fca00078e0008 */
[----:B------:R4:W-:Y:S02]  /*24c0*/  REDG.E.ADD.64.STRONG.GPU desc[UR16][R18.64], R16 ;  /* 0x000000101200798e */ /* 0x0009e4000c12e510 */
.L_x_399:
[----:B------:R-:W-:Y:S05]  /*24d0*/  BSYNC.RECONVERGENT B1 ;  /* 0x0000000000017941 */ /* 0x000fea0003800200 */
.L_x_398:
[----:B------:R-:W-:Y:S04]  /*24e0*/  BSSY.RECONVERGENT B1, `(.L_x_400) ;  /* 0x0000007000017945 */ /* 0x000fe80003800200 */
[----:B------:R-:W-:Y:S05]  /*24f0*/  @!P3 BRA `(.L_x_401) ;  /* 0x000000000014b947 */ /* 0x000fea0003800000 */
[----:B----4-:R-:W-:Y:S02]  /*2500*/  IMAD R17, R11, 0x100, R0 ;  /* 0x000001000b117824 */ /* 0x010fe400078e0200 */
[----:B------:R-:W-:Y:S02]  /*2510*/  IMAD.MOV.U32 R15, RZ, RZ, RZ ;  /* 0x000000ffff0f7224 */ /* 0x000fe400078e00ff */
[----:B------:R-:W-:-:S04]  /*2520*/  VIADD R17, R17, 0x500 ;  /* 0x0000050011117836 */ /* 0x000fc80000000000 */
[----:B------:R-:W-:-:S05]  /*2530*/  IMAD.WIDE.U32 R16, R17, 0x8, R8 ;  /* 0x0000000811107825 */ /* 0x000fca00078e0008 */
[----:B------:R4:W-:Y:S02]  /*2540*/  REDG.E.ADD.64.STRONG.GPU desc[UR16][R16.64], R14 ;  /* 0x0000000e1000798e */ /* 0x0009e4000c12e510 */
.L_x_401:
[----:B------:R-:W-:Y:S05]  /*2550*/  BSYNC.RECONVERGENT B1 ;  /* 0x0000000000017941 */ /* 0x000fea0003800200 */
.L_x_400:
        /* <DEDUP_REMOVED lines=8> */
.L_x_403:
[----:B------:R-:W-:Y:S05]  /*25e0*/  BSYNC.RECONVERGENT B1 ;  /* 0x0000000000017941 */ /* 0x000fea0003800200 */
.L_x_402:
        /* <DEDUP_REMOVED lines=8> */
.L_x_405:
[----:B------:R-:W-:Y:S05]  /*2670*/  BSYNC.RECONVERGENT B1 ;  /* 0x0000000000017941 */ /* 0x000fea0003800200 */
.L_x_404:
[----:B------:R-:W-:-:S05]  /*2680*/  VIADD R11, R11, 0x8 ;  /* 0x000000080b0b7836 */ /* 0x000fca0000000000 */
[----:B------:R-:W-:-:S13]  /*2690*/  ISETP.NE.AND P0, PT, R11, R6, PT ;  /* 0x000000060b00720c */ /* 0x000fda0003f05270 */
[----:B------:R-:W-:Y:S05]  /*26a0*/  @P0 BRA `(.L_x_406) ;  /* 0xfffffff800a00947 */ /* 0x000fea000383ffff */
[----:B------:R-:W-:-:S07]  /*26b0*/  IMAD.MOV.U32 R9, RZ, RZ, R6 ;  /* 0x000000ffff097224 */ /* 0x000fce00078e0006 */
.L_x_389:
        /* <DEDUP_REMOVED lines=25> */
.L_x_410:
[----:B------:R-:W-:Y:S05]  /*2850*/  BSYNC.RECONVERGENT B1 ;  /* 0x0000000000017941 */ /* 0x000fea0003800200 */
.L_x_409:
        /* <DEDUP_REMOVED lines=9> */
.L_x_412:
[----:B------:R-:W-:Y:S05]  /*28f0*/  BSYNC.RECONVERGENT B1 ;  /* 0x0000000000017941 */ /* 0x000fea0003800200 */
.L_x_411:
        /* <DEDUP_REMOVED lines=9> */
.L_x_414:
[----:B------:R-:W-:Y:S05]  /*2990*/  BSYNC.RECONVERGENT B1 ;  /* 0x0000000000017941 */ /* 0x000fea0003800200 */
.L_x_413:
        /* <DEDUP_REMOVED lines=9> */
.L_x_416:
[----:B------:R-:W-:Y:S05]  /*2a30*/  BSYNC.RECONVERGENT B1 ;  /* 0x0000000000017941 */ /* 0x000fea0003800200 */
.L_x_415:
[----:B------:R-:W-:-:S07]  /*2a40*/  VIADD R9, R9, 0x4 ;  /* 0x0000000409097836 */ /* 0x000fce0000000000 */
.L_x_408:
        /* <DEDUP_REMOVED lines=18> */
.L_x_420:
[----:B------:R-:W-:Y:S05]  /*2b70*/  BSYNC.RECONVERGENT B2 ;  /* 0x0000000000027941 */ /* 0x000fea0003800200 */
.L_x_419:
        /* <DEDUP_REMOVED lines=9> */
.L_x_422:
[----:B------:R-:W-:Y:S05]  /*2c10*/  BSYNC.RECONVERGENT B2 ;  /* 0x0000000000027941 */ /* 0x000fea0003800200 */
.L_x_421:
[----:B------:R-:W-:-:S07]  /*2c20*/  VIADD R9, R9, 0x2 ;  /* 0x0000000209097836 */ /* 0x000fce0000000000 */
.L_x_418:
        /* <DEDUP_REMOVED lines=12> */
.L_x_417:
[----:B------:R-:W-:Y:S05]  /*2cf0*/  BSYNC.RECONVERGENT B1 ;  /* 0x0000000000017941 */ /* 0x000fea0003800200 */
.L_x_407:
[----:B------:R-:W-:-:S13]  /*2d00*/  ISETP.GT.U32.AND P0, PT, R0, 0x7f, PT ;  /* 0x0000007f0000780c */ /* 0x000fda0003f04070 */
[----:B------:R-:W-:Y:S05]  /*2d10*/  @P0 BRA `(.L_x_388) ;  /* 0x0000000800a00947 */ /* 0x000fea0003800000 */
[----:B------:R-:W-:Y:S01]  /*2d20*/  ISETP.GE.U32.AND P0, PT, R13, 0x7, PT ;  /* 0x000000070d00780c */ /* 0x000fe20003f06070 */
[----:B----4-:R-:W-:-:S12]  /*2d30*/  IMAD.MOV.U32 R9, RZ, RZ, RZ ;  /* 0x000000ffff097224 */ /* 0x010fd800078e00ff */
[----:B------:R-:W-:Y:S05]  /*2d40*/  @!P0 BRA `(.L_x_423) ;  /* 0x0000000400248947 */ /* 0x000fea0003800000 */
[----:B------:R-:W4:Y:S01]  /*2d50*/  LDC.64 R8, c[0x0][0x380] ;  /* 0x0000e000ff087b82 */ /* 0x000f220000000a00 */
[----:B0123--:R-:W-:-:S07]  /*2d60*/  IMAD.MOV.U32 R15, RZ, RZ, RZ ;  /* 0x000000ffff0f7224 */ /* 0x00ffce00078e00ff */
.L_x_440:
        /* <DEDUP_REMOVED lines=19> */
.L_x_425:
[----:B------:R-:W-:Y:S05]  /*2ea0*/  BSYNC.RECONVERGENT B1 ;  /* 0x0000000000017941 */ /* 0x000fea0003800200 */
.L_x_424:
[----:B------:R-:W-:Y:S04]  /*2eb0*/  BSSY.RECONVERGENT B1, `(.L_x_426) ;  /* 0x0000005000017945 */ /* 0x000fe80003800200 */
[----:B------:R-:W-:Y:S05]  /*2ec0*/  @!P1 BRA `(.L_x_427) ;  /* 0x00000000000c9947 */ /* 0x000fea0003800000 */
[----:B0-2---:R-:W-:Y:S02]  /*2ed0*/  IMAD.MOV.U32 R12, RZ, RZ, R20 ;  /* 0x000000ffff0c7224 */ /* 0x005fe400078e0014 */
[----:B------:R-:W-:-:S05]  /*2ee0*/  IMAD.MOV.U32 R13, RZ, RZ, RZ ;  /* 0x000000ffff0d7224 */ /* 0x000fca00078e00ff */
[----:B------:R1:W-:Y:S02]  /*2ef0*/  REDG.E.ADD.64.STRONG.GPU desc[UR16][R10.64+0xc00], R12 ;  /* 0x000c000c0a00798e */ /* 0x0003e4000c12e510 */
.L_x_427:
[----:B------:R-:W-:Y:S05]  /*2f00*/  BSYNC.RECONVERGENT B1 ;  /* 0x0000000000017941 */ /* 0x000fea0003800200 */
.L_x_426:
        /* <DEDUP_REMOVED lines=12> */
.L_x_429:
[----:B------:R-:W-:Y:S05]  /*2fd0*/  BSYNC.RECONVERGENT B1 ;  /* 0x0000000000017941 */ /* 0x000fea0003800200 */
.L_x_428:
[----:B------:R-:W-:Y:S04]  /*2fe0*/  BSSY.RECONVERGENT B1, `(.L_x_430) ;  /* 0x0000005000017945 */ /* 0x000fe80003800200 */
[----:B------:R-:W-:Y:S05]  /*2ff0*/  @!P1 BRA `(.L_x_431) ;  /* 0x00000000000c9947 */ /* 0x000fea0003800000 */
[----:B012---:R-:W-:Y:S02]  /*3000*/  IMAD.MOV.U32 R12, RZ, RZ, R22 ;  /* 0x000000ffff0c7224 */ /* 0x007fe400078e0016 */
[----:B------:R-:W-:-:S05]  /*3010*/  IMAD.MOV.U32 R13, RZ, RZ, RZ ;  /* 0x000000ffff0d7224 */ /* 0x000fca00078e00ff */
[----:B------:R3:W-:Y:S02]  /*3020*/  REDG.E.ADD.64.STRONG.GPU desc[UR16][R10.64+0x1c00], R12 ;  /* 0x001c000c0a00798e */ /* 0x0007e4000c12e510 */
.L_x_431:
[----:B------:R-:W-:Y:S05]  /*3030*/  BSYNC.RECONVERGENT B1 ;  /* 0x0000000000017941 */ /* 0x000fea0003800200 */
.L_x_430:
[----:B------:R-:W-:Y:S04]  /*3040*/  BSSY.RECONVERGENT B1, `(.L_x_432) ;  /* 0x0000005000017945 */ /* 0x000fe80003800200 */
[----:B------:R-:W-:Y:S05]  /*3050*/  @!P2 BRA `(.L_x_433) ;  /* 0x00000000000ca947 */ /* 0x000fea0003800000 */
[----:B0123--:R-:W-:Y:S02]  /*3060*/  IMAD.MOV.U32 R12, RZ, RZ, R23 ;  /* 0x000000ffff0c7224 */ /* 0x00ffe400078e0017 */
[----:B------:R-:W-:-:S05]  /*3070*/  IMAD.MOV.U32 R13, RZ, RZ, RZ ;  /* 0x000000ffff0d7224 */ /* 0x000fca00078e00ff */
[----:B------:R4:W-:Y:S02]  /*3080*/  REDG.E.ADD.64.STRONG.GPU desc[UR16][R10.64+0x2400], R12 ;  /* 0x0024000c0a00798e */ /* 0x0009e4000c12e510 */
.L_x_433:
[----:B------:R-:W-:Y:S05]  /*3090*/  BSYNC.RECONVERGENT B1 ;  /* 0x0000000000017941 */ /* 0x000fea0003800200 */
.L_x_432:
[----:B------:R-:W-:Y:S04]  /*30a0*/  BSSY.RECONVERGENT B1, `(.L_x_434) ;  /* 0x0000005000017945 */ /* 0x000fe80003800200 */
[----:B------:R-:W-:Y:S05]  /*30b0*/  @!P3 BRA `(.L_x_435) ;  /* 0x00000000000cb947 */ /* 0x000fea0003800000 */
[----:B01234-:R-:W-:Y:S02]  /*30c0*/  IMAD.MOV.U32 R12, RZ, RZ, R24 ;  /* 0x000000ffff0c7224 */ /* 0x01ffe400078e0018 */
[----:B------:R-:W-:-:S05]  /*30d0*/  IMAD.MOV.U32 R13, RZ, RZ, RZ ;  /* 0x000000ffff0d7224 */ /* 0x000fca00078e00ff */
[----:B------:R0:W-:Y:S02]  /*30e0*/  REDG.E.ADD.64.STRONG.GPU desc[UR16][R10.64+0x2c00], R12 ;  /* 0x002c000c0a00798e */ /* 0x0001e4000c12e510 */
.L_x_435:
[----:B------:R-:W-:Y:S05]  /*30f0*/  BSYNC.RECONVERGENT B1 ;  /* 0x0000000000017941 */ /* 0x000fea0003800200 */
.L_x_434:
[----:B------:R-:W-:Y:S04]  /*3100*/  BSSY.RECONVERGENT B1, `(.L_x_436) ;  /* 0x0000005000017945 */ /* 0x000fe80003800200 */
[----:B------:R-:W-:Y:S05]  /*3110*/  @!P4 BRA `(.L_x_437) ;  /* 0x00000000000cc947 */ /* 0x000fea0003800000 */
[----:B01234-:R-:W-:Y:S02]  /*3120*/  IMAD.MOV.U32 R12, RZ, RZ, R25 ;  /* 0x000000ffff0c7224 */ /* 0x01ffe400078e0019 */
[----:B------:R-:W-:-:S05]  /*3130*/  IMAD.MOV.U32 R13, RZ, RZ, RZ ;  /* 0x000000ffff0d7224 */ /* 0x000fca00078e00ff */
[----:B------:R0:W-:Y:S02]  /*3140*/  REDG.E.ADD.64.STRONG.GPU desc[UR16][R10.64+0x3400], R12 ;  /* 0x0034000c0a00798e */ /* 0x0001e4000c12e510 */
.L_x_437:
[----:B------:R-:W-:Y:S05]  /*3150*/  BSYNC.RECONVERGENT B1 ;  /* 0x0000000000017941 */ /* 0x000fea0003800200 */
.L_x_436:
[----:B------:R-:W-:Y:S04]  /*3160*/  BSSY.RECONVERGENT B1, `(.L_x_438) ;  /* 0x0000005000017945 */ /* 0x000fe80003800200 */
[----:B------:R-:W-:Y:S05]  /*3170*/  @!P5 BRA `(.L_x_439) ;  /* 0x00000000000cd947 */ /* 0x000fea0003800000 */
[----:B01234-:R-:W-:Y:S02]  /*3180*/  IMAD.MOV.U32 R12, RZ, RZ, R26 ;  /* 0x000000ffff0c7224 */ /* 0x01ffe400078e001a */
[----:B------:R-:W-:-:S05]  /*3190*/  IMAD.MOV.U32 R13, RZ, RZ, RZ ;  /* 0x000000ffff0d7224 */ /* 0x000fca00078e00ff */
[----:B------:R0:W-:Y:S02]  /*31a0*/  REDG.E.ADD.64.STRONG.GPU desc[UR16][R10.64+0x3c00], R12 ;  /* 0x003c000c0a00798e */ /* 0x0001e4000c12e510 */
.L_x_439:
[----:B------:R-:W-:Y:S05]  /*31b0*/  BSYNC.RECONVERGENT B1 ;  /* 0x0000000000017941 */ /* 0x000fea0003800200 */
.L_x_438:
[----:B------:R-:W-:Y:S05]  /*31c0*/  @P0 BRA `(.L_x_440) ;  /* 0xfffffff800e80947 */ /* 0x000fea000383ffff */
[----:B------:R-:W-:-:S07]  /*31d0*/  IMAD.MOV.U32 R9, RZ, RZ, R6 ;  /* 0x000000ffff097224 */ /* 0x000fce00078e0006 */
.L_x_423:
        /* <DEDUP_REMOVED lines=20> */
.L_x_443:
[----:B------:R-:W-:Y:S05]  /*3320*/  BSYNC.RECONVERGENT B1 ;  /* 0x0000000000017941 */ /* 0x000fea0003800200 */
.L_x_442:
        /* <DEDUP_REMOVED lines=9> */
.L_x_445:
[----:B------:R-:W-:Y:S05]  /*33c0*/  BSYNC.RECONVERGENT B1 ;  /* 0x0000000000017941 */ /* 0x000fea0003800200 */
.L_x_444:
        /* <DEDUP_REMOVED lines=9> */
.L_x_447:
[----:B------:R-:W-:Y:S05]  /*3460*/  BSYNC.RECONVERGENT B1 ;  /* 0x0000000000017941 */ /* 0x000fea0003800200 */
.L_x_446:
        /* <DEDUP_REMOVED lines=9> */
.L_x_449:
[----:B------:R-:W-:Y:S05]  /*3500*/  BSYNC.RECONVERGENT B1 ;  /* 0x0000000000017941 */ /* 0x000fea0003800200 */
.L_x_448:
[----:B------:R-:W-:-:S07]  /*3510*/  VIADD R9, R9, 0x4 ;  /* 0x0000000409097836 */ /* 0x000fce0000000000 */
.L_x_441:
        /* <DEDUP_REMOVED lines=17> */
.L_x_452:
[----:B------:R-:W-:Y:S05]  /*3630*/  BSYNC.RECONVERGENT B1 ;  /* 0x0000000000017941 */ /* 0x000fea0003800200 */
.L_x_451:
        /* <DEDUP_REMOVED lines=9> */
.L_x_454:
[----:B------:R-:W-:Y:S05]  /*36d0*/  BSYNC.RECONVERGENT B1 ;  /* 0x0000000000017941 */ /* 0x000fea0003800200 */
.L_x_453:
[----:B------:R-:W-:-:S07]  /*36e0*/  VIADD R9, R9, 0x2 ;  /* 0x0000000209097836 */ /* 0x000fce0000000000 */
.L_x_450:
        /* <DEDUP_REMOVED lines=11> */
.L_x_388:
[----:B------:R-:W-:Y:S05]  /*37a0*/  BSYNC.RECONVERGENT B0 ;  /* 0x0000000000007941 */ /* 0x000fea0003800200 */
.L_x_387:
        /* <DEDUP_REMOVED lines=17> */
.L_x_456:
        /* <DEDUP_REMOVED lines=12> */
.L_x_547:


//--------------------- .text._ZN3cub18CUB_300001_SM_10006detail10radix_sort31DeviceRadixSortSingleTileKernelINS1_5radix10policy_hubIdiyE10Policy1000ELNS0_9SortOrderE1EdiyNS1_21identity_decomposer_tEEEvPKT1_PSA_PKT2_PSE_T3_iiT4_ --------------------------
	.section	.text._ZN3cub18CUB_300001_SM_10006detail10radix_sort31DeviceRadixSortSingleTileKernelINS1_5radix10policy_hubIdiyE10Policy1000ELNS0_9SortOrderE1EdiyNS1_21identity_decomposer_tEEEvPKT1_PSA_PKT2_PSE_T3_iiT4_,"ax",@progbits
	.align	128
        .global         _ZN3cub18CUB_300001_SM_10006detail10radix_sort31DeviceRadixSortSingleTileKernelINS1_5radix10policy_hubIdiyE10Policy1000ELNS0_9SortOrderE1EdiyNS1_21identity_decomposer_tEEEvPKT1_PSA_PKT2_PSE_T3_iiT4_
        .type           _ZN3cub18CUB_300001_SM_10006detail10radix_sort31DeviceRadixSortSingleTileKernelINS1_5radix10policy_hubIdiyE10Policy1000ELNS0_9SortOrderE1EdiyNS1_21identity_decomposer_tEEEvPKT1_PSA_PKT2_PSE_T3_iiT4_,@function
        .size           _ZN3cub18CUB_300001_SM_10006detail10radix_sort31DeviceRadixSortSingleTileKernelINS1_5radix10policy_hubIdiyE10Policy1000ELNS0_9SortOrderE1EdiyNS1_21identity_decomposer_tEEEvPKT1_PSA_PKT2_PSE_T3_iiT4_,(.L_x_548 - _ZN3cub18CUB_300001_SM_10006detail10radix_sort31DeviceRadixSortSingleTileKernelINS1_5radix10policy_hubIdiyE10Policy1000ELNS0_9SortOrderE1EdiyNS1_21identity_decomposer_tEEEvPKT1_PSA_PKT2_PSE_T3_iiT4_)
        .other          _ZN3cub18CUB_300001_SM_10006detail10radix_sort31DeviceRadixSortSingleTileKernelINS1_5radix10policy_hubIdiyE10Policy1000ELNS0_9SortOrderE1EdiyNS1_21identity_decomposer_tEEEvPKT1_PSA_PKT2_PSE_T3_iiT4_,@"STO_CUDA_ENTRY STV_DEFAULT"
_ZN3cub18CUB_300001_SM_10006detail10radix_sort31DeviceRadixSortSingleTileKernelINS1_5radix10policy_hubIdiyE10Policy1000ELNS0_9SortOrderE1EdiyNS1_21identity_decomposer_tEEEvPKT1_PSA_PKT2_PSE_T3_iiT4_:
.text._ZN3cub18CUB_300001_SM_10006detail10radix_sort31DeviceRadixSortSingleTileKernelINS1_5radix10policy_hubIdiyE10Policy1000ELNS0_9SortOrderE1EdiyNS1_21identity_decomposer_tEEEvPKT1_PSA_PKT2_PSE_T3_iiT4_:
        /* <DEDUP_REMOVED lines=20> */
[----:B------:R-:W-:Y:S01]  /*0140*/  IMAD.MOV.U32 R27, RZ, RZ, -0x1 ;  /* 0xffffffffff1b7424 */ /* 0x000fe200078e00ff */
[----:B------:R-:W4:Y:S01]  /*0150*/  S2UR UR6, SR_CgaCtaId ;  /* 0x00000000000679c3 */ /* 0x000f220000008800 */
[----:B0-----:R-:W-:Y:S01]  /*0160*/  IMAD R15, R0, 0x9, RZ ;  /* 0x00000009000f7824 */ /* 0x001fe200078e02ff */
[----:B------:R-:W0:Y:S01]  /*0170*/  S2R R93, SR_LANEID ;  /* 0x00000000005d7919 */ /* 0x000e220000000000 */
[----:B------:R-:W0:Y:S02]  /*0180*/  LDCU UR9, c[0x0][0x3ac] ;  /* 0x00007580ff0977ac */ /* 0x000e240008000800 */
[C---:B------:R-:W-:Y:S01]  /*0190*/  VIADD R4, R15.reuse, 0x1 ;  /* 0x000000010f047836 */ /* 0x040fe20000000000 */
[C---:B-1----:R-:W-:Y:S01]  /*01a0*/  ISETP.GE.AND P1, PT, R15.reuse, UR4, PT ;  /* 0x000000040f007c0c */ /* 0x042fe2000bf26270 */
[----:B------:R-:W-:-:S02]  /*01b0*/  VIADD R6, R15, 0x2 ;  /* 0x000000020f067836 */ /* 0x000fc40000000000 */
[C---:B--2---:R-:W-:Y:S01]  /*01c0*/  IMAD.WIDE.U32 R2, R15.reuse, 0x8, R2 ;  /* 0x000000080f027825 */ /* 0x044fe200078e0002 */
[----:B------:R-:W-:Y:S02]  /*01d0*/  ISETP.GE.AND P2, PT, R4, UR4, PT ;  /* 0x0000000404007c0c */ /* 0x000fe4000bf46270 */
[----:B------:R-:W-:Y:S01]  /*01e0*/  ISETP.GE.AND P0, PT, R6, UR4, PT ;  /* 0x0000000406007c0c */ /* 0x000fe2000bf06270 */
[----:B------:R-:W-:Y:S01]  /*01f0*/  IMAD.MOV.U32 R4, RZ, RZ, -0x1 ;  /* 0xffffffffff047424 */ /* 0x000fe200078e00ff */
[----:B------:R-:W-:Y:S01]  /*0200*/  P2R R16, PR, RZ, 0x2 ;  /* 0x00000002ff107803 */ /* 0x000fe20000000000 */
[----:B------:R-:W-:Y:S01]  /*0210*/  VIADD R6, R15, 0x3 ;  /* 0x000000030f067836 */ /* 0x000fe20000000000 */
[----:B------:R-:W-:-:S03]  /*0220*/  P2R R17, PR, RZ, 0x4 ;  /* 0x00000004ff117803 */ /* 0x000fc60000000000 */
[----:B---3--:R-:W2:Y:S01]  /*0230*/  @!P1 LDG.E.64 R4, desc[UR10][R2.64] ;  /* 0x0000000a02049981 */ /* 0x008ea2000c1e1b00 */
[----:B------:R-:W-:Y:S01]  /*0240*/  ISETP.GE.AND P1, PT, R6, UR4, PT ;  /* 0x0000000406007c0c */ /* 0x000fe2000bf26270 */
[----:B------:R-:W-:Y:S02]  /*0250*/  IMAD.MOV.U32 R6, RZ, RZ, -0x1 ;  /* 0xffffffffff067424 */ /* 0x000fe400078e00ff */
[C---:B------:R-:W-:Y:S02]  /*0260*/  VIADD R12, R15.reuse, 0x4 ;  /* 0x000000040f0c7836 */ /* 0x040fe40000000000 */
[C---:B------:R-:W-:Y:S01]  /*0270*/  VIADD R13, R15.reuse, 0x5 ;  /* 0x000000050f0d7836 */ /* 0x040fe20000000000 */
[----:B------:R-:W3:Y:S01]  /*0280*/  @!P0 LDG.E.64 R8, desc[UR10][R2.64+0x10] ;  /* 0x0000100a02088981 */ /* 0x000ee2000c1e1b00 */
[----:B------:R-:W-:-:S03]  /*0290*/  VIADD R14, R15, 0x6 ;  /* 0x000000060f0e7836 */ /* 0x000fc60000000000 */
[----:B------:R-:W3:Y:S01]  /*02a0*/  @!P2 LDG.E.64 R6, desc[UR10][R2.64+0x8] ;  /* 0x0000080a0206a981 */ /* 0x000ee2000c1e1b00 */
[----:B------:R-:W-:Y:S02]  /*02b0*/  ISETP.GE.AND P2, PT, R12, UR4, PT ;  /* 0x000000040c007c0c */ /* 0x000fe4000bf46270 */
[----:B------:R-:W-:Y:S01]  /*02c0*/  ISETP.GE.AND P3, PT, R13, UR4, PT ;  /* 0x000000040d007c0c */ /* 0x000fe2000bf66270 */
[----:B------:R-:W3:Y:S01]  /*02d0*/  @!P1 LDG.E.64 R10, desc[UR10][R2.64+0x18] ;  /* 0x0000180a020a9981 */ /* 0x000ee2000c1e1b00 */
[----:B------:R-:W-:Y:S02]  /*02e0*/  ISETP.GE.AND P4, PT, R14, UR4, PT ;  /* 0x000000040e007c0c */ /* 0x000fe4000bf86270 */
[----:B------:R-:W-:Y:S01]  /*02f0*/  P2R R37, PR, RZ, 0x1 ;  /* 0x00000001ff257803 */ /* 0x000fe20000000000 */
[----:B------:R-:W-:Y:S01]  /*0300*/  VIADD R14, R15, 0x7 ;  /* 0x000000070f0e7836 */ /* 0x000fe20000000000 */
[----:B------:R-:W-:Y:S01]  /*0310*/  ISETP.NE.AND P0, PT, R17, RZ, PT ;  /* 0x000000ff1100720c */ /* 0x000fe20003f05270 */
[----:B------:R-:W1:Y:S03]  /*0320*/  LDC.64 R12, c[0x0][0x390] ;  /* 0x0000e400ff0c7b82 */ /* 0x000e660000000a00 */
[----:B------:R-:W-:Y:S01]  /*0330*/  P2R R17, PR, RZ, 0x1 ;  /* 0x00000001ff117803 */ /* 0x000fe20000000000 */
[----:B------:R-:W3:Y:S01]  /*0340*/  @!P2 LDG.E.64 R18, desc[UR10][R2.64+0x20] ;  /* 0x0000200a0212a981 */ /* 0x000ee2000c1e1b00 */
[----:B------:R-:W-:Y:S01]  /*0350*/  ISETP.NE.AND P0, PT, R16, RZ, PT ;  /* 0x000000ff1000720c */ /* 0x000fe20003f05270 */
[C---:B------:R-:W-:Y:S01]  /*0360*/  VIADD R16, R15.reuse, 0x8 ;  /* 0x000000080f107836 */ /* 0x040fe20000000000 */
[----:B------:R-:W-:Y:S01]  /*0370*/  ISETP.GE.AND P5, PT, R14, UR4, PT ;  /* 0x000000040e007c0c */ /* 0x000fe2000bfa6270 */
[----:B------:R-:W3:Y:S03]  /*0380*/  @!P3 LDG.E.64 R20, desc[UR10][R2.64+0x28] ;  /* 0x0000280a0214b981 */ /* 0x000ee6000c1e1b00 */
[----:B------:R-:W-:Y:S01]  /*0390*/  ISETP.GE.AND P6, PT, R16, UR4, PT ;  /* 0x0000000410007c0c */ /* 0x000fe2000bfc6270 */
[----:B------:R-:W3:Y:S01]  /*03a0*/  @!P4 LDG.E.64 R22, desc[UR10][R2.64+0x30] ;  /* 0x0000300a0216c981 */ /* 0x000ee2000c1e1b00 */
[----:B------:R-:W4:Y:S07]  /*03b0*/  LDCU.64 UR4, c[0x0][0x3a8] ;  /* 0x00007500ff0477ac */ /* 0x000f2e0008000a00 */
[----:B------:R-:W3:Y:S04]  /*03c0*/  @!P5 LDG.E.64 R24, desc[UR10][R2.64+0x38] ;  /* 0x0000380a0218d981 */ /* 0x000ee8000c1e1b00 */
[----:B------:R0:W3:Y:S01]  /*03d0*/  @!P6 LDG.E.64 R26, desc[UR10][R2.64+0x40] ;  /* 0x0000400a021ae981 */ /* 0x0000e2000c1e1b00 */
[----:B-1----:R-:W-:Y:S01]  /*03e0*/  IMAD.WIDE.U32 R12, R15, 0x4, R12 ;  /* 0x000000040f0c7825 */ /* 0x002fe200078e000c */
[----:B------:R-:W-:Y:S06]  /*03f0*/  BAR.SYNC.DEFER_BLOCKING 0x0 ;  /* 0x0000000000007b1d */ /* 0x000fec0000010000 */
[----:B------:R-:W5:Y:S01]  /*0400*/  @!P0 LDG.E R36, desc[UR10][R12.64] ;  /* 0x0000000a0c248981 */ /* 0x000f62000c1e1900 */
[----:B------:R-:W-:-:S03]  /*0410*/  ISETP.NE.AND P0, PT, R17, RZ, PT ;  /* 0x000000ff1100720c */ /* 0x000fc60003f05270 */
[----:B------:R-:W5:Y:S04]  /*0420*/  @!P1 LDG.E R33, desc[UR10][R12.64+0xc] ;  /* 0x00000c0a0c219981 */ /* 0x000f68000c1e1900 */
[----:B------:R-:W5:Y:S04]  /*0430*/  @!P2 LDG.E R32, desc[UR10][R12.64+0x10] ;  /* 0x0000100a0c20a981 */ /* 0x000f68000c1e1900 */
[----:B------:R-:W5:Y:S04]  /*0440*/  @!P3 LDG.E R31, desc[UR10][R12.64+0x14] ;  /* 0x0000140a0c1fb981 */ /* 0x000f68000c1e1900 */
[----:B------:R-:W5:Y:S01]  /*0450*/  @!P0 LDG.E R35, desc[UR10][R12.64+0x4] ;  /* 0x0000040a0c238981 */ /* 0x000f62000c1e1900 */
[----:B------:R-:W-:Y:S01]  /*0460*/  ISETP.NE.AND P0, PT, R37, RZ, PT ;  /* 0x000000ff2500720c */ /* 0x000fe20003f05270 */
[----:B------:R-:W-:-:S02]  /*0470*/  IMAD.MOV.U32 R37, RZ, RZ, -0x1 ;  /* 0xffffffffff257424 */ /* 0x000fc400078e00ff */
[----:B------:R-:W5:Y:S04]  /*0480*/  @!P4 LDG.E R30, desc[UR10][R12.64+0x18] ;  /* 0x0000180a0c1ec981 */ /* 0x000f68000c1e1900 */
[----:B------:R-:W5:Y:S04]  /*0490*/  @!P5 LDG.E R29, desc[UR10][R12.64+0x1c] ;  /* 0x00001c0a0c1dd981 */ /* 0x000f68000c1e1900 */
[----:B------:R-:W5:Y:S04]  /*04a0*/  @!P6 LDG.E R28, desc[UR10][R12.64+0x20] ;  /* 0x0000200a0c1ce981 */ /* 0x000f68000c1e1900 */
[----:B------:R1:W5:Y:S01]  /*04b0*/  @!P0 LDG.E R34, desc[UR10][R12.64+0x8] ;  /* 0x0000080a0c228981 */ /* 0x000362000c1e1900 */
[----:B----4-:R-:W-:-:S02]  /*04c0*/  UIADD3 UR7, UPT, UPT, UR4, 0x6, URZ ;  /* 0x0000000604077890 */ /* 0x010fc4000fffe0ff */
[----:B------:R-:W-:-:S03]  /*04d0*/  UIADD3 UR5, UPT, UPT, -UR4, UR5, URZ ;  /* 0x0000000504057290 */ /* 0x000fc6000fffe1ff */
[----:B------:R-:W-:Y:S02]  /*04e0*/  UMOV UR4, 0x400 ;  /* 0x0000040000047882 */ /* 0x000fe40000000000 */
[----:B------:R-:W-:-:S06]  /*04f0*/  ULEA UR4, UR6, UR4, 0x18 ;  /* 0x0000000406047291 */ /* 0x000fcc000f8ec0ff */
[----:B------:R-:W-:-:S05]  /*0500*/  LEA R39, R0, UR4, 0x2 ;  /* 0x0000000400277c11 */ /* 0x000fca000f8e10ff */
[----:B------:R-:W-:Y:S01]  /*0510*/  IMAD R41, R0, 0x80, R39 ;  /* 0x0000008000297824 */ /* 0x000fe200078e0227 */
[----:B------:R-:W-:-:S03]  /*0520*/  SHF.R.U32.HI R94, RZ, 0x5, R0 ;  /* 0x00000005ff5e7819 */ /* 0x000fc60000011600 */
[----:B------:R-:W-:Y:S01]  /*0530*/  IMAD R43, R0, -0x3c, R41 ;  /* 0xffffffc4002b7824 */ /* 0x000fe200078e0229 */
[----:B------:R-:W-:Y:S01]  /*0540*/  LEA R38, R94, UR4, 0x2 ;  /* 0x000000045e267c11 */ /* 0x000fe2000f8e10ff */
[----:B------:R-:W-:Y:S01]  /*0550*/  BAR.SYNC.DEFER_BLOCKING 0x0 ;  /* 0x0000000000007b1d */ /* 0x000fe20000010000 */
[----:B--2---:R-:W-:-:S04]  /*0560*/  ISETP.GT.U32.AND P0, PT, R4, -0x1, PT ;  /* 0xffffffff0400780c */ /* 0x004fc80003f04070 */
[----:B------:R-:W-:Y:S02]  /*0570*/  ISETP.GT.AND.EX P0, PT, R5, -0x1, PT, P0 ;  /* 0xffffffff0500780c */ /* 0x000fe40003f04300 */
[----:B---3--:R-:W-:Y:S02]  /*0580*/  ISETP.GT.U32.AND P2, PT, R8, -0x1, PT ;  /* 0xffffffff0800780c */ /* 0x008fe40003f44070 */
[----:B------:R-:W-:Y:S02]  /*0590*/  ISETP.GT.U32.AND P1, PT, R6, -0x1, PT ;  /* 0xffffffff0600780c */ /* 0x000fe40003f24070 */
[----:B0-----:R-:W-:Y:S02]  /*05a0*/  SEL R3, RZ, 0xffffffff, P0 ;  /* 0xffffffffff037807 */ /* 0x001fe40000000000 */
[----:B------:R-:W-:Y:S02]  /*05b0*/  SEL R15, R37, 0x80000000, !P0 ;  /* 0x80000000250f7807 */ /* 0x000fe40004000000 */
[----:B------:R-:W-:-:S02]  /*05c0*/  ISETP.GT.AND.EX P0, PT, R7, -0x1, PT, P1 ;  /* 0xffffffff0700780c */ /* 0x000fc40003f04310 */
[----:B------:R-:W-:Y:S02]  /*05d0*/  ISETP.GT.AND.EX P1, PT, R9, -0x1, PT, P2 ;  /* 0xffffffff0900780c */ /* 0x000fe40003f24320 */
[----:B------:R-:W-:Y:S02]  /*05e0*/  ISETP.GT.U32.AND P2, PT, R10, -0x1, PT ;  /* 0xffffffff0a00780c */ /* 0x000fe40003f44070 */
[----:B------:R-:W-:Y:S02]  /*05f0*/  LOP3.LUT R2, R3, R4, RZ, 0x3c, !PT ;  /* 0x0000000403027212 */ /* 0x000fe400078e3cff */
[----:B------:R-:W-:Y:S02]  /*0600*/  LOP3.LUT R3, R15, R5, RZ, 0x3c, !PT ;  /* 0x000000050f037212 */ /* 0x000fe400078e3cff */
[----:B-1----:R-:W-:Y:S02]  /*0610*/  SEL R13, RZ, 0xffffffff, P0 ;  /* 0xffffffffff0d7807 */ /* 0x002fe40000000000 */
[----:B------:R-:W-:-:S02]  /*0620*/  SEL R17, R37, 0x80000000, !P0 ;  /* 0x8000000025117807 */ /* 0x000fc40004000000 */
[----:B------:R-:W-:Y:S02]  /*0630*/  SEL R5, RZ, 0xffffffff, P1 ;  /* 0xffffffffff057807 */ /* 0x000fe40000800000 */
[----:B------:R-:W-:Y:S02]  /*0640*/  SEL R15, R37, 0x80000000, !P1 ;  /* 0x80000000250f7807 */ /* 0x000fe40004800000 */
[----:B------:R-:W-:Y:S02]  /*0650*/  ISETP.GT.AND.EX P0, PT, R11, -0x1, PT, P2 ;  /* 0xffffffff0b00780c */ /* 0x000fe40003f04320 */
[----:B------:R-:W-:Y:S02]  /*0660*/  ISETP.GT.U32.AND P1, PT, R18, -0x1, PT ;  /* 0xffffffff1200780c */ /* 0x000fe40003f24070 */
[----:B------:R-:W-:Y:S02]  /*0670*/  LOP3.LUT R12, R13, R6, RZ, 0x3c, !PT ;  /* 0x000000060d0c7212 */ /* 0x000fe400078e3cff */
[----:B------:R-:W-:-:S02]  /*0680*/  ISETP.GT.U32.AND P2, PT, R20, -0x1, PT ;  /* 0xffffffff1400780c */ /* 0x000fc40003f44070 */
[----:B------:R-:W-:Y:S02]  /*0690*/  LOP3.LUT R13, R17, R7, RZ, 0x3c, !PT ;  /* 0x00000007110d7212 */ /* 0x000fe400078e3cff */
[----:B------:R-:W-:Y:S02]  /*06a0*/  LOP3.LUT R14, R5, R8, RZ, 0x3c, !PT ;  /* 0x00000008050e7212 */ /* 0x000fe400078e3cff */
[----:B------:R-:W-:Y:S02]  /*06b0*/  SEL R5, RZ, 0xffffffff, P0 ;  /* 0xffffffffff057807 */ /* 0x000fe40000000000 */
[----:B------:R-:W-:Y:S02]  /*06c0*/  SEL R17, R37, 0x80000000, !P0 ;  /* 0x8000000025117807 */ /* 0x000fe40004000000 */
[----:B------:R-:W-:Y:S02]  /*06d0*/  ISETP.GT.AND.EX P0, PT, R19, -0x1, PT, P1 ;  /* 0xffffffff1300780c */ /* 0x000fe40003f04310 */
[----:B------:R-:W-:-:S02]  /*06e0*/  ISETP.GT.AND.EX P1, PT, R21, -0x1, PT, P2 ;  /* 0xffffffff1500780c */ /* 0x000fc40003f24320 */
[----:B------:R-:W-:Y:S02]  /*06f0*/  ISETP.GT.U32.AND P2, PT, R22, -0x1, PT ;  /* 0xffffffff1600780c */ /* 0x000fe40003f44070 */
[----:B------:R-:W-:Y:S02]  /*0700*/  LOP3.LUT R15, R15, R9, RZ, 0x3c, !PT ;  /* 0x000000090f0f7212 */ /* 0x000fe400078e3cff */
[----:B------:R-:W-:Y:S02]  /*0710*/  LOP3.LUT R16, R5, R10, RZ, 0x3c, !PT ;  /* 0x0000000a05107212 */ /* 0x000fe400078e3cff */
[----:B------:R-:W-:Y:S02]  /*0720*/  LOP3.LUT R17, R17, R11, RZ, 0x3c, !PT ;  /* 0x0000000b11117212 */ /* 0x000fe400078e3cff */
[----:B------:R-:W-:Y:S02]  /*0730*/  SEL R9, RZ, 0xffffffff, P0 ;  /* 0xffffffffff097807 */ /* 0x000fe40000000000 */
[----:B------:R-:W-:-:S02]  /*0740*/  SEL R11, R37, 0x80000000, !P0 ;  /* 0x80000000250b7807 */ /* 0x000fc40004000000 */
[----:B------:R-:W-:Y:S02]  /*0750*/  SEL R5, RZ, 0xffffffff, P1 ;  /* 0xffffffffff057807 */ /* 0x000fe40000800000 */
[----:B------:R-:W-:Y:S02]  /*0760*/  SEL R7, R37, 0x80000000, !P1 ;  /* 0x8000000025077807 */ /* 0x000fe40004800000 */
[----:B------:R-:W-:Y:S02]  /*0770*/  ISETP.GT.AND.EX P0, PT, R23, -0x1, PT, P2 ;  /* 0xffffffff1700780c */ /* 0x000fe40003f04320 */
[----:B------:R-:W-:Y:S02]  /*0780*/  LOP3.LUT R20, R5, R20, RZ, 0x3c, !PT ;  /* 0x0000001405147212 */ /* 0x000fe400078e3cff */
[----:B------:R-:W-:Y:S02]  /*0790*/  LOP3.LUT R21, R7, R21, RZ, 0x3c, !PT ;  /* 0x0000001507157212 */ /* 0x000fe400078e3cff */
[----:B------:R-:W-:-:S02]  /*07a0*/  SEL R5, RZ, 0xffffffff, P0 ;  /* 0xffffffffff057807 */ /* 0x000fc40000000000 */
[----:B------:R-:W-:Y:S02]  /*07b0*/  SEL R7, R37, 0x80000000, !P0 ;  /* 0x8000000025077807 */ /* 0x000fe40004000000 */
[----:B------:R-:W-:Y:S02]  /*07c0*/  ISETP.GT.U32.AND P0, PT, R24, -0x1, PT ;  /* 0xffffffff1800780c */ /* 0x000fe40003f04070 */
[----:B------:R-:W-:Y:S02]  /*07d0*/  ISETP.GT.U32.AND P1, PT, R26, -0x1, PT ;  /* 0xffffffff1a00780c */ /* 0x000fe40003f24070 */
[----:B------:R-:W-:Y:S02]  /*07e0*/  ISETP.GT.AND.EX P0, PT, R25, -0x1, PT, P0 ;  /* 0xffffffff1900780c */ /* 0x000fe40003f04300 */
[----:B------:R-:W-:Y:S02]  /*07f0*/  LOP3.LUT R22, R5, R22, RZ, 0x3c, !PT ;  /* 0x0000001605167212 */ /* 0x000fe400078e3cff */
[----:B------:R-:W-:-:S02]  /*0800*/  LOP3.LUT R23, R7, R23, RZ, 0x3c, !PT ;  /* 0x0000001707177212 */ /* 0x000fc400078e3cff */
[----:B------:R-:W-:Y:S02]  /*0810*/  SEL R5, RZ, 0xffffffff, P0 ;  /* 0xffffffffff057807 */ /* 0x000fe40000000000 */
[----:B------:R-:W-:Y:S02]  /*0820*/  SEL R7, R37, 0x80000000, !P0 ;  /* 0x8000000025077807 */ /* 0x000fe40004000000 */
[----:B------:R-:W-:Y:S02]  /*0830*/  ISETP.GT.AND.EX P0, PT, R27, -0x1, PT, P1 ;  /* 0xffffffff1b00780c */ /* 0x000fe40003f04310 */
[----:B------:R-:W-:Y:S02]  /*0840*/  LOP3.LUT R24, R5, R24, RZ, 0x3c, !PT ;  /* 0x0000001805187212 */ /* 0x000fe400078e3cff */
[----:B------:R-:W-:Y:S02]  /*0850*/  LOP3.LUT R25, R7, R25, RZ, 0x3c, !PT ;  /* 0x0000001907197212 */ /* 0x000fe400078e3cff */
[----:B------:R-:W-:-:S02]  /*0860*/  SEL R5, RZ, 0xffffffff, P0 ;  /* 0xffffffffff057807 */ /* 0x000fc40000000000 */
[----:B------:R-:W-:Y:S01]  /*0870*/  SEL R7, R37, 0x80000000, !P0 ;  /* 0x8000000025077807 */ /* 0x000fe20004000000 */
[----:B------:R-:W-:Y:S01]  /*0880*/  IMAD R37, R0, -0x24, R43 ;  /* 0xffffffdc00257824 */ /* 0x000fe200078e022b */
[----:B------:R-:W-:Y:S02]  /*0890*/  LOP3.LUT R18, R9, R18, RZ, 0x3c, !PT ;  /* 0x0000001209127212 */ /* 0x000fe400078e3cff */
[----:B------:R-:W-:Y:S02]  /*08a0*/  LOP3.LUT R19, R11, R19, RZ, 0x3c, !PT ;  /* 0x000000130b137212 */ /* 0x000fe400078e3cff */
[----:B------:R-:W-:Y:S02]  /*08b0*/  LOP3.LUT R26, R5, R26, RZ, 0x3c, !PT ;  /* 0x0000001a051a7212 */ /* 0x000fe400078e3cff */
[----:B------:R-:W-:-:S07]  /*08c0*/  LOP3.LUT R27, R7, R27, RZ, 0x3c, !PT ;  /* 0x0000001b071b7212 */ /* 0x000fce00078e3cff */
.L_x_458:
        /* <DEDUP_REMOVED lines=373> */
[----:B------:R-:W-:Y:S01]  /*2020*/  UIADD3 UR7, UPT, UPT, UR7, 0x6, URZ ;  /* 0x0000000607077890 */ /* 0x000fe2000fffe0ff */
[----:B------:R-:W-:Y:S01]  /*2030*/  LEA R9, R48, UR4, 0x3 ;  /* 0x0000000430097c11 */ /* 0x000fe2000f8e18ff */
[----:B------:R0:W-:Y:S01]  /*2040*/  STS.64 [R5], R2 ;  /* 0x0000000205007388 */ /* 0x0001e20000000a00 */
[----:B------:R-:W-:Y:S01]  /*2050*/  LEA R11, R8, UR4, 0x3 ;  /* 0x00000004080b7c11 */ /* 0x000fe2000f8e18ff */
[----:B------:R-:W-:Y:S01]  /*2060*/  IMAD R47, R40, -0x4, R5 ;  /* 0xfffffffc282f7824 */ /* 0x000fe200078e0205 */
[----:B------:R-:W-:Y:S01]  /*2070*/  UIADD3 UR5, UPT, UPT, UR5, -0x6, URZ ;  /* 0xfffffffa05057890 */ /* 0x000fe2000fffe0ff */
[----:B------:R1:W-:Y:S01]  /*2080*/  STS.64 [R7], R12 ;  /* 0x0000000c07007388 */ /* 0x0003e20000000a00 */
[----:B------:R-:W-:-:S02]  /*2090*/  IMAD R6, R6, -0x4, R7 ;  /* 0xfffffffc06067824 */ /* 0x000fc400078e0207 */
[----:B------:R-:W-:Y:S01]  /*20a0*/  IMAD R49, R48, -0x4, R9 ;  /* 0xfffffffc30317824 */ /* 0x000fe200078e0209 */
[----:B------:R2:W-:Y:S01]  /*20b0*/  STS.64 [R9], R14 ;  /* 0x0000000e09007388 */ /* 0x0005e20000000a00 */
[----:B------:R-:W-:Y:S01]  /*20c0*/  IMAD R8, R8, -0x4, R11 ;  /* 0xfffffffc08087824 */ /* 0x000fe200078e020b */
[----:B0-----:R-:W-:Y:S02]  /*20d0*/  LEA R3, R52, UR4, 0x3 ;  /* 0x0000000434037c11 */ /* 0x001fe4000f8e18ff */
[----:B------:R0:W-:Y:S01]  /*20e0*/  STS.64 [R11], R16 ;  /* 0x000000100b007388 */ /* 0x0001e20000000a00 */
[----:B------:R-:W-:Y:S02]  /*20f0*/  LEA R5, R10, UR4, 0x3 ;  /* 0x000000040a057c11 */ /* 0x000fe4000f8e18ff */
[----:B-1----:R-:W-:Y:S01]  /*2100*/  LEA R7, R56, UR4, 0x3 ;  /* 0x0000000438077c11 */ /* 0x002fe2000f8e18ff */
[----:B------:R-:W-:Y:S01]  /*2110*/  STS.64 [R3], R18 ;  /* 0x0000001203007388 */ /* 0x000fe20000000a00 */
[----:B------:R-:W-:-:S02]  /*2120*/  IMAD R51, R52, -0x4, R3 ;  /* 0xfffffffc34337824 */ /* 0x000fc400078e0203 */
[----:B------:R-:W-:Y:S01]  /*2130*/  IMAD R10, R10, -0x4, R5 ;  /* 0xfffffffc0a0a7824 */ /* 0x000fe200078e0205 */
[----:B------:R1:W-:Y:S01]  /*2140*/  STS.64 [R5], R20 ;  /* 0x0000001405007388 */ /* 0x0003e20000000a00 */
[----:B--2---:R-:W-:Y:S01]  /*2150*/  LEA R9, R58, UR4, 0x3 ;  /* 0x000000043a097c11 */ /* 0x004fe2000f8e18ff */
[----:B------:R-:W-:Y:S01]  /*2160*/  IMAD R53, R56, -0x4, R7 ;  /* 0xfffffffc38357824 */ /* 0x000fe200078e0207 */
[----:B0-----:R-:W-:Y:S01]  /*2170*/  LEA R11, R60, UR4, 0x3 ;  /* 0x000000043c0b7c11 */ /* 0x001fe2000f8e18ff */
[----:B------:R0:W-:Y:S02]  /*2180*/  STS.64 [R7], R22 ;  /* 0x0000001607007388 */ /* 0x0001e40000000a00 */
[----:B------:R-:W-:Y:S02]  /*2190*/  IMAD R40, R58, -0x4, R9 ;  /* 0xfffffffc3a287824 */ /* 0x000fe400078e0209 */
[----:B------:R0:W-:Y:S01]  /*21a0*/  STS.64 [R9], R24 ;  /* 0x0000001809007388 */ /* 0x0001e20000000a00 */
[----:B------:R-:W-:-:S02]  /*21b0*/  IMAD R55, R60, -0x4, R11 ;  /* 0xfffffffc3c377824 */ /* 0x000fc400078e020b */
[----:B-1----:R-:W-:-:S05]  /*21c0*/  IMAD.MOV.U32 R5, RZ, RZ, R27 ;  /* 0x000000ffff057224 */ /* 0x002fca00078e001b */
        /* <DEDUP_REMOVED lines=12> */
[----:B-----5:R0:W-:Y:S04]  /*2290*/  STS [R47], R36 ;  /* 0x000000242f007388 */ /* 0x0201e80000000800 */
[----:B------:R0:W-:Y:S04]  /*22a0*/  STS [R6], R35 ;  /* 0x0000002306007388 */ /* 0x0001e80000000800 */
[----:B------:R0:W-:Y:S04]  /*22b0*/  STS [R49], R34 ;  /* 0x0000002231007388 */ /* 0x0001e80000000800 */
[----:B------:R0:W-:Y:S04]  /*22c0*/  STS [R8], R33 ;  /* 0x0000002108007388 */ /* 0x0001e80000000800 */
[----:B------:R0:W-:Y:S04]  /*22d0*/  STS [R51], R32 ;  /* 0x0000002033007388 */ /* 0x0001e80000000800 */
[----:B------:R0:W-:Y:S04]  /*22e0*/  STS [R10], R31 ;  /* 0x0000001f0a007388 */ /* 0x0001e80000000800 */
[----:B------:R0:W-:Y:S04]  /*22f0*/  STS [R53], R30 ;  /* 0x0000001e35007388 */ /* 0x0001e80000000800 */
[----:B------:R0:W-:Y:S04]  /*2300*/  STS [R40], R29 ;  /* 0x0000001d28007388 */ /* 0x0001e80000000800 */
[----:B------:R0:W-:Y:S01]  /*2310*/  STS [R55], R28 ;  /* 0x0000001c37007388 */ /* 0x0001e20000000800 */
[----:B------:R-:W-:Y:S06]  /*2320*/  BAR.SYNC.DEFER_BLOCKING 0x0 ;  /* 0x0000000000007b1d */ /* 0x000fec0000010000 */
[----:B------:R0:W0:Y:S04]  /*2330*/  LDS R36, [R37] ;  /* 0x0000000025247984 */ /* 0x0000280000000800 */
[----:B------:R0:W0:Y:S04]  /*2340*/  LDS R35, [R37+0x4] ;  /* 0x0000040025237984 */ /* 0x0000280000000800 */
[----:B------:R0:W0:Y:S04]  /*2350*/  LDS R34, [R37+0x8] ;  /* 0x0000080025227984 */ /* 0x0000280000000800 */
[----:B------:R0:W0:Y:S04]  /*2360*/  LDS R33, [R37+0xc] ;  /* 0x00000c0025217984 */ /* 0x0000280000000800 */
[----:B------:R0:W0:Y:S04]  /*2370*/  LDS R32, [R37+0x10] ;  /* 0x0000100025207984 */ /* 0x0000280000000800 */
[----:B------:R0:W0:Y:S04]  /*2380*/  LDS R31, [R37+0x14] ;  /* 0x00001400251f7984 */ /* 0x0000280000000800 */
[----:B------:R0:W0:Y:S04]  /*2390*/  LDS R30, [R37+0x18] ;  /* 0x00001800251e7984 */ /* 0x0000280000000800 */
[----:B------:R0:W0:Y:S04]  /*23a0*/  LDS R29, [R37+0x1c] ;  /* 0x00001c00251d7984 */ /* 0x0000280000000800 */
[----:B------:R0:W0:Y:S01]  /*23b0*/  LDS R28, [R37+0x20] ;  /* 0x00002000251c7984 */ /* 0x0000220000000800 */
[----:B------:R-:W-:Y:S06]  /*23c0*/  BAR.SYNC.DEFER_BLOCKING 0x0 ;  /* 0x0000000000007b1d */ /* 0x000fec0000010000 */
[----:B-1234-:R-:W-:Y:S05]  /*23d0*/  BRA `(.L_x_458) ;  /* 0xffffffe4003c7947 */ /* 0x01efea000383ffff */
.L_x_457:
[----:B------:R-:W-:Y:S01]  /*23e0*/  LEA R5, R40, UR4, 0x3 ;  /* 0x0000000428057c11 */ /* 0x000fe2000f8e18ff */
[----:B------:R-:W-:Y:S01]  /*23f0*/  IMAD R37, R0, -0x1c, R37 ;  /* 0xffffffe400257824 */ /* 0x000fe200078e0225 */
[----:B------:R-:W-:Y:S01]  /*2400*/  LEA R7, R6, UR4, 0x3 ;  /* 0x0000000406077c11 */ /* 0x000fe2000f8e18ff */
[----:B------:R-:W-:Y:S01]  /*2410*/  BSSY.RECONVERGENT B0, `(.L_x_459) ;  /* 0x0000053000007945 */ /* 0x000fe20003800200 */
[----:B------:R-:W-:Y:S01]  /*2420*/  LEA R9, R48, UR4, 0x3 ;  /* 0x0000000430097c11 */ /* 0x000fe2000f8e18ff */
[----:B------:R0:W-:Y:S01]  /*2430*/  STS.64 [R5], R2 ;  /* 0x0000000205007388 */ /* 0x0001e20000000a00 */
[----:B------:R-:W-:Y:S01]  /*2440*/  LEA R11, R8, UR4, 0x3 ;  /* 0x00000004080b7c11 */ /* 0x000fe2000f8e18ff */
[----:B------:R-:W-:Y:S02]  /*2450*/  IMAD R39, R40, -0x4, R5 ;  /* 0xfffffffc28277824 */ /* 0x000fe400078e0205 */
[----:B------:R-:W-:Y:S01]  /*2460*/  IMAD R38, R6, -0x4, R7 ;  /* 0xfffffffc06267824 */ /* 0x000fe200078e0207 */
[----:B------:R1:W-:Y:S01]  /*2470*/  STS.64 [R7], R12 ;  /* 0x0000000c07007388 */ /* 0x0003e20000000a00 */
[----:B------:R-:W-:-:S02]  /*2480*/  IMAD R41, R48, -0x4, R9 ;  /* 0xfffffffc30297824 */ /* 0x000fc400078e0209 */
[----:B------:R-:W-:Y:S01]  /*2490*/  IMAD R40, R8, -0x4, R11 ;  /* 0xfffffffc08287824 */ /* 0x000fe200078e020b */
[----:B------:R2:W-:Y:S01]  /*24a0*/  STS.64 [R9], R14 ;  /* 0x0000000e09007388 */ /* 0x0005e20000000a00 */
[----:B0-----:R-:W-:-:S03]  /*24b0*/  LEA R3, R52, UR4, 0x3 ;  /* 0x0000000434037c11 */ /* 0x001fc6000f8e18ff */
[----:B------:R0:W-:Y:S01]  /*24c0*/  STS.64 [R11], R16 ;  /* 0x000000100b007388 */ /* 0x0001e20000000a00 */
[----:B------:R-:W-:Y:S02]  /*24d0*/  LEA R5, R10, UR4, 0x3 ;  /* 0x000000040a057c11 */ /* 0x000fe4000f8e18ff */
[----:B-1----:R-:W-:Y:S01]  /*24e0*/  LEA R7, R56, UR4, 0x3 ;  /* 0x0000000438077c11 */ /* 0x002fe2000f8e18ff */
[----:B------:R-:W-:Y:S01]  /*24f0*/  STS.64 [R3], R18 ;  /* 0x0000001203007388 */ /* 0x000fe20000000a00 */
[----:B------:R-:W-:Y:S01]  /*2500*/  IMAD R43, R52, -0x4, R3 ;  /* 0xfffffffc342b7824 */ /* 0x000fe200078e0203 */
[----:B--2---:R-:W-:Y:S02]  /*2510*/  LEA R9, R58, UR4, 0x3 ;  /* 0x000000043a097c11 */ /* 0x004fe4000f8e18ff */
[----:B------:R-:W-:Y:S01]  /*2520*/  STS.64 [R5], R20 ;  /* 0x0000001405007388 */ /* 0x000fe20000000a00 */
[----:B------:R-:W-:Y:S01]  /*2530*/  LEA R15, R60, UR4, 0x3 ;  /* 0x000000043c0f7c11 */ /* 0x000fe2000f8e18ff */
[----:B------:R-:W-:Y:S01]  /*2540*/  IMAD R42, R10, -0x4, R5 ;  /* 0xfffffffc0a2a7824 */ /* 0x000fe200078e0205 */
[----:B------:R-:W1:Y:S01]  /*2550*/  LDCU.64 UR4, c[0x0][0x3a0] ;  /* 0x00007400ff0477ac */ /* 0x000e620008000a00 */
[----:B------:R-:W-:Y:S01]  /*2560*/  STS.64 [R7], R22 ;  /* 0x0000001607007388 */ /* 0x000fe20000000a00 */
[----:B------:R-:W-:Y:S01]  /*2570*/  IMAD R45, R56, -0x4, R7 ;  /* 0xfffffffc382d7824 */ /* 0x000fe200078e0207 */
[----:B0-----:R-:W0:Y:S01]  /*2580*/  LDC.64 R16, c[0x0][0x398] ;  /* 0x0000e600ff107b82 */ /* 0x001e220000000a00 */
[----:B------:R-:W-:Y:S01]  /*2590*/  IMAD R58, R58, -0x4, R9 ;  /* 0xfffffffc3a3a7824 */ /* 0x000fe200078e0209 */
[----:B------:R2:W-:Y:S01]  /*25a0*/  STS.64 [R9], R24 ;  /* 0x0000001809007388 */ /* 0x0005e20000000a00 */
[----:B------:R-:W-:-:S03]  /*25b0*/  IMAD R47, R60, -0x4, R15 ;  /* 0xfffffffc3c2f7824 */ /* 0x000fc600078e020f */
[----:B------:R3:W-:Y:S02]  /*25c0*/  STS.64 [R15], R26 ;  /* 0x0000001a0f007388 */ /* 0x0007e40000000a00 */
[----:B------:R-:W-:Y:S01]  /*25d0*/  BAR.SYNC.DEFER_BLOCKING 0x0 ;  /* 0x0000000000007b1d */ /* 0x000fe20000010000 */
[C---:B--2---:R-:W-:Y:S01]  /*25e0*/  IMAD R24, R0.reuse, -0x4, R37 ;  /* 0xfffffffc00187824 */ /* 0x044fe200078e0225 */
[C---:B-1----:R-:W-:Y:S01]  /*25f0*/  ISETP.LT.U32.AND P1, PT, R0.reuse, UR4, PT ;  /* 0x0000000400007c0c */ /* 0x042fe2000bf21070 */
[----:B------:R-:W-:-:S05]  /*2600*/  VIADD R25, R0, 0x100 ;  /* 0x0000010000197836 */ /* 0x000fca0000000000 */
[----:B---3--:R-:W1:Y:S01]  /*2610*/  LDC.64 R14, c[0x0][0x388] ;  /* 0x0000e200ff0e7b82 */ /* 0x008e620000000a00 */
[C---:B------:R-:W-:Y:S01]  /*2620*/  VIADD R26, R0.reuse, 0x200 ;  /* 0x00000200001a7836 */ /* 0x040fe20000000000 */
[----:B------:R-:W-:Y:S01]  /*2630*/  ISETP.LT.U32.AND P4, PT, R25, UR4, PT ;  /* 0x0000000419007c0c */ /* 0x000fe2000bf81070 */
[----:B------:R-:W-:-:S03]  /*2640*/  VIADD R25, R0, 0x500 ;  /* 0x0000050000197836 */ /* 0x000fc60000000000 */
[----:B------:R-:W-:Y:S01]  /*2650*/  ISETP.LT.U32.AND P5, PT, R26, UR4, PT ;  /* 0x000000041a007c0c */ /* 0x000fe2000bfa1070 */
[C---:B------:R-:W-:Y:S01]  /*2660*/  VIADD R26, R0.reuse, 0x600 ;  /* 0x00000600001a7836 */ /* 0x040fe20000000000 */
[----:B------:R-:W-:Y:S01]  /*2670*/  ISETP.LT.U32.AND P3, PT, R25, UR4, PT ;  /* 0x0000000419007c0c */ /* 0x000fe2000bf61070 */
[----:B0-----:R-:W-:-:S03]  /*2680*/  IMAD.WIDE.U32 R16, R0, 0x4, R16 ;  /* 0x0000000400107825 */ /* 0x001fc600078e0010 */
[----:B------:R-:W-:Y:S01]  /*2690*/  ISETP.LT.U32.AND P2, PT, R26, UR4, PT ;  /* 0x000000041a007c0c */ /* 0x000fe2000bf41070 */
[C---:B------:R-:W-:Y:S01]  /*26a0*/  VIADD R26, R0.reuse, 0x700 ;  /* 0x00000700001a7836 */ /* 0x040fe20000000000 */
[----:B------:R-:W0:Y:S04]  /*26b0*/  LDS.64 R20, [R37] ;  /* 0x0000000025147984 */ /* 0x000e280000000a00 */
[----:B------:R-:W2:Y:S04]  /*26c0*/  LDS.64 R22, [R37+0x800] ;  /* 0x0008000025167984 */ /* 0x000ea80000000a00 */
[----:B------:R-:W3:Y:S01]  /*26d0*/  LDS.64 R18, [R37+0x1000] ;  /* 0x0010000025127984 */ /* 0x000ee20000000a00 */
[----:B-1----:R-:W-:-:S03]  /*26e0*/  IMAD.WIDE.U32 R14, R0, 0x8, R14 ;  /* 0x00000008000e7825 */ /* 0x002fc600078e000e */
[----:B------:R-:W1:Y:S04]  /*26f0*/  LDS.64 R12, [R37+0x1800] ;  /* 0x00180000250c7984 */ /* 0x000e680000000a00 */
[----:B------:R-:W4:Y:S04]  /*2700*/  LDS.64 R10, [R37+0x2000] ;  /* 0x00200000250a7984 */ /* 0x000f280000000a00 */
[----:B------:R-:W0:Y:S04]  /*2710*/  LDS.64 R8, [R37+0x2800] ;  /* 0x0028000025087984 */ /* 0x000e280000000a00 */
[----:B------:R-:W0:Y:S04]  /*2720*/  LDS.64 R6, [R37+0x3000] ;  /* 0x0030000025067984 */ /* 0x000e280000000a00 */
[----:B------:R-:W0:Y:S04]  /*2730*/  LDS.64 R4, [R37+0x3800] ;  /* 0x0038000025047984 */ /* 0x000e280000000a00 */
[----:B------:R-:W0:Y:S01]  /*2740*/  LDS.64 R2, [R37+0x4000] ;  /* 0x0040000025027984 */ /* 0x000e220000000a00 */
[----:B------:R-:W-:Y:S06]  /*2750*/  BAR.SYNC.DEFER_BLOCKING 0x0 ;  /* 0x0000000000007b1d */ /* 0x000fec0000010000 */
[----:B-----5:R-:W-:Y:S04]  /*2760*/  STS [R39], R36 ;  /* 0x0000002427007388 */ /* 0x020fe80000000800 */
[----:B------:R-:W-:Y:S04]  /*2770*/  STS [R38], R35 ;  /* 0x0000002326007388 */ /* 0x000fe80000000800 */
[----:B------:R-:W-:Y:S04]  /*2780*/  STS [R41], R34 ;  /* 0x0000002229007388 */ /* 0x000fe80000000800 */
[----:B------:R-:W-:Y:S04]  /*2790*/  STS [R40], R33 ;  /* 0x0000002128007388 */ /* 0x000fe80000000800 */
[----:B------:R-:W-:Y:S04]  /*27a0*/  STS [R43], R32 ;  /* 0x000000202b007388 */ /* 0x000fe80000000800 */
[----:B------:R2:W-:Y:S04]  /*27b0*/  STS [R42], R31 ;  /* 0x0000001f2a007388 */ /* 0x0005e80000000800 */
[----:B------:R3:W-:Y:S04]  /*27c0*/  STS [R45], R30 ;  /* 0x0000001e2d007388 */ /* 0x0007e80000000800 */
[----:B------:R1:W-:Y:S01]  /*27d0*/  STS [R58], R29 ;  /* 0x0000001d3a007388 */ /* 0x0003e20000000800 */
[----:B--2---:R-:W-:-:S03]  /*27e0*/  LOP3.LUT R31, R0, 0x400, RZ, 0xfc, !PT ;  /* 0x00000400001f7812 */ /* 0x004fc600078efcff */
[----:B------:R2:W-:Y:S01]  /*27f0*/  STS [R47], R28 ;  /* 0x0000001c2f007388 */ /* 0x0005e20000000800 */
[----:B---3--:R-:W-:Y:S01]  /*2800*/  VIADD R30, R0, 0x300 ;  /* 0x00000300001e7836 */ /* 0x008fe20000000000 */
[----:B------:R-:W-:Y:S01]  /*2810*/  BAR.SYNC.DEFER_BLOCKING 0x0 ;  /* 0x0000000000007b1d */ /* 0x000fe20000010000 */
[----:B------:R-:W-:Y:S01]  /*2820*/  ISETP.LT.U32.AND P6, PT, R31, UR4, PT ;  /* 0x000000041f007c0c */ /* 0x000fe2000bfc1070 */
[----:B-1----:R-:W-:Y:S02]  /*2830*/  IMAD.U32 R29, RZ, RZ, UR5 ;  /* 0x00000005ff1d7e24 */ /* 0x002fe4000f8e00ff */
[----:B------:R-:W-:Y:S01]  /*2840*/  ISETP.LT.U32.AND P0, PT, R30, UR4, PT ;  /* 0x000000041e007c0c */ /* 0x000fe2000bf01070 */
[----:B--2---:R-:W-:Y:S02]  /*2850*/  IMAD.U32 R28, RZ, RZ, UR5 ;  /* 0x00000005ff1c7e24 */ /* 0x004fe4000f8e00ff */
[----:B------:R-:W-:-:S03]  /*2860*/  ISETP.GT.U32.AND.EX P4, PT, R29, RZ, PT, P4 ;  /* 0x000000ff1d00720c */ /* 0x000fc60003f84140 */
[----:B------:R-:W-:Y:S01]  /*2870*/  ISETP.GT.U32.AND.EX P1, PT, R28, RZ, PT, P1 ;  /* 0x000000ff1c00720c */ /* 0x000fe20003f24110 */
[----:B------:R1:W2:-:S12]  /*2880*/  LDS R27, [R24+0x2000] ;  /* 0x00200000181b7984 */ /* 0x0002980000000800 */
[----:B01--4-:R-:W-:Y:S05]  /*2890*/  @!P1 BRA `(.L_x_460) ;  /* 0x0000000000289947 */ /* 0x013fea0003800000 */
[----:B------:R-:W0:Y:S01]  /*28a0*/  LDS R25, [R24] ;  /* 0x0000000018197984 */ /* 0x000e220000000800 */
        /* <DEDUP_REMOVED lines=8> */
[----:B0-----:R1:W-:Y:S02]  /*2930*/  STG.E desc[UR10][R16.64], R25 ;  /* 0x0000001910007986 */ /* 0x0013e4000c10190a */
.L_x_460:
[----:B------:R-:W-:Y:S05]  /*2940*/  BSYNC.RECONVERGENT B0 ;  /* 0x0000000000007941 */ /* 0x000fea0003800200 */
.L_x_459:
[----:B-1----:R0:W1:Y:S01]  /*2950*/  LDS R25, [R24+0x400] ;  /* 0x0004000018197984 */ /* 0x0020620000000800 */
        /* <DEDUP_REMOVED lines=11> */
[----:B-1----:R3:W-:Y:S02]  /*2a10*/  STG.E desc[UR10][R16.64+0x400], R25 ;  /* 0x0004001910007986 */ /* 0x0027e4000c10190a */
.L_x_462:
[----:B------:R-:W-:Y:S05]  /*2a20*/  BSYNC.RECONVERGENT B0 ;  /* 0x0000000000007941 */ /* 0x000fea0003800200 */
.L_x_461:
[----:B---3--:R-:W-:Y:S01]  /*2a30*/  IMAD.U32 R21, RZ, RZ, UR5 ;  /* 0x00000005ff157e24 */ /* 0x008fe2000f8e00ff */
[----:B------:R-:W-:Y:S01]  /*2a40*/  LOP3.LUT R0, R0, 0x800, RZ, 0xfc, !PT ;  /* 0x0000080000007812 */ /* 0x000fe200078efcff */
[----:B------:R-:W-:Y:S01]  /*2a50*/  IMAD.U32 R20, RZ, RZ, UR5 ;  /* 0x00000005ff147e24 */ /* 0x000fe2000f8e00ff */
[----:B------:R-:W-:Y:S01]  /*2a60*/  BSSY.RECONVERGENT B0, `(.L_x_463) ;  /* 0x0000016000007945 */ /* 0x000fe20003800200 */
[----:B------:R-:W-:Y:S01]  /*2a70*/  IMAD.U32 R22, RZ, RZ, UR5 ;  /* 0x00000005ff167e24 */ /* 0x000fe2000f8e00ff */
[C---:B------:R-:W-:Y:S02]  /*2a80*/  ISETP.GT.U32.AND.EX P0, PT, R21.reuse, RZ, PT, P0 ;  /* 0x000000ff1500720c */ /* 0x040fe40003f04100 */
[----:B------:R-:W-:Y:S02]  /*2a90*/  ISETP.GT.U32.AND.EX P1, PT, R21, RZ, PT, P1 ;  /* 0x000000ff1500720c */ /* 0x000fe40003f24110 */
[----:B------:R3:W4:Y:S01]  /*2aa0*/  LDS R21, [R24+0x800] ;  /* 0x0008000018157984 */ /* 0x0007220000000800 */
[----:B------:R-:W-:-:S02]  /*2ab0*/  ISETP.GT.U32.AND.EX P5, PT, R20, RZ, PT, P5 ;  /* 0x000000ff1400720c */ /* 0x000fc40003fa4150 */
[----:B------:R-:W-:Y:S01]  /*2ac0*/  ISETP.LT.U32.AND P4, PT, R0, UR4, PT ;  /* 0x0000000400007c0c */ /* 0x000fe2000bf81070 */
[----:B------:R-:W-:Y:S01]  /*2ad0*/  IMAD.U32 R0, RZ, RZ, UR5 ;  /* 0x00000005ff007e24 */ /* 0x000fe2000f8e00ff */
[----:B------:R-:W-:Y:S02]  /*2ae0*/  ISETP.GT.U32.AND.EX P6, PT, R22, RZ, PT, P6 ;  /* 0x000000ff1600720c */ /* 0x000fe40003fc4160 */
[----:B------:R-:W-:Y:S02]  /*2af0*/  ISETP.GT.U32.AND.EX P2, PT, R20, RZ, PT, P2 ;  /* 0x000000ff1400720c */ /* 0x000fe40003f44120 */
[----:B------:R-:W-:Y:S02]  /*2b00*/  ISETP.GT.U32.AND.EX P3, PT, R0, RZ, PT, P3 ;  /* 0x000000ff0000720c */ /* 0x000fe40003f64130 */
[----:B------:R-:W-:-:S03]  /*2b10*/  ISETP.GT.U32.AND.EX P4, PT, R22, RZ, PT, P4 ;  /* 0x000000ff1600720c */ /* 0x000fc60003f84140 */
[----:B---3--:R-:W-:Y:S10]  /*2b20*/  @!P5 BRA `(.L_x_464) ;  /* 0x000000000024d947 */ /* 0x008ff40003800000 */
[----:B------:R-:W-:Y:S01]  /*2b30*/  ISETP.GT.U32.AND P5, PT, R18, -0x1, PT ;  /* 0xffffffff1200780c */ /* 0x000fe20003fa4070 */
[----:B-1----:R-:W-:-:S03]  /*2b40*/  IMAD.MOV.U32 R25, RZ, RZ, -0x1 ;  /* 0xffffffffff197424 */ /* 0x002fc600078e00ff */
[----:B------:R-:W-:-:S04]  /*2b50*/  ISETP.GT.AND.EX P5, PT, R19, -0x1, PT, P5 ;  /* 0xffffffff1300780c */ /* 0x000fc80003fa4350 */
[----:B------:R-:W-:Y:S02]  /*2b60*/  SEL R23, RZ, 0xffffffff, !P5 ;  /* 0xffffffffff177807 */ /* 0x000fe40006800000 */
[----:B------:R-:W-:Y:S02]  /*2b70*/  SEL R25, R25, 0x80000000, P5 ;  /* 0x8000000019197807 */ /* 0x000fe40002800000 */
[----:B------:R-:W-:Y:S02]  /*2b80*/  LOP3.LUT R18, R23, R18, RZ, 0x3c, !PT ;  /* 0x0000001217127212 */ /* 0x000fe400078e3cff */
[----:B------:R-:W-:-:S05]  /*2b90*/  LOP3.LUT R19, R25, R19, RZ, 0x3c, !PT ;  /* 0x0000001319137212 */ /* 0x000fca00078e3cff */
[----:B------:R3:W-:Y:S04]  /*2ba0*/  STG.E.64 desc[UR10][R14.64+0x1000], R18 ;  /* 0x001000120e007986 */ /* 0x0007e8000c101b0a */
[----:B----4-:R3:W-:Y:S02]  /*2bb0*/  STG.E desc[UR10][R16.64+0x800], R21 ;  /* 0x0008001510007986 */ /* 0x0107e4000c10190a */
.L_x_464:
[----:B------:R-:W-:Y:S05]  /*2bc0*/  BSYNC.RECONVERGENT B0 ;  /* 0x0000000000007941 */ /* 0x000fea0003800200 */
.L_x_463:
[----:B---3--:R3:W0:Y:S01]  /*2bd0*/  LDS R19, [R24+0xc00] ;  /* 0x000c000018137984 */ /* 0x0086220000000800 */
[----:B------:R-:W-:Y:S04]  /*2be0*/  BSSY.RECONVERGENT B0, `(.L_x_465) ;  /* 0x000000b000007945 */ /* 0x000fe80003800200 */
[----:B------:R-:W-:Y:S05]  /*2bf0*/  @!P0 BRA `(.L_x_466) ;  /* 0x0000000000248947 */ /* 0x000fea0003800000 */
[----:B------:R-:W-:Y:S01]  /*2c00*/  ISETP.GT.U32.AND P0, PT, R12, -0x1, PT ;  /* 0xffffffff0c00780c */ /* 0x000fe20003f04070 */
[----:B------:R-:W-:-:S03]  /*2c10*/  IMAD.MOV.U32 R23, RZ, RZ, -0x1 ;  /* 0xffffffffff177424 */ /* 0x000fc600078e00ff */
[----:B------:R-:W-:-:S04]  /*2c20*/  ISETP.GT.AND.EX P0, PT, R13, -0x1, PT, P0 ;  /* 0xffffffff0d00780c */ /* 0x000fc80003f04300 */
[----:B----4-:R-:W-:Y:S02]  /*2c30*/  SEL R21, RZ, 0xffffffff, !P0 ;  /* 0xffffffffff157807 */ /* 0x010fe40004000000 */
[----:B------:R-:W-:Y:S02]  /*2c40*/  SEL R23, R23, 0x80000000, P0 ;  /* 0x8000000017177807 */ /* 0x000fe40000000000 */
[----:B------:R-:W-:Y:S02]  /*2c50*/  LOP3.LUT R12, R21, R12, RZ, 0x3c, !PT ;  /* 0x0000000c150c7212 */ /* 0x000fe400078e3cff */
[----:B------:R-:W-:-:S05]  /*2c60*/  LOP3.LUT R13, R23, R13, RZ, 0x3c, !PT ;  /* 0x0000000d170d7212 */ /* 0x000fca00078e3cff */
[----:B------:R4:W-:Y:S04]  /*2c70*/  STG.E.64 desc[UR10][R14.64+0x1800], R12 ;  /* 0x0018000c0e007986 */ /* 0x0009e8000c101b0a */
[----:B0-----:R4:W-:Y:S02]  /*2c80*/  STG.E desc[UR10][R16.64+0xc00], R19 ;  /* 0x000c001310007986 */ /* 0x0019e4000c10190a */
.L_x_466:
[----:B------:R-:W-:Y:S05]  /*2c90*/  BSYNC.RECONVERGENT B0 ;  /* 0x0000000000007941 */ /* 0x000fea0003800200 */
.L_x_465:
[----:B----4-:R4:W0:Y:S01]  /*2ca0*/  LDS R13, [R24+0x1000] ;  /* 0x00100000180d7984 */ /* 0x0108220000000800 */
        /* <DEDUP_REMOVED lines=10> */
[----:B------:R0:W-:Y:S02]  /*2d50*/  STG.E desc[UR10][R16.64+0x1000], R13 ;  /* 0x0010000d10007986 */ /* 0x0001e4000c10190a */
.L_x_468:
[----:B------:R-:W-:Y:S05]  /*2d60*/  BSYNC.RECONVERGENT B0 ;  /* 0x0000000000007941 */ /* 0x000fea0003800200 */
.L_x_467:
[----:B0-----:R0:W0:Y:S01]  /*2d70*/  LDS R11, [R24+0x1400] ;  /* 0x00140000180b7984 */ /* 0x0010220000000800 */
        /* <DEDUP_REMOVED lines=11> */
.L_x_470:
[----:B------:R-:W-:Y:S05]  /*2e30*/  BSYNC.RECONVERGENT B0 ;  /* 0x0000000000007941 */ /* 0x000fea0003800200 */
.L_x_469:
[----:B-1----:R1:W0:Y:S01]  /*2e40*/  LDS R9, [R24+0x1800] ;  /* 0x0018000018097984 */ /* 0x0022220000000800 */
        /* <DEDUP_REMOVED lines=11> */
.L_x_472:
[----:B------:R-:W-:Y:S05]  /*2f00*/  BSYNC.RECONVERGENT B0 ;  /* 0x0000000000007941 */ /* 0x000fea0003800200 */
.L_x_471:
        /* <DEDUP_REMOVED lines=12> */
.L_x_474:
[----:B------:R-:W-:Y:S05]  /*2fd0*/  BSYNC.RECONVERGENT B0 ;  /* 0x0000000000007941 */ /* 0x000fea0003800200 */
.L_x_473:
        /* <DEDUP_REMOVED lines=9> */
[----:B--2---:R-:W-:Y:S01]  /*3070*/  STG.E desc[UR10][R16.64+0x2000], R27 ;  /* 0x0020001b10007986 */ /* 0x004fe2000c10190a */
[----:B------:R-:W-:Y:S05]  /*3080*/  EXIT ;  /* 0x000000000000794d */ /* 0x000fea0003800000 */
.L_x_475:
        /* <DEDUP_REMOVED lines=15> */
.L_x_548:


//--------------------- .text._ZN3cub18CUB_300001_SM_10006detail11EmptyKernelIvEEvv --------------------------
	.section	.text._ZN3cub18CUB_300001_SM_10006detail11EmptyKernelIvEEvv,"ax",@progbits
	.align	128
        .global         _ZN3cub18CUB_300001_SM_10006detail11EmptyKernelIvEEvv
        .type           _ZN3cub18CUB_300001_SM_10006detail11EmptyKernelIvEEvv,@function
        .size           _ZN3cub18CUB_300001_SM_10006detail11EmptyKernelIvEEvv,(.L_x_549 - _ZN3cub18CUB_300001_SM_10006detail11EmptyKernelIvEEvv)
        .other          _ZN3cub18CUB_300001_SM_10006detail11EmptyKernelIvEEvv,@"STO_CUDA_ENTRY STV_DEFAULT"
_ZN3cub18CUB_300001_SM_10006detail11EmptyKernelIvEEvv:
.text._ZN3cub18CUB_300001_SM_10006detail11EmptyKernelIvEEvv:
[----:B------:R-:W-:Y:S01]  /*0000*/  LDC R1, c[0x0][0x37c] ;  /* 0x0000df00ff017b82 */ /* 0x000fe20000000800 */
[----:B------:R-:W-:Y:S05]  /*0010*/  EXIT ;  /* 0x000000000000794d */ /* 0x000fea0003800000 */
.L_x_476:
        /* <DEDUP_REMOVED lines=14> */
.L_x_549:


//--------------------- .text._Z18calc_avg_coalescedPiPdS_i --------------------------
	.section	.text._Z18calc_avg_coalescedPiPdS_i,"ax",@progbits
	.align	128
        .global         _Z18calc_avg_coalescedPiPdS_i
        .type           _Z18calc_avg_coalescedPiPdS_i,@function
        .size           _Z18calc_avg_coalescedPiPdS_i,(.L_x_537 - _Z18calc_avg_coalescedPiPdS_i)
        .other          _Z18calc_avg_coalescedPiPdS_i,@"STO_CUDA_ENTRY STV_DEFAULT"
_Z18calc_avg_coalescedPiPdS_i:
.text._Z18calc_avg_coalescedPiPdS_i:
[----:B------:R-:W-:Y:S01]  /*0000*/  LDC R1, c[0x0][0x37c] ;  /* 0x0000df00ff017b82 */ /* 0x000fe20000000800 */
[----:B------:R-:W0:Y:S01]  /*0010*/  S2R R0, SR_CTAID.X ;  /* 0x0000000000007919 */ /* 0x000e220000002500 */
[----:B------:R-:W0:Y:S01]  /*0020*/  LDCU UR6, c[0x0][0x360] ;  /* 0x00006c00ff0677ac */ /* 0x000e220008000800 */
[----:B------:R-:W0:Y:S01]  /*0030*/  S2R R7, SR_TID.X ;  /* 0x0000000000077919 */ /* 0x000e220000002100 */
[----:B------:R-:W1:Y:S01]  /*0040*/  LDCU UR4, c[0x0][0x398] ;  /* 0x00007300ff0477ac */ /* 0x000e620008000800 */
[----:B------:R-:W2:Y:S01]  /*0050*/  LDCU.64 UR8, c[0x0][0x358] ;  /* 0x00006b00ff0877ac */ /* 0x000ea20008000a00 */
[----:B0-----:R-:W-:-:S05]  /*0060*/  IMAD R0, R0, UR6, R7 ;  /* 0x0000000600007c24 */ /* 0x001fca000f8e0207 */
[----:B-1----:R-:W-:-:S13]  /*0070*/  ISETP.GE.AND P0, PT, R0, UR4, PT ;  /* 0x0000000400007c0c */ /* 0x002fda000bf06270 */
[----:B------:R-:W0:Y:S08]  /*0080*/  @!P0 LDC.64 R2, c[0x0][0x388] ;  /* 0x0000e200ff028b82 */ /* 0x000e300000000a00 */
[----:B------:R-:W1:Y:S01]  /*0090*/  @!P0 LDC.64 R4, c[0x0][0x390] ;  /* 0x0000e400ff048b82 */ /* 0x000e620000000a00 */
[----:B0-----:R-:W-:-:S06]  /*00a0*/  @!P0 IMAD.WIDE R2, R0, 0x8, R2 ;  /* 0x0000000800028825 */ /* 0x001fcc00078e0202 */
[----:B--2---:R-:W2:Y:S01]  /*00b0*/  @!P0 LDG.E.64 R2, desc[UR8][R2.64] ;  /* 0x0000000802028981 */ /* 0x004ea2000c1e1b00 */
[----:B-1----:R-:W-:-:S06]  /*00c0*/  @!P0 IMAD.WIDE R4, R0, 0x4, R4 ;  /* 0x0000000400048825 */ /* 0x002fcc00078e0204 */
[----:B------:R-:W3:Y:S01]  /*00d0*/  @!P0 LDG.E R5, desc[UR8][R4.64] ;  /* 0x0000000804058981 */ /* 0x000ee2000c1e1900 */
[----:B------:R-:W0:Y:S01]  /*00e0*/  S2UR UR5, SR_CgaCtaId ;  /* 0x00000000000579c3 */ /* 0x000e220000008800 */
[----:B------:R-:W-:Y:S01]  /*00f0*/  UMOV UR4, 0x400 ;  /* 0x0000040000047882 */ /* 0x000fe20000000000 */
[----:B------:R-:W-:Y:S01]  /*0100*/  BSSY.RECONVERGENT B0, `(.L_x_477) ;  /* 0x0000021000007945 */ /* 0x000fe20003800200 */
[----:B0-----:R-:W-:-:S04]  /*0110*/  ULEA UR4, UR5, UR4, 0x18 ;  /* 0x0000000405047291 */ /* 0x001fc8000f8ec0ff */
[----:B------:R-:W-:Y:S02]  /*0120*/  ULEA UR5, UR6, UR4, 0x3 ;  /* 0x0000000406057291 */ /* 0x000fe4000f8e18ff */
[----:B------:R-:W-:-:S04]  /*0130*/  LEA R9, R7, UR4, 0x3 ;  /* 0x0000000407097c11 */ /* 0x000fc8000f8e18ff */
[----:B------:R-:W-:Y:S01]  /*0140*/  LEA R8, R7, UR5, 0x2 ;  /* 0x0000000507087c11 */ /* 0x000fe2000f8e10ff */
[----:B--2---:R0:W-:Y:S04]  /*0150*/  @!P0 STS.64 [R9], R2 ;  /* 0x0000000209008388 */ /* 0x0041e80000000a00 */
[----:B---3--:R0:W-:Y:S01]  /*0160*/  @!P0 STS [R8], R5 ;  /* 0x0000000508008388 */ /* 0x0081e20000000800 */
[----:B------:R-:W-:Y:S06]  /*0170*/  BAR.SYNC.DEFER_BLOCKING 0x0 ;  /* 0x0000000000007b1d */ /* 0x000fec0000010000 */
[----:B------:R-:W-:Y:S05]  /*0180*/  @P0 BRA `(.L_x_478) ;  /* 0x0000000000600947 */ /* 0x000fea0003800000 */
[----:B------:R-:W1:Y:S01]  /*0190*/  LDS R4, [R8] ;  /* 0x0000000008047984 */ /* 0x000e620000000800 */
[----:B0-----:R-:W-:Y:S01]  /*01a0*/  IMAD.MOV.U32 R2, RZ, RZ, 0x1 ;  /* 0x00000001ff027424 */ /* 0x001fe200078e00ff */
[----:B------:R-:W-:Y:S02]  /*01b0*/  BSSY.RECONVERGENT B1, `(.L_x_479) ;  /* 0x0000014000017945 */ /* 0x000fe40003800200 */
[----:B------:R-:W0:Y:S01]  /*01c0*/  LDS.64 R6, [R9] ;  /* 0x0000000009067984 */ /* 0x000e220000000a00 */
[----:B-1----:R-:W1:Y:S01]  /*01d0*/  I2F.F64 R4, R4 ;  /* 0x0000000400047312 */ /* 0x002e620000201c00 */
[----:B0-----:R-:W-:-:S07]  /*01e0*/  FSETP.GEU.AND P1, PT, |R7|, 6.5827683646048100446e-37, PT ;  /* 0x036000000700780b */ /* 0x001fce0003f2e200 */
[----:B-1----:R-:W0:Y:S02]  /*01f0*/  MUFU.RCP64H R3, R5 ;  /* 0x0000000500037308 */ /* 0x002e240000001800 */
[----:B0-----:R-:W-:-:S08]  /*0200*/  DFMA R10, -R4, R2, 1 ;  /* 0x3ff00000040a742b */ /* 0x001fd00000000102 */
[----:B------:R-:W-:-:S08]  /*0210*/  DFMA R10, R10, R10, R10 ;  /* 0x0000000a0a0a722b */ /* 0x000fd0000000000a */
[----:B------:R-:W-:-:S08]  /*0220*/  DFMA R10, R2, R10, R2 ;  /* 0x0000000a020a722b */ /* 0x000fd00000000002 */
[----:B------:R-:W-:-:S08]  /*0230*/  DFMA R2, -R4, R10, 1 ;  /* 0x3ff000000402742b */ /* 0x000fd0000000010a */
[----:B------:R-:W-:-:S08]  /*0240*/  DFMA R2, R10, R2, R10 ;  /* 0x000000020a02722b */ /* 0x000fd0000000000a */
[----:B------:R-:W-:-:S08]  /*0250*/  DMUL R10, R6, R2 ;  /* 0x00000002060a7228 */ /* 0x000fd00000000000 */
[----:B------:R-:W-:-:S08]  /*0260*/  DFMA R12, -R4, R10, R6 ;  /* 0x0000000a040c722b */ /* 0x000fd00000000106 */
[----:B------:R-:W-:-:S10]  /*0270*/  DFMA R2, R2, R12, R10 ;  /* 0x0000000c0202722b */ /* 0x000fd4000000000a */
[----:B------:R-:W-:-:S05]  /*0280*/  FFMA R8, RZ, R5, R3 ;  /* 0x00000005ff087223 */ /* 0x000fca0000000003 */
[----:B------:R-:W-:-:S13]  /*0290*/  FSETP.GT.AND P0, PT, |R8|, 1.469367938527859385e-39, PT ;  /* 0x001000000800780b */ /* 0x000fda0003f04200 */
[----:B------:R-:W-:Y:S05]  /*02a0*/  @P0 BRA P1, `(.L_x_480) ;  /* 0x0000000000100947 */ /* 0x000fea0000800000 */
[----:B------:R-:W-:-:S07]  /*02b0*/  MOV R8, 0x2d0 ;  /* 0x000002d000087802 */ /* 0x000fce0000000f00 */
[----:B------:R-:W-:Y:S05]  /*02c0*/  CALL.REL.NOINC `($__internal_0_$__cuda_sm20_div_rn_f64_full) ;  /* 0x0000000000387944 */ /* 0x000fea0003c00000 */
[----:B------:R-:W-:Y:S02]  /*02d0*/  IMAD.MOV.U32 R2, RZ, RZ, R12 ;  /* 0x000000ffff027224 */ /* 0x000fe400078e000c */
[----:B------:R-:W-:-:S07]  /*02e0*/  IMAD.MOV.U32 R3, RZ, RZ, R13 ;  /* 0x000000ffff037224 */ /* 0x000fce00078e000d */
.L_x_480:
[----:B------:R-:W-:Y:S05]  /*02f0*/  BSYNC.RECONVERGENT B1 ;  /* 0x0000000000017941 */ /* 0x000fea0003800200 */
.L_x_479:
[----:B------:R1:W-:Y:S02]  /*0300*/  STS.64 [R9], R2 ;  /* 0x0000000209007388 */ /* 0x0003e40000000a00 */
.L_x_478:
[----:B------:R-:W-:Y:S05]  /*0310*/  BSYNC.RECONVERGENT B0 ;  /* 0x0000000000007941 */ /* 0x000fea0003800200 */
.L_x_477:
[----:B------:R-:W2:Y:S01]  /*0320*/  LDCU UR4, c[0x0][0x398] ;  /* 0x00007300ff0477ac */ /* 0x000ea20008000800 */
[----:B------:R-:W-:Y:S01]  /*0330*/  BAR.SYNC.DEFER_BLOCKING 0x0 ;  /* 0x0000000000007b1d */ /* 0x000fe20000010000 */
[----:B--2---:R-:W-:-:S13]  /*0340*/  ISETP.GE.AND P0, PT, R0, UR4, PT ;  /* 0x0000000400007c0c */ /* 0x004fda000bf06270 */
[----:B------:R-:W-:Y:S05]  /*0350*/  @P0 EXIT ;  /* 0x000000000000094d */ /* 0x000fea0003800000 */
[----:B01----:R-:W0:Y:S01]  /*0360*/  LDS.64 R2, [R9] ;  /* 0x0000000009027984 */ /* 0x003e220000000a00 */
[----:B------:R-:W1:Y:S02]  /*0370*/  LDC.64 R4, c[0x0][0x388] ;  /* 0x0000e200ff047b82 */ /* 0x000e640000000a00 */
[----:B-1----:R-:W-:-:S05]  /*0380*/  IMAD.WIDE R4, R0, 0x8, R4 ;  /* 0x0000000800047825 */ /* 0x002fca00078e0204 */
[----:B0-----:R-:W-:Y:S01]  /*0390*/  STG.E.64 desc[UR8][R4.64], R2 ;  /* 0x0000000204007986 */ /* 0x001fe2000c101b08 */
[----:B------:R-:W-:Y:S05]  /*03a0*/  EXIT ;  /* 0x000000000000794d */ /* 0x000fea0003800000 */
        .weak           $__internal_0_$__cuda_sm20_div_rn_f64_full
        .type           $__internal_0_$__cuda_sm20_div_rn_f64_full,@function
        .size           $__internal_0_$__cuda_sm20_div_rn_f64_full,(.L_x_537 - $__internal_0_$__cuda_sm20_div_rn_f64_full)
$__internal_0_$__cuda_sm20_div_rn_f64_full:
[C---:B------:R-:W-:Y:S01]  /*03b0*/  FSETP.GEU.AND P0, PT, |R5|.reuse, 1.469367938527859385e-39, PT ;  /* 0x001000000500780b */ /* 0x040fe20003f0e200 */
[----:B------:R-:W-:Y:S01]  /*03c0*/  IMAD.MOV.U32 R10, RZ, RZ, 0x1 ;  /* 0x00000001ff0a7424 */ /* 0x000fe200078e00ff */
[----:B------:R-:W-:Y:S01]  /*03d0*/  LOP3.LUT R2, R5, 0x800fffff, RZ, 0xc0, !PT ;  /* 0x800fffff05027812 */ /* 0x000fe200078ec0ff */
[----:B------:R-:W-:Y:S01]  /*03e0*/  BSSY.RECONVERGENT B2, `(.L_x_481) ;  /* 0x0000055000027945 */ /* 0x000fe20003800200 */
[C---:B------:R-:W-:Y:S02]  /*03f0*/  FSETP.GEU.AND P2, PT, |R7|.reuse, 1.469367938527859385e-39, PT ;  /* 0x001000000700780b */ /* 0x040fe40003f4e200 */
[----:B------:R-:W-:Y:S01]  /*0400*/  LOP3.LUT R3, R2, 0x3ff00000, RZ, 0xfc, !PT ;  /* 0x3ff0000002037812 */ /* 0x000fe200078efcff */
[----:B------:R-:W-:Y:S01]  /*0410*/  IMAD.MOV.U32 R2, RZ, RZ, R4 ;  /* 0x000000ffff027224 */ /* 0x000fe200078e0004 */
[----:B------:R-:W-:-:S05]  /*0420*/  LOP3.LUT R12, R7, 0x7ff00000, RZ, 0xc0, !PT ;  /* 0x7ff00000070c7812 */ /* 0x000fca00078ec0ff */
[----:B------:R-:W-:-:S04]  /*0430*/  @!P0 DMUL R2, R4, 8.98846567431157953865e+307 ;  /* 0x7fe0000004028828 */ /* 0x000fc80000000000 */
[----:B------:R-:W-:Y:S01]  /*0440*/  @!P2 LOP3.LUT R13, R5, 0x7ff00000, RZ, 0xc0, !PT ;  /* 0x7ff00000050da812 */ /* 0x000fe200078ec0ff */
[----:B------:R-:W-:Y:S01]  /*0450*/  @!P2 IMAD.MOV.U32 R18, RZ, RZ, RZ ;  /* 0x000000ffff12a224 */ /* 0x000fe200078e00ff */
[----:B------:R-:W0:Y:S02]  /*0460*/  MUFU.RCP64H R11, R3 ;  /* 0x00000003000b7308 */ /* 0x000e240000001800 */
[----:B------:R-:W-:Y:S01]  /*0470*/  @!P2 ISETP.GE.U32.AND P3, PT, R12, R13, PT ;  /* 0x0000000d0c00a20c */ /* 0x000fe20003f66070 */
[----:B------:R-:W-:-:S05]  /*0480*/  IMAD.MOV.U32 R13, RZ, RZ, 0x1ca00000 ;  /* 0x1ca00000ff0d7424 */ /* 0x000fca00078e00ff */
[----:B------:R-:W-:-:S04]  /*0490*/  @!P2 SEL R19, R13, 0x63400000, !P3 ;  /* 0x634000000d13a807 */ /* 0x000fc80005800000 */
[----:B------:R-:W-:-:S04]  /*04a0*/  @!P2 LOP3.LUT R19, R19, 0x80000000, R7, 0xf8, !PT ;  /* 0x800000001313a812 */ /* 0x000fc800078ef807 */
[----:B------:R-:W-:Y:S01]  /*04b0*/  @!P2 LOP3.LUT R19, R19, 0x100000, RZ, 0xfc, !PT ;  /* 0x001000001313a812 */ /* 0x000fe200078efcff */
[----:B0-----:R-:W-:-:S08]  /*04c0*/  DFMA R14, R10, -R2, 1 ;  /* 0x3ff000000a0e742b */ /* 0x001fd00000000802 */
[----:B------:R-:W-:Y:S01]  /*04d0*/  DFMA R16, R14, R14, R14 ;  /* 0x0000000e0e10722b */ /* 0x000fe2000000000e */
[----:B------:R-:W-:-:S04]  /*04e0*/  LOP3.LUT R15, R5, 0x7ff00000, RZ, 0xc0, !PT ;  /* 0x7ff00000050f7812 */ /* 0x000fc800078ec0ff */
[----:B------:R-:W-:-:S03]  /*04f0*/  ISETP.GE.U32.AND P1, PT, R12, R15, PT ;  /* 0x0000000f0c00720c */ /* 0x000fc60003f26070 */
[----:B------:R-:W-:Y:S01]  /*0500*/  DFMA R16, R10, R16, R10 ;  /* 0x000000100a10722b */ /* 0x000fe2000000000a */
[----:B------:R-:W-:Y:S01]  /*0510*/  SEL R11, R13, 0x63400000, !P1 ;  /* 0x634000000d0b7807 */ /* 0x000fe20004800000 */
[----:B------:R-:W-:-:S03]  /*0520*/  IMAD.MOV.U32 R10, RZ, RZ, R6 ;  /* 0x000000ffff0a7224 */ /* 0x000fc600078e0006 */
[----:B------:R-:W-:-:S03]  /*0530*/  LOP3.LUT R11, R11, 0x800fffff, R7, 0xf8, !PT ;  /* 0x800fffff0b0b7812 */ /* 0x000fc600078ef807 */
[----:B------:R-:W-:-:S03]  /*0540*/  DFMA R20, R16, -R2, 1 ;  /* 0x3ff000001014742b */ /* 0x000fc60000000802 */
[----:B------:R-:W-:-:S05]  /*0550*/  @!P2 DFMA R10, R10, 2, -R18 ;  /* 0x400000000a0aa82b */ /* 0x000fca0000000812 */
[----:B------:R-:W-:Y:S01]  /*0560*/  DFMA R16, R16, R20, R16 ;  /* 0x000000141010722b */ /* 0x000fe20000000010 */
[----:B------:R-:W-:Y:S02]  /*0570*/  IMAD.MOV.U32 R21, RZ, RZ, R12 ;  /* 0x000000ffff157224 */ /* 0x000fe400078e000c */
[----:B------:R-:W-:Y:S01]  /*0580*/  IMAD.MOV.U32 R20, RZ, RZ, R15 ;  /* 0x000000ffff147224 */ /* 0x000fe200078e000f */
[----:B------:R-:W-:Y:S02]  /*0590*/  @!P0 LOP3.LUT R20, R3, 0x7ff00000, RZ, 0xc0, !PT ;  /* 0x7ff0000003148812 */ /* 0x000fe400078ec0ff */
[----:B------:R-:W-:Y:S02]  /*05a0*/  @!P2 LOP3.LUT R21, R11, 0x7ff00000, RZ, 0xc0, !PT ;  /* 0x7ff000000b15a812 */ /* 0x000fe400078ec0ff */
[----:B------:R-:W-:Y:S01]  /*05b0*/  DMUL R18, R16, R10 ;  /* 0x0000000a10127228 */ /* 0x000fe20000000000 */
[----:B------:R-:W-:Y:S02]  /*05c0*/  VIADD R23, R20, 0xffffffff ;  /* 0xffffffff14177836 */ /* 0x000fe40000000000 */
[----:B------:R-:W-:-:S05]  /*05d0*/  VIADD R22, R21, 0xffffffff ;  /* 0xffffffff15167836 */ /* 0x000fca0000000000 */
[----:B------:R-:W-:Y:S01]  /*05e0*/  DFMA R14, R18, -R2, R10 ;  /* 0x80000002120e722b */ /* 0x000fe2000000000a */
[----:B------:R-:W-:-:S04]  /*05f0*/  ISETP.GT.U32.AND P0, PT, R22, 0x7feffffe, PT ;  /* 0x7feffffe1600780c */ /* 0x000fc80003f04070 */
[----:B------:R-:W-:-:S03]  /*0600*/  ISETP.GT.U32.OR P0, PT, R23, 0x7feffffe, P0 ;  /* 0x7feffffe1700780c */ /* 0x000fc60000704470 */
[----:B------:R-:W-:-:S10]  /*0610*/  DFMA R14, R16, R14, R18 ;  /* 0x0000000e100e722b */ /* 0x000fd40000000012 */
[----:B------:R-:W-:Y:S05]  /*0620*/  @P0 BRA `(.L_x_482) ;  /* 0x00000000006c0947 */ /* 0x000fea0003800000 */
[----:B------:R-:W-:-:S04]  /*0630*/  LOP3.LUT R7, R5, 0x7ff00000, RZ, 0xc0, !PT ;  /* 0x7ff0000005077812 */ /* 0x000fc800078ec0ff */
[CC--:B------:R-:W-:Y:S02]  /*0640*/  VIADDMNMX R6, R12.reuse, -R7.reuse, 0xb9600000, !PT ;  /* 0xb96000000c067446 */ /* 0x0c0fe40007800907 */
[----:B------:R-:W-:Y:S02]  /*0650*/  ISETP.GE.U32.AND P0, PT, R12, R7, PT ;  /* 0x000000070c00720c */ /* 0x000fe40003f06070 */
[----:B------:R-:W-:Y:S02]  /*0660*/  VIMNMX R6, PT, PT, R6, 0x46a00000, PT ;  /* 0x46a0000006067848 */ /* 0x000fe40003fe0100 */
[----:B------:R-:W-:-:S05]  /*0670*/  SEL R13, R13, 0x63400000, !P0 ;  /* 0x634000000d0d7807 */ /* 0x000fca0004000000 */
[----:B------:R-:W-:Y:S02]  /*0680*/  IMAD.IADD R16, R6, 0x1, -R13 ;  /* 0x0000000106107824 */ /* 0x000fe400078e0a0d */
[----:B------:R-:W-:Y:S02]  /*0690*/  IMAD.MOV.U32 R6, RZ, RZ, RZ ;  /* 0x000000ffff067224 */ /* 0x000fe400078e00ff */
[----:B------:R-:W-:-:S06]  /*06a0*/  VIADD R7, R16, 0x7fe00000 ;  /* 0x7fe0000010077836 */ /* 0x000fcc0000000000 */
[----:B------:R-:W-:-:S10]  /*06b0*/  DMUL R12, R14, R6 ;  /* 0x000000060e0c7228 */ /* 0x000fd40000000000 */
[----:B------:R-:W-:-:S13]  /*06c0*/  FSETP.GTU.AND P0, PT, |R13|, 1.469367938527859385e-39, PT ;  /* 0x001000000d00780b */ /* 0x000fda0003f0c200 */
[----:B------:R-:W-:Y:S05]  /*06d0*/  @P0 BRA `(.L_x_483) ;  /* 0x0000000000940947 */ /* 0x000fea0003800000 */
[----:B------:R-:W-:Y:S01]  /*06e0*/  DFMA R2, R14, -R2, R10 ;  /* 0x800000020e02722b */ /* 0x000fe2000000000a */
[----:B------:R-:W-:-:S09]  /*06f0*/  IMAD.MOV.U32 R6, RZ, RZ, RZ ;  /* 0x000000ffff067224 */ /* 0x000fd200078e00ff */
[C---:B------:R-:W-:Y:S02]  /*0700*/  FSETP.NEU.AND P0, PT, R3.reuse, RZ, PT ;  /* 0x000000ff0300720b */ /* 0x040fe40003f0d000 */
[----:B------:R-:W-:-:S04]  /*0710*/  LOP3.LUT R5, R3, 0x80000000, R5, 0x48, !PT ;  /* 0x8000000003057812 */ /* 0x000fc800078e4805 */
[----:B------:R-:W-:-:S07]  /*0720*/  LOP3.LUT R7, R5, R7, RZ, 0xfc, !PT ;  /* 0x0000000705077212 */ /* 0x000fce00078efcff */
[----:B------:R-:W-:Y:S05]  /*0730*/  @!P0 BRA `(.L_x_483) ;  /* 0x00000000007c8947 */ /* 0x000fea0003800000 */
[----:B------:R-:W-:Y:S01]  /*0740*/  IMAD.MOV R3, RZ, RZ, -R16 ;  /* 0x000000ffff037224 */ /* 0x000fe200078e0a10 */
[----:B------:R-:W-:Y:S01]  /*0750*/  DMUL.RP R6, R14, R6 ;  /* 0x000000060e067228 */ /* 0x000fe20000008000 */
[----:B------:R-:W-:-:S06]  /*0760*/  IMAD.MOV.U32 R2, RZ, RZ, RZ ;  /* 0x000000ffff027224 */ /* 0x000fcc00078e00ff */
[----:B------:R-:W-:-:S03]  /*0770*/  DFMA R2, R12, -R2, R14 ;  /* 0x800000020c02722b */ /* 0x000fc6000000000e */
[----:B------:R-:W-:-:S03]  /*0780*/  LOP3.LUT R5, R7, R5, RZ, 0x3c, !PT ;  /* 0x0000000507057212 */ /* 0x000fc600078e3cff */
[----:B------:R-:W-:-:S04]  /*0790*/  IADD3 R2, PT, PT, -R16, -0x43300000, RZ ;  /* 0xbcd0000010027810 */ /* 0x000fc80007ffe1ff */
[----:B------:R-:W-:-:S04]  /*07a0*/  FSETP.NEU.AND P0, PT, |R3|, R2, PT ;  /* 0x000000020300720b */ /* 0x000fc80003f0d200 */
[----:B------:R-:W-:Y:S02]  /*07b0*/  FSEL R12, R6, R12, !P0 ;  /* 0x0000000c060c7208 */ /* 0x000fe40004000000 */
[----:B------:R-:W-:Y:S01]  /*07c0*/  FSEL R13, R5, R13, !P0 ;  /* 0x0000000d050d7208 */ /* 0x000fe20004000000 */
[----:B------:R-:W-:Y:S06]  /*07d0*/  BRA `(.L_x_483) ;  /* 0x0000000000547947 */ /* 0x000fec0003800000 */
.L_x_482:
[----:B------:R-:W-:-:S14]  /*07e0*/  DSETP.NAN.AND P0, PT, R6, R6, PT ;  /* 0x000000060600722a */ /* 0x000fdc0003f08000 */
[----:B------:R-:W-:Y:S05]  /*07f0*/  @P0 BRA `(.L_x_484) ;  /* 0x0000000000440947 */ /* 0x000fea0003800000 */
[----:B------:R-:W-:-:S14]  /*0800*/  DSETP.NAN.AND P0, PT, R4, R4, PT ;  /* 0x000000040400722a */ /* 0x000fdc0003f08000 */
[----:B------:R-:W-:Y:S05]  /*0810*/  @P0 BRA `(.L_x_485) ;  /* 0x0000000000300947 */ /* 0x000fea0003800000 */
[----:B------:R-:W-:Y:S01]  /*0820*/  ISETP.NE.AND P0, PT, R21, R20, PT ;  /* 0x000000141500720c */ /* 0x000fe20003f05270 */
[----:B------:R-:W-:Y:S02]  /*0830*/  IMAD.MOV.U32 R12, RZ, RZ, 0x0 ;  /* 0x00000000ff0c7424 */ /* 0x000fe400078e00ff */
[----:B------:R-:W-:-:S10]  /*0840*/  IMAD.MOV.U32 R13, RZ, RZ, -0x80000 ;  /* 0xfff80000ff0d7424 */ /* 0x000fd400078e00ff */
[----:B------:R-:W-:Y:S05]  /*0850*/  @!P0 BRA `(.L_x_483) ;  /* 0x0000000000348947 */ /* 0x000fea0003800000 */
[----:B------:R-:W-:Y:S02]  /*0860*/  ISETP.NE.AND P0, PT, R21, 0x7ff00000, PT ;  /* 0x7ff000001500780c */ /* 0x000fe40003f05270 */
[----:B------:R-:W-:Y:S02]  /*0870*/  LOP3.LUT R13, R7, 0x80000000, R5, 0x48, !PT ;  /* 0x80000000070d7812 */ /* 0x000fe400078e4805 */
[----:B------:R-:W-:-:S13]  /*0880*/  ISETP.EQ.OR P0, PT, R20, RZ, !P0 ;  /* 0x000000ff1400720c */ /* 0x000fda0004702670 */
[----:B------:R-:W-:Y:S01]  /*0890*/  @P0 LOP3.LUT R2, R13, 0x7ff00000, RZ, 0xfc, !PT ;  /* 0x7ff000000d020812 */ /* 0x000fe200078efcff */
[----:B------:R-:W-:Y:S02]  /*08a0*/  @!P0 IMAD.MOV.U32 R12, RZ, RZ, RZ ;  /* 0x000000ffff0c8224 */ /* 0x000fe400078e00ff */
[----:B------:R-:W-:Y:S02]  /*08b0*/  @P0 IMAD.MOV.U32 R12, RZ, RZ, RZ ;  /* 0x000000ffff0c0224 */ /* 0x000fe400078e00ff */
[----:B------:R-:W-:Y:S01]  /*08c0*/  @P0 IMAD.MOV.U32 R13, RZ, RZ, R2 ;  /* 0x000000ffff0d0224 */ /* 0x000fe200078e0002 */
[----:B------:R-:W-:Y:S06]  /*08d0*/  BRA `(.L_x_483) ;  /* 0x0000000000147947 */ /* 0x000fec0003800000 */
.L_x_485:
[----:B------:R-:W-:Y:S01]  /*08e0*/  LOP3.LUT R13, R5, 0x80000, RZ, 0xfc, !PT ;  /* 0x00080000050d7812 */ /* 0x000fe200078efcff */
[----:B------:R-:W-:Y:S01]  /*08f0*/  IMAD.MOV.U32 R12, RZ, RZ, R4 ;  /* 0x000000ffff0c7224 */ /* 0x000fe200078e0004 */
[----:B------:R-:W-:Y:S06]  /*0900*/  BRA `(.L_x_483) ;  /* 0x0000000000087947 */ /* 0x000fec0003800000 */
.L_x_484:
[----:B------:R-:W-:Y:S01]  /*0910*/  LOP3.LUT R13, R7, 0x80000, RZ, 0xfc, !PT ;  /* 0x00080000070d7812 */ /* 0x000fe200078efcff */
[----:B------:R-:W-:-:S07]  /*0920*/  IMAD.MOV.U32 R12, RZ, RZ, R6 ;  /* 0x000000ffff0c7224 */ /* 0x000fce00078e0006 */
.L_x_483:
[----:B------:R-:W-:Y:S05]  /*0930*/  BSYNC.RECONVERGENT B2 ;  /* 0x0000000000027941 */ /* 0x000fea0003800200 */
.L_x_481:
[----:B------:R-:W-:Y:S02]  /*0940*/  IMAD.MOV.U32 R2, RZ, RZ, R8 ;  /* 0x000000ffff027224 */ /* 0x000fe400078e0008 */
[----:B------:R-:W-:-:S04]  /*0950*/  IMAD.MOV.U32 R3, RZ, RZ, 0x0 ;  /* 0x00000000ff037424 */ /* 0x000fc800078e00ff */
[----:B------:R-:W-:Y:S05]  /*0960*/  RET.REL.NODEC R2 `(_Z18calc_avg_coalescedPiPdS_i) ;  /* 0xfffffff402a47950 */ /* 0x000fea0003c3ffff */
.L_x_486:
        /* <DEDUP_REMOVED lines=9> */
.L_x_537:


//--------------------- .text._Z24calc_avg_coalesced_multiPiPdS_i --------------------------
	.section	.text._Z24calc_avg_coalesced_multiPiPdS_i,"ax",@progbits
	.align	128
        .global         _Z24calc_avg_coalesced_multiPiPdS_i
        .type           _Z24calc_avg_coalesced_multiPiPdS_i,@function
        .size           _Z24calc_avg_coalesced_multiPiPdS_i,(.L_x_538 - _Z24calc_avg_coalesced_multiPiPdS_i)
        .other          _Z24calc_avg_coalesced_multiPiPdS_i,@"STO_CUDA_ENTRY STV_DEFAULT"
_Z24calc_avg_coalesced_multiPiPdS_i:
.text._Z24calc_avg_coalesced_multiPiPdS_i:
[----:B------:R-:W-:Y:S01]  /*0000*/  LDC R1, c[0x0][0x37c] ;  /* 0x0000df00ff017b82 */ /* 0x000fe20000000800 */
[----:B------:R-:W0:Y:S07]  /*0010*/  S2R R25, SR_TID.X ;  /* 0x0000000000197919 */ /* 0x000e2e0000002100 */
[----:B------:R-:W1:Y:S01]  /*0020*/  S2UR UR4, SR_CTAID.X ;  /* 0x00000000000479c3 */ /* 0x000e620000002500 */
[----:B------:R-:W2:Y:S07]  /*0030*/  LDCU UR5, c[0x0][0x398] ;  /* 0x00007300ff0577ac */ /* 0x000eae0008000800 */
[----:B------:R-:W1:Y:S02]  /*0040*/  LDC R2, c[0x0][0x360] ;  /* 0x0000d800ff027b82 */ /* 0x000e640000000800 */
[----:B-1----:R-:W-:-:S04]  /*0050*/  IMAD R0, R2, UR4, RZ ;  /* 0x0000000402007c24 */ /* 0x002fc8000f8e02ff */
[----:B0-----:R-:W-:-:S04]  /*0060*/  IMAD R3, R0, 0x4, R25 ;  /* 0x0000000400037824 */ /* 0x001fc800078e0219 */
[C---:B------:R-:W-:Y:S01]  /*0070*/  IMAD.IADD R5, R3.reuse, 0x1, R2 ;  /* 0x0000000103057824 */ /* 0x040fe200078e0202 */
[----:B--2---:R-:W-:-:S03]  /*0080*/  ISETP.GE.AND P0, PT, R3, UR5, PT ;  /* 0x0000000503007c0c */ /* 0x004fc6000bf06270 */
[C---:B------:R-:W-:Y:S01]  /*0090*/  IMAD.IADD R7, R5.reuse, 0x1, R2 ;  /* 0x0000000105077824 */ /* 0x040fe200078e0202 */
[----:B------:R-:W-:-:S03]  /*00a0*/  ISETP.GE.AND P1, PT, R5, UR5, PT ;  /* 0x0000000505007c0c */ /* 0x000fc6000bf26270 */
[C---:B------:R-:W-:Y:S01]  /*00b0*/  IMAD.IADD R4, R7.reuse, 0x1, R2 ;  /* 0x0000000107047824 */ /* 0x040fe200078e0202 */
[----:B------:R-:W-:-:S04]  /*00c0*/  ISETP.GE.AND P2, PT, R7, UR5, PT ;  /* 0x0000000507007c0c */ /* 0x000fc8000bf46270 */
[----:B------:R-:W-:Y:S01]  /*00d0*/  ISETP.GE.AND P3, PT, R4, UR5, PT ;  /* 0x0000000504007c0c */ /* 0x000fe2000bf66270 */
[----:B------:R-:W0:Y:S01]  /*00e0*/  @!P0 LDC.64 R10, c[0x0][0x388] ;  /* 0x0000e200ff0a8b82 */ /* 0x000e220000000a00 */
[----:B------:R-:W1:Y:S07]  /*00f0*/  LDCU.64 UR4, c[0x0][0x358] ;  /* 0x00006b00ff0477ac */ /* 0x000e6e0008000a00 */
[----:B------:R-:W2:Y:S08]  /*0100*/  @!P0 LDC.64 R26, c[0x0][0x390] ;  /* 0x0000e400ff1a8b82 */ /* 0x000eb00000000a00 */
[----:B------:R-:W3:Y:S08]  /*0110*/  @!P1 LDC.64 R12, c[0x0][0x388] ;  /* 0x0000e200ff0c9b82 */ /* 0x000ef00000000a00 */
[----:B------:R-:W4:Y:S01]  /*0120*/  @!P1 LDC.64 R18, c[0x0][0x390] ;  /* 0x0000e400ff129b82 */ /* 0x000f220000000a00 */
[----:B0-----:R-:W-:-:S06]  /*0130*/  @!P0 IMAD.WIDE R10, R3, 0x8, R10 ;  /* 0x00000008030a8825 */ /* 0x001fcc00078e020a */
[----:B-1----:R-:W5:Y:S01]  /*0140*/  @!P0 LDG.E.64 R10, desc[UR4][R10.64] ;  /* 0x000000040a0a8981 */ /* 0x002f62000c1e1b00 */
[----:B------:R-:W0:Y:S01]  /*0150*/  @!P2 LDC.64 R20, c[0x0][0x388] ;  /* 0x0000e200ff14ab82 */ /* 0x000e220000000a00 */
[----:B--2---:R-:W-:-:S05]  /*0160*/  @!P0 IMAD.WIDE R26, R3, 0x4, R26 ;  /* 0x00000004031a8825 */ /* 0x004fca00078e021a */
[----:B------:R-:W2:Y:S02]  /*0170*/  @!P0 LDG.E R0, desc[UR4][R26.64] ;  /* 0x000000041a008981 */ /* 0x000ea4000c1e1900 */
[----:B------:R-:W1:Y:S01]  /*0180*/  @!P2 LDC.64 R14, c[0x0][0x390] ;  /* 0x0000e400ff0eab82 */ /* 0x000e620000000a00 */
[----:B---3--:R-:W-:-:S06]  /*0190*/  @!P1 IMAD.WIDE R12, R5, 0x8, R12 ;  /* 0x00000008050c9825 */ /* 0x008fcc00078e020c */
[----:B------:R-:W3:Y:S01]  /*01a0*/  @!P1 LDG.E.64 R12, desc[UR4][R12.64] ;  /* 0x000000040c0c9981 */ /* 0x000ee2000c1e1b00 */
[----:B------:R-:W1:Y:S08]  /*01b0*/  @!P3 LDC.64 R16, c[0x0][0x388] ;  /* 0x0000e200ff10bb82 */ /* 0x000e700000000a00 */
[----:B------:R-:W1:Y:S01]  /*01c0*/  @!P3 LDC.64 R8, c[0x0][0x390] ;  /* 0x0000e400ff08bb82 */ /* 0x000e620000000a00 */
[----:B----4-:R-:W-:-:S04]  /*01d0*/  @!P1 IMAD.WIDE R18, R5, 0x4, R18 ;  /* 0x0000000405129825 */ /* 0x010fc800078e0212 */
[C---:B0-----:R-:W-:Y:S02]  /*01e0*/  @!P2 IMAD.WIDE R20, R7.reuse, 0x8, R20 ;  /* 0x000000080714a825 */ /* 0x041fe400078e0214 */
[----:B------:R0:W4:Y:S02]  /*01f0*/  @!P1 LDG.E R18, desc[UR4][R18.64] ;  /* 0x0000000412129981 */ /* 0x000124000c1e1900 */
[----:B-1----:R-:W-:Y:S02]  /*0200*/  @!P2 IMAD.WIDE R14, R7, 0x4, R14 ;  /* 0x00000004070ea825 */ /* 0x002fe400078e020e */
[----:B------:R-:W4:Y:S04]  /*0210*/  @!P2 LDG.E.64 R20, desc[UR4][R20.64] ;  /* 0x000000041414a981 */ /* 0x000f28000c1e1b00 */
[----:B------:R-:W4:Y:S01]  /*0220*/  @!P2 LDG.E R14, desc[UR4][R14.64] ;  /* 0x000000040e0ea981 */ /* 0x000f22000c1e1900 */
[----:B------:R-:W-:-:S06]  /*0230*/  @!P3 IMAD.WIDE R16, R4, 0x8, R16 ;  /* 0x000000080410b825 */ /* 0x000fcc00078e0210 */
[----:B------:R-:W4:Y:S01]  /*0240*/  @!P3 LDG.E.64 R16, desc[UR4][R16.64] ;  /* 0x000000041010b981 */ /* 0x000f22000c1e1b00 */
[----:B------:R-:W-:-:S06]  /*0250*/  @!P3 IMAD.WIDE R22, R4, 0x4, R8 ;  /* 0x000000040416b825 */ /* 0x000fcc00078e0208 */
[----:B------:R1:W4:Y:S01]  /*0260*/  @!P3 LDG.E R22, desc[UR4][R22.64] ;  /* 0x000000041616b981 */ /* 0x000322000c1e1900 */
[----:B------:R-:W0:Y:S01]  /*0270*/  S2R R9, SR_CgaCtaId ;  /* 0x0000000000097919 */ /* 0x000e220000008800 */
[----:B------:R-:W-:Y:S01]  /*0280*/  MOV R6, 0x400 ;  /* 0x0000040000067802 */ /* 0x000fe20000000f00 */
[----:B------:R-:W-:Y:S03]  /*0290*/  BSSY.RECONVERGENT B0, `(.L_x_487) ;  /* 0x000002d000007945 */ /* 0x000fe60003800200 */
[----:B0-----:R-:W-:-:S05]  /*02a0*/  LEA R6, R9, R6, 0x18 ;  /* 0x0000000609067211 */ /* 0x001fca00078ec0ff */
[C-C-:B------:R-:W-:Y:S02]  /*02b0*/  IMAD R8, R2.reuse, 0x20, R6.reuse ;  /* 0x0000002002087824 */ /* 0x140fe400078e0206 */
[C---:B------:R-:W-:Y:S02]  /*02c0*/  IMAD R9, R25.reuse, 0x8, R6 ;  /* 0x0000000819097824 */ /* 0x040fe400078e0206 */
[----:B------:R-:W-:Y:S02]  /*02d0*/  IMAD R25, R25, 0x4, R8 ;  /* 0x0000000419197824 */ /* 0x000fe400078e0208 */
[C-C-:B------:R-:W-:Y:S02]  /*02e0*/  @!P1 IMAD R19, R2.reuse, 0x8, R9.reuse ;  /* 0x0000000802139824 */ /* 0x140fe400078e0209 */
[C---:B-1----:R-:W-:Y:S01]  /*02f0*/  @!P2 IMAD R23, R2.reuse, 0x10, R9 ;  /* 0x000000100217a824 */ /* 0x042fe200078e0209 */
[C---:B------:R-:W-:Y:S01]  /*0300*/  @!P1 LEA R15, R2.reuse, R25, 0x2 ;  /* 0x00000019020f9211 */ /* 0x040fe200078e10ff */
[----:B------:R-:W-:-:S02]  /*0310*/  @!P2 IMAD R27, R2, 0x8, R25 ;  /* 0x00000008021ba824 */ /* 0x000fc400078e0219 */
[C---:B------:R-:W-:Y:S02]  /*0320*/  @!P3 IMAD R29, R2.reuse, 0x18, R9 ;  /* 0x00000018021db824 */ /* 0x040fe400078e0209 */
[----:B------:R-:W-:Y:S01]  /*0330*/  @!P3 IMAD R6, R2, 0xc, R25 ;  /* 0x0000000c0206b824 */ /* 0x000fe200078e0219 */
[----:B-----5:R0:W-:Y:S04]  /*0340*/  @!P0 STS.64 [R9], R10 ;  /* 0x0000000a09008388 */ /* 0x0201e80000000a00 */
[----:B--2---:R0:W-:Y:S04]  /*0350*/  @!P0 STS [R25], R0 ;  /* 0x0000000019008388 */ /* 0x0041e80000000800 */
[----:B---3--:R0:W-:Y:S04]  /*0360*/  @!P1 STS.64 [R19], R12 ;  /* 0x0000000c13009388 */ /* 0x0081e80000000a00 */
[----:B----4-:R0:W-:Y:S04]  /*0370*/  @!P1 STS [R15], R18 ;  /* 0x000000120f009388 */ /* 0x0101e80000000800 */
[----:B------:R0:W-:Y:S04]  /*0380*/  @!P2 STS.64 [R23], R20 ;  /* 0x000000141700a388 */ /* 0x0001e80000000a00 */
[----:B------:R0:W-:Y:S04]  /*0390*/  @!P2 STS [R27], R14 ;  /* 0x0000000e1b00a388 */ /* 0x0001e80000000800 */
[----:B------:R0:W-:Y:S04]  /*03a0*/  @!P3 STS.64 [R29], R16 ;  /* 0x000000101d00b388 */ /* 0x0001e80000000a00 */
[----:B------:R0:W-:Y:S01]  /*03b0*/  @!P3 STS [R6], R22 ;  /* 0x000000160600b388 */ /* 0x0001e20000000800 */
[----:B------:R-:W-:Y:S06]  /*03c0*/  BAR.SYNC.DEFER_BLOCKING 0x0 ;  /* 0x0000000000007b1d */ /* 0x000fec0000010000 */
[----:B------:R-:W-:Y:S05]  /*03d0*/  @P0 BRA `(.L_x_488) ;  /* 0x0000000000600947 */ /* 0x000fea0003800000 */
[----:B0-----:R-:W0:Y:S01]  /*03e0*/  LDS R12, [R25] ;  /* 0x00000000190c7984 */ /* 0x001e220000000800 */
[----:B------:R-:W-:Y:S01]  /*03f0*/  IMAD.MOV.U32 R10, RZ, RZ, 0x1 ;  /* 0x00000001ff0a7424 */ /* 0x000fe200078e00ff */
[----:B------:R-:W-:Y:S02]  /*0400*/  BSSY.RECONVERGENT B1, `(.L_x_489) ;  /* 0x0000014000017945 */ /* 0x000fe40003800200 */
[----:B------:R-:W1:Y:S01]  /*0410*/  LDS.64 R14, [R9] ;  /* 0x00000000090e7984 */ /* 0x000e620000000a00 */
[----:B0-----:R-:W0:Y:S01]  /*0420*/  I2F.F64 R12, R12 ;  /* 0x0000000c000c7312 */ /* 0x001e220000201c00 */
[----:B-1----:R-:W-:-:S07]  /*0430*/  FSETP.GEU.AND P1, PT, |R15|, 6.5827683646048100446e-37, PT ;  /* 0x036000000f00780b */ /* 0x002fce0003f2e200 */
[----:B0-----:R-:W0:Y:S02]  /*0440*/  MUFU.RCP64H R11, R13 ;  /* 0x0000000d000b7308 */ /* 0x001e240000001800 */
        /* <DEDUP_REMOVED lines=12> */
[----:B------:R-:W-:Y:S05]  /*0510*/  CALL.REL.NOINC `($__internal_1_$__cuda_sm20_div_rn_f64_full) ;  /* 0x0000000400f47944 */ /* 0x000fea0003c00000 */
[----:B------:R-:W-:Y:S02]  /*0520*/  IMAD.MOV.U32 R10, RZ, RZ, R18 ;  /* 0x000000ffff0a7224 */ /* 0x000fe400078e0012 */
[----:B------:R-:W-:-:S07]  /*0530*/  IMAD.MOV.U32 R11, RZ, RZ, R19 ;  /* 0x000000ffff0b7224 */ /* 0x000fce00078e0013 */
.L_x_490:
[----:B------:R-:W-:Y:S05]  /*0540*/  BSYNC.RECONVERGENT B1 ;  /* 0x0000000000017941 */ /* 0x000fea0003800200 */
.L_x_489:
[----:B------:R1:W-:Y:S02]  /*0550*/  STS.64 [R9], R10 ;  /* 0x0000000a09007388 */ /* 0x0003e40000000a00 */
.L_x_488:
[----:B------:R-:W-:Y:S05]  /*0560*/  BSYNC.RECONVERGENT B0 ;  /* 0x0000000000007941 */ /* 0x000fea0003800200 */
.L_x_487:
[----:B------:R-:W2:Y:S01]  /*0570*/  LDCU UR6, c[0x0][0x398] ;  /* 0x00007300ff0677ac */ /* 0x000ea20008000800 */
[----:B------:R-:W-:Y:S01]  /*0580*/  BSSY.RECONVERGENT B0, `(.L_x_491) ;  /* 0x000001d000007945 */ /* 0x000fe20003800200 */
[----:B--2---:R-:W-:-:S13]  /*0590*/  ISETP.GE.AND P0, PT, R5, UR6, PT ;  /* 0x0000000605007c0c */ /* 0x004fda000bf06270 */
[----:B------:R-:W-:Y:S05]  /*05a0*/  @P0 BRA `(.L_x_492) ;  /* 0x0000000000680947 */ /* 0x000fea0003800000 */
[C---:B0-----:R-:W-:Y:S01]  /*05b0*/  IMAD R0, R2.reuse, 0x4, R25 ;  /* 0x0000000402007824 */ /* 0x041fe200078e0219 */
[----:B-1----:R-:W-:Y:S01]  /*05c0*/  MOV R10, 0x1 ;  /* 0x00000001000a7802 */ /* 0x002fe20000000f00 */
[----:B------:R-:W-:Y:S01]  /*05d0*/  IMAD R6, R2, 0x8, R9 ;  /* 0x0000000802067824 */ /* 0x000fe200078e0209 */
[----:B------:R-:W-:Y:S02]  /*05e0*/  BSSY.RECONVERGENT B1, `(.L_x_493) ;  /* 0x0000015000017945 */ /* 0x000fe40003800200 */
[----:B------:R-:W0:Y:S04]  /*05f0*/  LDS R12, [R0] ;  /* 0x00000000000c7984 */ /* 0x000e280000000800 */
        /* <DEDUP_REMOVED lines=19> */
.L_x_494:
[----:B------:R-:W-:Y:S05]  /*0730*/  BSYNC.RECONVERGENT B1 ;  /* 0x0000000000017941 */ /* 0x000fea0003800200 */
.L_x_493:
[----:B------:R2:W-:Y:S02]  /*0740*/  STS.64 [R6], R10 ;  /* 0x0000000a06007388 */ /* 0x0005e40000000a00 */
.L_x_492:
[----:B------:R-:W-:Y:S05]  /*0750*/  BSYNC.RECONVERGENT B0 ;  /* 0x0000000000007941 */ /* 0x000fea0003800200 */
.L_x_491:
[----:B------:R-:W3:Y:S01]  /*0760*/  LDCU UR6, c[0x0][0x398] ;  /* 0x00007300ff0677ac */ /* 0x000ee20008000800 */
[----:B------:R-:W-:Y:S01]  /*0770*/  BSSY.RECONVERGENT B0, `(.L_x_495) ;  /* 0x000001d000007945 */ /* 0x000fe20003800200 */
[----:B---3--:R-:W-:-:S13]  /*0780*/  ISETP.GE.AND P0, PT, R7, UR6, PT ;  /* 0x0000000607007c0c */ /* 0x008fda000bf06270 */
[----:B------:R-:W-:Y:S05]  /*0790*/  @P0 BRA `(.L_x_496) ;  /* 0x0000000000680947 */ /* 0x000fea0003800000 */
[C---:B0-----:R-:W-:Y:S01]  /*07a0*/  IMAD R0, R2.reuse, 0x8, R25 ;  /* 0x0000000802007824 */ /* 0x041fe200078e0219 */
[----:B------:R-:W-:Y:S01]  /*07b0*/  BSSY.RECONVERGENT B1, `(.L_x_497) ;  /* 0x0000017000017945 */ /* 0x000fe20003800200 */
[----:B-12---:R-:W-:Y:S02]  /*07c0*/  IMAD.MOV.U32 R10, RZ, RZ, 0x1 ;  /* 0x00000001ff0a7424 */ /* 0x006fe400078e00ff */
[----:B------:R-:W-:Y:S01]  /*07d0*/  IMAD R6, R2, 0x10, R9 ;  /* 0x0000001002067824 */ /* 0x000fe200078e0209 */
        /* <DEDUP_REMOVED lines=20> */
.L_x_498:
[----:B------:R-:W-:Y:S05]  /*0920*/  BSYNC.RECONVERGENT B1 ;  /* 0x0000000000017941 */ /* 0x000fea0003800200 */
.L_x_497:
[----:B------:R3:W-:Y:S02]  /*0930*/  STS.64 [R6], R10 ;  /* 0x0000000a06007388 */ /* 0x0007e40000000a00 */
.L_x_496:
[----:B------:R-:W-:Y:S05]  /*0940*/  BSYNC.RECONVERGENT B0 ;  /* 0x0000000000007941 */ /* 0x000fea0003800200 */
.L_x_495:
[----:B------:R-:W4:Y:S01]  /*0950*/  LDCU UR6, c[0x0][0x398] ;  /* 0x00007300ff0677ac */ /* 0x000f220008000800 */
[----:B------:R-:W-:Y:S01]  /*0960*/  BSSY.RECONVERGENT B0, `(.L_x_499) ;  /* 0x000001d000007945 */ /* 0x000fe20003800200 */
[----:B----4-:R-:W-:-:S13]  /*0970*/  ISETP.GE.AND P0, PT, R4, UR6, PT ;  /* 0x0000000604007c0c */ /* 0x010fda000bf06270 */
[----:B------:R-:W-:Y:S05]  /*0980*/  @P0 BRA `(.L_x_500) ;  /* 0x0000000000680947 */ /* 0x000fea0003800000 */
[C---:B0-----:R-:W-:Y:S01]  /*0990*/  IMAD R25, R2.reuse, 0xc, R25 ;  /* 0x0000000c02197824 */ /* 0x041fe200078e0219 */
[----:B-123--:R-:W-:Y:S01]  /*09a0*/  MOV R10, 0x1 ;  /* 0x00000001000a7802 */ /* 0x00efe20000000f00 */
        /* <DEDUP_REMOVED lines=22> */
.L_x_502:
[----:B------:R-:W-:Y:S05]  /*0b10*/  BSYNC.RECONVERGENT B1 ;  /* 0x0000000000017941 */ /* 0x000fea0003800200 */
.L_x_501:
[----:B------:R4:W-:Y:S02]  /*0b20*/  STS.64 [R6], R10 ;  /* 0x0000000a06007388 */ /* 0x0009e40000000a00 */
.L_x_500:
[----:B------:R-:W-:Y:S05]  /*0b30*/  BSYNC.RECONVERGENT B0 ;  /* 0x0000000000007941 */ /* 0x000fea0003800200 */
.L_x_499:
[----:B------:R-:W5:Y:S01]  /*0b40*/  LDCU UR6, c[0x0][0x398] ;  /* 0x00007300ff0677ac */ /* 0x000f620008000800 */
[----:B------:R-:W-:Y:S01]  /*0b50*/  BAR.SYNC.DEFER_BLOCKING 0x0 ;  /* 0x0000000000007b1d */ /* 0x000fe20000010000 */
[----:B-----5:R-:W-:Y:S02]  /*0b60*/  ISETP.GE.AND P1, PT, R5, UR6, PT ;  /* 0x0000000605007c0c */ /* 0x020fe4000bf26270 */
[----:B------:R-:W-:Y:S02]  /*0b70*/  ISETP.GE.AND P2, PT, R7, UR6, PT ;  /* 0x0000000607007c0c */ /* 0x000fe4000bf46270 */
[----:B------:R-:W-:Y:S02]  /*0b80*/  ISETP.GE.AND P0, PT, R3, UR6, PT ;  /* 0x0000000603007c0c */ /* 0x000fe4000bf06270 */
[----:B------:R-:W-:-:S07]  /*0b90*/  ISETP.GE.AND P3, PT, R4, UR6, PT ;  /* 0x0000000604007c0c */ /* 0x000fce000bf66270 */
[C-C-:B0-----:R-:W-:Y:S01]  /*0ba0*/  @!P1 IMAD R12, R2.reuse, 0x8, R9.reuse ;  /* 0x00000008020c9824 */ /* 0x141fe200078e0209 */
[----:B------:R-:W0:Y:S01]  /*0bb0*/  @!P1 LDC.64 R18, c[0x0][0x388] ;  /* 0x0000e200ff129b82 */ /* 0x000e220000000a00 */
[----:B-1234-:R-:W-:Y:S02]  /*0bc0*/  @!P2 IMAD R10, R2, 0x10, R9 ;  /* 0x00000010020aa824 */ /* 0x01efe400078e0209 */
[----:B------:R-:W1:Y:S04]  /*0bd0*/  @!P0 LDS.64 R14, [R9] ;  /* 0x00000000090e8984 */ /* 0x000e680000000a00 */
[----:B------:R-:W2:Y:S01]  /*0be0*/  @!P1 LDS.64 R12, [R12] ;  /* 0x000000000c0c9984 */ /* 0x000ea20000000a00 */
[----:B------:R-:W3:Y:S03]  /*0bf0*/  @!P0 LDC.64 R16, c[0x0][0x388] ;  /* 0x0000e200ff108b82 */ /* 0x000ee60000000a00 */
[----:B------:R-:W4:Y:S05]  /*0c00*/  @!P2 LDS.64 R10, [R10] ;  /* 0x000000000a0aa984 */ /* 0x000f2a0000000a00 */
[----:B------:R-:W5:Y:S01]  /*0c10*/  @!P2 LDC.64 R20, c[0x0][0x388] ;  /* 0x0000e200ff14ab82 */ /* 0x000f620000000a00 */
[----:B0-----:R-:W-:-:S04]  /*0c20*/  @!P1 IMAD.WIDE R18, R5, 0x8, R18 ;  /* 0x0000000805129825 */ /* 0x001fc800078e0212 */
[----:B---3--:R-:W-:-:S04]  /*0c30*/  @!P0 IMAD.WIDE R16, R3, 0x8, R16 ;  /* 0x0000000803108825 */ /* 0x008fc800078e0210 */
[----:B-----5:R-:W-:Y:S01]  /*0c40*/  @!P2 IMAD.WIDE R20, R7, 0x8, R20 ;  /* 0x000000080714a825 */ /* 0x020fe200078e0214 */
[----:B-1----:R0:W-:Y:S04]  /*0c50*/  @!P0 STG.E.64 desc[UR4][R16.64], R14 ;  /* 0x0000000e10008986 */ /* 0x0021e8000c101b04 */
[----:B--2---:R0:W-:Y:S04]  /*0c60*/  @!P1 STG.E.64 desc[UR4][R18.64], R12 ;  /* 0x0000000c12009986 */ /* 0x0041e8000c101b04 */
[----:B----4-:R0:W-:Y:S01]  /*0c70*/  @!P2 STG.E.64 desc[UR4][R20.64], R10 ;  /* 0x0000000a1400a986 */ /* 0x0101e2000c101b04 */
[----:B------:R-:W-:Y:S05]  /*0c80*/  @P3 EXIT ;  /* 0x000000000000394d */ /* 0x000fea0003800000 */
[----:B------:R-:W-:Y:S01]  /*0c90*/  IMAD R2, R2, 0x18, R9 ;  /* 0x0000001802027824 */ /* 0x000fe200078e0209 */
[----:B------:R-:W1:Y:S05]  /*0ca0*/  LDC.64 R6, c[0x0][0x388] ;  /* 0x0000e200ff067b82 */ /* 0x000e6a0000000a00 */
[----:B------:R-:W2:Y:S01]  /*0cb0*/  LDS.64 R2, [R2] ;  /* 0x0000000002027984 */ /* 0x000ea20000000a00 */
[----:B-1----:R-:W-:-:S05]  /*0cc0*/  IMAD.WIDE R6, R4, 0x8, R6 ;  /* 0x0000000804067825 */ /* 0x002fca00078e0206 */
[----:B--2---:R-:W-:Y:S01]  /*0cd0*/  STG.E.64 desc[UR4][R6.64], R2 ;  /* 0x0000000206007986 */ /* 0x004fe2000c101b04 */
[----:B------:R-:W-:Y:S05]  /*0ce0*/  EXIT ;  /* 0x000000000000794d */ /* 0x000fea0003800000 */
        .weak           $__internal_1_$__cuda_sm20_div_rn_f64_full
        .type           $__internal_1_$__cuda_sm20_div_rn_f64_full,@function
        .size           $__internal_1_$__cuda_sm20_div_rn_f64_full,(.L_x_538 - $__internal_1_$__cuda_sm20_div_rn_f64_full)
$__internal_1_$__cuda_sm20_div_rn_f64_full:
[C---:B------:R-:W-:Y:S01]  /*0cf0*/  FSETP.GEU.AND P0, PT, |R13|.reuse, 1.469367938527859385e-39, PT ;  /* 0x001000000d00780b */ /* 0x040fe20003f0e200 */
[----:B------:R-:W-:Y:S01]  /*0d00*/  IMAD.MOV.U32 R16, RZ, RZ, 0x1 ;  /* 0x00000001ff107424 */ /* 0x000fe200078e00ff */
[----:B------:R-:W-:Y:S01]  /*0d10*/  LOP3.LUT R10, R13, 0x800fffff, RZ, 0xc0, !PT ;  /* 0x800fffff0d0a7812 */ /* 0x000fe200078ec0ff */
[----:B------:R-:W-:Y:S01]  /*0d20*/  IMAD.MOV.U32 R24, RZ, RZ, 0x1ca00000 ;  /* 0x1ca00000ff187424 */ /* 0x000fe200078e00ff */
[C---:B------:R-:W-:Y:S01]  /*0d30*/  FSETP.GEU.AND P2, PT, |R15|.reuse, 1.469367938527859385e-39, PT ;  /* 0x001000000f00780b */ /* 0x040fe20003f4e200 */
[----:B------:R-:W-:Y:S01]  /*0d40*/  BSSY.RECONVERGENT B2, `(.L_x_503) ;  /* 0x0000052000027945 */ /* 0x000fe20003800200 */
[----:B------:R-:W-:Y:S01]  /*0d50*/  LOP3.LUT R11, R10, 0x3ff00000, RZ, 0xfc, !PT ;  /* 0x3ff000000a0b7812 */ /* 0x000fe200078efcff */
[----:B------:R-:W-:Y:S01]  /*0d60*/  IMAD.MOV.U32 R10, RZ, RZ, R12 ;  /* 0x000000ffff0a7224 */ /* 0x000fe200078e000c */
[----:B------:R-:W-:Y:S02]  /*0d70*/  LOP3.LUT R8, R15, 0x7ff00000, RZ, 0xc0, !PT ;  /* 0x7ff000000f087812 */ /* 0x000fe400078ec0ff */
[----:B------:R-:W-:-:S03]  /*0d80*/  LOP3.LUT R27, R13, 0x7ff00000, RZ, 0xc0, !PT ;  /* 0x7ff000000d1b7812 */ /* 0x000fc600078ec0ff */
[----:B------:R-:W-:Y:S01]  /*0d90*/  @!P0 DMUL R10, R12, 8.98846567431157953865e+307 ;  /* 0x7fe000000c0a8828 */ /* 0x000fe20000000000 */
[----:B------:R-:W-:-:S03]  /*0da0*/  ISETP.GE.U32.AND P1, PT, R8, R27, PT ;  /* 0x0000001b0800720c */ /* 0x000fc60003f26070 */
[----:B------:R-:W-:Y:S02]  /*0db0*/  @!P2 LOP3.LUT R19, R13, 0x7ff00000, RZ, 0xc0, !PT ;  /* 0x7ff000000d13a812 */ /* 0x000fe400078ec0ff */
[----:B------:R-:W0:Y:S02]  /*0dc0*/  MUFU.RCP64H R17, R11 ;  /* 0x0000000b00117308 */ /* 0x000e240000001800 */
[----:B------:R-:W-:Y:S02]  /*0dd0*/  @!P2 ISETP.GE.U32.AND P3, PT, R8, R19, PT ;  /* 0x000000130800a20c */ /* 0x000fe40003f66070 */
[----:B------:R-:W-:Y:S02]  /*0de0*/  @!P0 LOP3.LUT R27, R11, 0x7ff00000, RZ, 0xc0, !PT ;  /* 0x7ff000000b1b8812 */ /* 0x000fe400078ec0ff */
[----:B------:R-:W-:-:S04]  /*0df0*/  @!P2 SEL R19, R24, 0x63400000, !P3 ;  /* 0x634000001813a807 */ /* 0x000fc80005800000 */
[----:B------:R-:W-:-:S04]  /*0e00*/  @!P2 LOP3.LUT R22, R19, 0x80000000, R15, 0xf8, !PT ;  /* 0x800000001316a812 */ /* 0x000fc800078ef80f */
[----:B------:R-:W-:Y:S01]  /*0e10*/  @!P2 LOP3.LUT R23, R22, 0x100000, RZ, 0xfc, !PT ;  /* 0x001000001617a812 */ /* 0x000fe200078efcff */
[----:B------:R-:W-:Y:S01]  /*0e20*/  @!P2 IMAD.MOV.U32 R22, RZ, RZ, RZ ;  /* 0x000000ffff16a224 */ /* 0x000fe200078e00ff */
[----:B0-----:R-:W-:-:S08]  /*0e30*/  DFMA R20, R16, -R10, 1 ;  /* 0x3ff000001014742b */ /* 0x001fd0000000080a */
[----:B------:R-:W-:-:S08]  /*0e40*/  DFMA R20, R20, R20, R20 ;  /* 0x000000141414722b */ /* 0x000fd00000000014 */
[----:B------:R-:W-:Y:S01]  /*0e50*/  DFMA R20, R16, R20, R16 ;  /* 0x000000141014722b */ /* 0x000fe20000000010 */
[----:B------:R-:W-:Y:S02]  /*0e60*/  SEL R17, R24, 0x63400000, !P1 ;  /* 0x6340000018117807 */ /* 0x000fe40004800000 */
[----:B------:R-:W-:Y:S02]  /*0e70*/  MOV R16, R14 ;  /* 0x0000000e00107202 */ /* 0x000fe40000000f00 */
[----:B------:R-:W-:-:S03]  /*0e80*/  LOP3.LUT R17, R17, 0x800fffff, R15, 0xf8, !PT ;  /* 0x800fffff11117812 */ /* 0x000fc600078ef80f */
[----:B------:R-:W-:-:S03]  /*0e90*/  DFMA R18, R20, -R10, 1 ;  /* 0x3ff000001412742b */ /* 0x000fc6000000080a */
[----:B------:R-:W-:-:S05]  /*0ea0*/  @!P2 DFMA R16, R16, 2, -R22 ;  /* 0x400000001010a82b */ /* 0x000fca0000000816 */
[----:B------:R-:W-:-:S08]  /*0eb0*/  DFMA R18, R20, R18, R20 ;  /* 0x000000121412722b */ /* 0x000fd00000000014 */
[----:B------:R-:W-:-:S08]  /*0ec0*/  DMUL R20, R18, R16 ;  /* 0x0000001012147228 */ /* 0x000fd00000000000 */
[----:B------:R-:W-:-:S08]  /*0ed0*/  DFMA R22, R20, -R10, R16 ;  /* 0x8000000a1416722b */ /* 0x000fd00000000010 */
[----:B------:R-:W-:Y:S01]  /*0ee0*/  DFMA R22, R18, R22, R20 ;  /* 0x000000161216722b */ /* 0x000fe20000000014 */
[----:B------:R-:W-:Y:S01]  /*0ef0*/  IMAD.MOV.U32 R20, RZ, RZ, R8 ;  /* 0x000000ffff147224 */ /* 0x000fe200078e0008 */
[----:B------:R-:W-:Y:S01]  /*0f00*/  @!P2 LOP3.LUT R20, R17, 0x7ff00000, RZ, 0xc0, !PT ;  /* 0x7ff000001114a812 */ /* 0x000fe200078ec0ff */
[----:B------:R-:W-:-:S04]  /*0f10*/  VIADD R19, R27, 0xffffffff ;  /* 0xffffffff1b137836 */ /* 0x000fc80000000000 */
[----:B------:R-:W-:-:S05]  /*0f20*/  VIADD R18, R20, 0xffffffff ;  /* 0xffffffff14127836 */ /* 0x000fca0000000000 */
[----:B------:R-:W-:-:S04]  /*0f30*/  ISETP.GT.U32.AND P0, PT, R18, 0x7feffffe, PT ;  /* 0x7feffffe1200780c */ /* 0x000fc80003f04070 */
[----:B------:R-:W-:-:S13]  /*0f40*/  ISETP.GT.U32.OR P0, PT, R19, 0x7feffffe, P0 ;  /* 0x7feffffe1300780c */ /* 0x000fda0000704470 */
[----:B------:R-:W-:Y:S05]  /*0f50*/  @P0 BRA `(.L_x_504) ;  /* 0x00000000006c0947 */ /* 0x000fea0003800000 */
[----:B------:R-:W-:-:S04]  /*0f60*/  LOP3.LUT R15, R13, 0x7ff00000, RZ, 0xc0, !PT ;  /* 0x7ff000000d0f7812 */ /* 0x000fc800078ec0ff */
[CC--:B------:R-:W-:Y:S02]  /*0f70*/  VIADDMNMX R14, R8.reuse, -R15.reuse, 0xb9600000, !PT ;  /* 0xb9600000080e7446 */ /* 0x0c0fe4000780090f */
[----:B------:R-:W-:Y:S02]  /*0f80*/  ISETP.GE.U32.AND P0, PT, R8, R15, PT ;  /* 0x0000000f0800720c */ /* 0x000fe40003f06070 */
[----:B------:R-:W-:Y:S02]  /*0f90*/  VIMNMX R8, PT, PT, R14, 0x46a00000, PT ;  /* 0x46a000000e087848 */ /* 0x000fe40003fe0100 */
[----:B------:R-:W-:Y:S02]  /*0fa0*/  SEL R15, R24, 0x63400000, !P0 ;  /* 0x63400000180f7807 */ /* 0x000fe40004000000 */
[----:B------:R-:W-:-:S03]  /*0fb0*/  MOV R14, RZ ;  /* 0x000000ff000e7202 */ /* 0x000fc60000000f00 */
[----:B------:R-:W-:-:S04]  /*0fc0*/  IMAD.IADD R8, R8, 0x1, -R15 ;  /* 0x0000000108087824 */ /* 0x000fc800078e0a0f */
        /* <DEDUP_REMOVED lines=20> */
.L_x_504:
        /* <DEDUP_REMOVED lines=12> */
[----:B------:R-:W-:Y:S01]  /*11d0*/  @!P0 IMAD.MOV.U32 R18, RZ, RZ, RZ ;  /* 0x000000ffff128224 */ /* 0x000fe200078e00ff */
[----:B------:R-:W-:-:S03]  /*11e0*/  @P0 MOV R18, RZ ;  /* 0x000000ff00120202 */ /* 0x000fc60000000f00 */
[----:B------:R-:W-:Y:S01]  /*11f0*/  @P0 IMAD.MOV.U32 R19, RZ, RZ, R8 ;  /* 0x000000ffff130224 */ /* 0x000fe200078e0008 */
[----:B------:R-:W-:Y:S06]  /*1200*/  BRA `(.L_x_505) ;  /* 0x0000000000147947 */ /* 0x000fec0003800000 */
.L_x_507:
[----:B------:R-:W-:Y:S01]  /*1210*/  LOP3.LUT R19, R13, 0x80000, RZ, 0xfc, !PT ;  /* 0x000800000d137812 */ /* 0x000fe200078efcff */
[----:B------:R-:W-:Y:S01]  /*1220*/  IMAD.MOV.U32 R18, RZ, RZ, R12 ;  /* 0x000000ffff127224 */ /* 0x000fe200078e000c */
[----:B------:R-:W-:Y:S06]  /*1230*/  BRA `(.L_x_505) ;  /* 0x0000000000087947 */ /* 0x000fec0003800000 */
.L_x_506:
[----:B------:R-:W-:Y:S01]  /*1240*/  LOP3.LUT R19, R15, 0x80000, RZ, 0xfc, !PT ;  /* 0x000800000f137812 */ /* 0x000fe200078efcff */
[----:B------:R-:W-:-:S07]  /*1250*/  IMAD.MOV.U32 R18, RZ, RZ, R14 ;  /* 0x000000ffff127224 */ /* 0x000fce00078e000e */
.L_x_505:
[----:B------:R-:W-:Y:S05]  /*1260*/  BSYNC.RECONVERGENT B2 ;  /* 0x0000000000027941 */ /* 0x000fea0003800200 */
.L_x_503:
[----:B------:R-:W-:Y:S02]  /*1270*/  IMAD.MOV.U32 R10, RZ, RZ, R0 ;  /* 0x000000ffff0a7224 */ /* 0x000fe400078e0000 */
[----:B------:R-:W-:-:S04]  /*1280*/  IMAD.MOV.U32 R11, RZ, RZ, 0x0 ;  /* 0x00000000ff0b7424 */ /* 0x000fc800078e00ff */
[----:B------:R-:W-:Y:S05]  /*1290*/  RET.REL.NODEC R10 `(_Z24calc_avg_coalesced_multiPiPdS_i) ;  /* 0xffffffec0a587950 */ /* 0x000fea0003c3ffff */
.L_x_508:
        /* <DEDUP_REMOVED lines=14> */
.L_x_538:


//--------------------- .text._Z18calc_avg_optimizedPiPdS_i --------------------------
	.section	.text._Z18calc_avg_optimizedPiPdS_i,"ax",@progbits
	.align	128
        .global         _Z18calc_avg_optimizedPiPdS_i
        .type           _Z18calc_avg_optimizedPiPdS_i,@function
        .size           _Z18calc_avg_optimizedPiPdS_i,(.L_x_539 - _Z18calc_avg_optimizedPiPdS_i)
        .other          _Z18calc_avg_optimizedPiPdS_i,@"STO_CUDA_ENTRY STV_DEFAULT"
_Z18calc_avg_optimizedPiPdS_i:
.text._Z18calc_avg_optimizedPiPdS_i:
[----:B------:R-:W-:Y:S01]  /*0000*/  LDC R1, c[0x0][0x37c] ;  /* 0x0000df00ff017b82 */ /* 0x000fe20000000800 */
[----:B------:R-:W0:Y:S07]  /*0010*/  S2R R3, SR_TID.X ;  /* 0x0000000000037919 */ /* 0x000e2e0000002100 */
[----:B------:R-:W0:Y:S01]  /*0020*/  S2UR UR4, SR_CTAID.X ;  /* 0x00000000000479c3 */ /* 0x000e220000002500 */
[----:B------:R-:W1:Y:S01]  /*0030*/  LDCU UR6, c[0x0][0x398] ;  /* 0x00007300ff0677ac */ /* 0x000e620008000800 */
[----:B------:R-:W-:Y:S06]  /*0040*/  BSSY.RECONVERGENT B0, `(.L_x_509) ;  /* 0x0000023000007945 */ /* 0x000fec0003800200 */
[----:B------:R-:W0:Y:S02]  /*0050*/  LDC R24, c[0x0][0x360] ;  /* 0x0000d800ff187b82 */ /* 0x000e240000000800 */
[----:B0-----:R-:W-:Y:S01]  /*0060*/  IMAD R24, R24, UR4, R3 ;  /* 0x0000000418187c24 */ /* 0x001fe2000f8e0203 */
[----:B------:R-:W0:Y:S03]  /*0070*/  LDCU.64 UR4, c[0x0][0x358] ;  /* 0x00006b00ff0477ac */ /* 0x000e260008000a00 */
[----:B------:R-:W-:-:S05]  /*0080*/  IMAD.SHL.U32 R24, R24, 0x4, RZ ;  /* 0x0000000418187824 */ /* 0x000fca00078e00ff */
[----:B-1----:R-:W-:-:S13]  /*0090*/  ISETP.GE.AND P0, PT, R24, UR6, PT ;  /* 0x0000000618007c0c */ /* 0x002fda000bf06270 */
[----:B0-----:R-:W-:Y:S05]  /*00a0*/  @P0 BRA `(.L_x_510) ;  /* 0x0000000000700947 */ /* 0x001fea0003800000 */
[----:B------:R-:W0:Y:S08]  /*00b0*/  LDC.64 R2, c[0x0][0x390] ;  /* 0x0000e400ff027b82 */ /* 0x000e300000000a00 */
[----:B------:R-:W1:Y:S01]  /*00c0*/  LDC.64 R22, c[0x0][0x388] ;  /* 0x0000e200ff167b82 */ /* 0x000e620000000a00 */
[----:B0-----:R-:W-:-:S05]  /*00d0*/  IMAD.WIDE R2, R24, 0x4, R2 ;  /* 0x0000000418027825 */ /* 0x001fca00078e0202 */
[----:B------:R-:W2:Y:S01]  /*00e0*/  LDG.E R4, desc[UR4][R2.64] ;  /* 0x0000000402047981 */ /* 0x000ea2000c1e1900 */
[----:B-1----:R-:W-:-:S05]  /*00f0*/  IMAD.WIDE R22, R24, 0x8, R22 ;  /* 0x0000000818167825 */ /* 0x002fca00078e0216 */
[----:B------:R-:W3:Y:S01]  /*0100*/  LDG.E.64 R12, desc[UR4][R22.64] ;  /* 0x00000004160c7981 */ /* 0x000ee2000c1e1b00 */
[----:B------:R-:W-:Y:S01]  /*0110*/  IMAD.MOV.U32 R6, RZ, RZ, 0x1 ;  /* 0x00000001ff067424 */ /* 0x000fe200078e00ff */
[----:B------:R-:W-:Y:S01]  /*0120*/  BSSY.RECONVERGENT B1, `(.L_x_511) ;  /* 0x0000013000017945 */ /* 0x000fe20003800200 */
[----:B--2---:R-:W0:Y:S01]  /*0130*/  I2F.F64 R4, R4 ;  /* 0x0000000400047312 */ /* 0x004e220000201c00 */
[----:B---3--:R-:W-:-:S07]  /*0140*/  FSETP.GEU.AND P1, PT, |R13|, 6.5827683646048100446e-37, PT ;  /* 0x036000000d00780b */ /* 0x008fce0003f2e200 */
        /* <DEDUP_REMOVED lines=13> */
[----:B------:R-:W-:Y:S05]  /*0220*/  CALL.REL.NOINC `($__internal_2_$__cuda_sm20_div_rn_f64_full) ;  /* 0x0000000400a87944 */ /* 0x000fea0003c00000 */
[----:B------:R-:W-:Y:S02]  /*0230*/  IMAD.MOV.U32 R2, RZ, RZ, R4 ;  /* 0x000000ffff027224 */ /* 0x000fe400078e0004 */
[----:B------:R-:W-:-:S07]  /*0240*/  IMAD.MOV.U32 R3, RZ, RZ, R5 ;  /* 0x000000ffff037224 */ /* 0x000fce00078e0005 */
.L_x_512:
[----:B------:R-:W-:Y:S05]  /*0250*/  BSYNC.RECONVERGENT B1 ;  /* 0x0000000000017941 */ /* 0x000fea0003800200 */
.L_x_511:
[----:B------:R0:W-:Y:S02]  /*0260*/  STG.E.64 desc[UR4][R22.64], R2 ;  /* 0x0000000216007986 */ /* 0x0001e4000c101b04 */
.L_x_510:
[----:B------:R-:W-:Y:S05]  /*0270*/  BSYNC.RECONVERGENT B0 ;  /* 0x0000000000007941 */ /* 0x000fea0003800200 */
.L_x_509:
[----:B------:R-:W1:Y:S01]  /*0280*/  LDCU UR6, c[0x0][0x398] ;  /* 0x00007300ff0677ac */ /* 0x000e620008000800 */
[----:B------:R-:W-:Y:S01]  /*0290*/  VIADD R0, R24, 0x1 ;  /* 0x0000000118007836 */ /* 0x000fe20000000000 */
[----:B------:R-:W-:Y:S04]  /*02a0*/  BSSY.RECONVERGENT B0, `(.L_x_513) ;  /* 0x000001f000007945 */ /* 0x000fe80003800200 */
[----:B-1----:R-:W-:-:S13]  /*02b0*/  ISETP.GE.AND P0, PT, R0, UR6, PT ;  /* 0x0000000600007c0c */ /* 0x002fda000bf06270 */
[----:B------:R-:W-:Y:S05]  /*02c0*/  @P0 BRA `(.L_x_514) ;  /* 0x0000000000700947 */ /* 0x000fea0003800000 */
[----:B0-----:R-:W0:Y:S08]  /*02d0*/  LDC.64 R2, c[0x0][0x390] ;  /* 0x0000e400ff027b82 */ /* 0x001e300000000a00 */
        /* <DEDUP_REMOVED lines=25> */
.L_x_516:
[----:B------:R-:W-:Y:S05]  /*0470*/  BSYNC.RECONVERGENT B1 ;  /* 0x0000000000017941 */ /* 0x000fea0003800200 */
.L_x_515:
[----:B------:R1:W-:Y:S02]  /*0480*/  STG.E.64 desc[UR4][R22.64+0x8], R2 ;  /* 0x0000080216007986 */ /* 0x0003e4000c101b04 */
.L_x_514:
[----:B------:R-:W-:Y:S05]  /*0490*/  BSYNC.RECONVERGENT B0 ;  /* 0x0000000000007941 */ /* 0x000fea0003800200 */
.L_x_513:
[----:B------:R-:W2:Y:S01]  /*04a0*/  LDCU UR6, c[0x0][0x398] ;  /* 0x00007300ff0677ac */ /* 0x000ea20008000800 */
[----:B------:R-:W-:Y:S01]  /*04b0*/  VIADD R0, R24, 0x2 ;  /* 0x0000000218007836 */ /* 0x000fe20000000000 */
[----:B------:R-:W-:Y:S04]  /*04c0*/  BSSY.RECONVERGENT B0, `(.L_x_517) ;  /* 0x000001f000007945 */ /* 0x000fe80003800200 */
[----:B--2---:R-:W-:-:S13]  /*04d0*/  ISETP.GE.AND P0, PT, R0, UR6, PT ;  /* 0x0000000600007c0c */ /* 0x004fda000bf06270 */
[----:B------:R-:W-:Y:S05]  /*04e0*/  @P0 BRA `(.L_x_518) ;  /* 0x0000000000700947 */ /* 0x000fea0003800000 */
[----:B01----:R-:W0:Y:S08]  /*04f0*/  LDC.64 R2, c[0x0][0x390] ;  /* 0x0000e400ff027b82 */ /* 0x003e300000000a00 */
        /* <DEDUP_REMOVED lines=25> */
.L_x_520:
[----:B------:R-:W-:Y:S05]  /*0690*/  BSYNC.RECONVERGENT B1 ;  /* 0x0000000000017941 */ /* 0x000fea0003800200 */
.L_x_519:
[----:B------:R2:W-:Y:S02]  /*06a0*/  STG.E.64 desc[UR4][R22.64+0x10], R2 ;  /* 0x0000100216007986 */ /* 0x0005e4000c101b04 */
.L_x_518:
[----:B------:R-:W-:Y:S05]  /*06b0*/  BSYNC.RECONVERGENT B0 ;  /* 0x0000000000007941 */ /* 0x000fea0003800200 */
.L_x_517:
[----:B------:R-:W3:Y:S01]  /*06c0*/  LDCU UR6, c[0x0][0x398] ;  /* 0x00007300ff0677ac */ /* 0x000ee20008000800 */
[----:B------:R-:W-:-:S05]  /*06d0*/  VIADD R0, R24, 0x3 ;  /* 0x0000000318007836 */ /* 0x000fca0000000000 */
[----:B---3--:R-:W-:-:S13]  /*06e0*/  ISETP.GE.AND P0, PT, R0, UR6, PT ;  /* 0x0000000600007c0c */ /* 0x008fda000bf06270 */
[----:B------:R-:W-:Y:S05]  /*06f0*/  @P0 EXIT ;  /* 0x000000000000094d */ /* 0x000fea0003800000 */
[----:B012---:R-:W0:Y:S08]  /*0700*/  LDC.64 R2, c[0x0][0x390] ;  /* 0x0000e400ff027b82 */ /* 0x007e300000000a00 */
        /* <DEDUP_REMOVED lines=25> */
.L_x_522:
[----:B------:R-:W-:Y:S05]  /*08a0*/  BSYNC.RECONVERGENT B0 ;  /* 0x0000000000007941 */ /* 0x000fea0003800200 */
.L_x_521:
[----:B------:R-:W-:Y:S01]  /*08b0*/  STG.E.64 desc[UR4][R22.64+0x18], R2 ;  /* 0x0000180216007986 */ /* 0x000fe2000c101b04 */
[----:B------:R-:W-:Y:S05]  /*08c0*/  EXIT ;  /* 0x000000000000794d */ /* 0x000fea0003800000 */
        .weak           $__internal_2_$__cuda_sm20_div_rn_f64_full
        .type           $__internal_2_$__cuda_sm20_div_rn_f64_full,@function
        .size           $__internal_2_$__cuda_sm20_div_rn_f64_full,(.L_x_539 - $__internal_2_$__cuda_sm20_div_rn_f64_full)
$__internal_2_$__cuda_sm20_div_rn_f64_full:
[C---:B------:R-:W-:Y:S01]  /*08d0*/  FSETP.GEU.AND P0, PT, |R5|.reuse, 1.469367938527859385e-39, PT ;  /* 0x001000000500780b */ /* 0x040fe20003f0e200 */
[--C-:B------:R-:W-:Y:S01]  /*08e0*/  IMAD.MOV.U32 R10, RZ, RZ, R4.reuse ;  /* 0x000000ffff0a7224 */ /* 0x100fe200078e0004 */
[----:B------:R-:W-:Y:S01]  /*08f0*/  LOP3.LUT R8, R5, 0x800fffff, RZ, 0xc0, !PT ;  /* 0x800fffff05087812 */ /* 0x000fe200078ec0ff */
[----:B------:R-:W-:Y:S01]  /*0900*/  IMAD.MOV.U32 R11, RZ, RZ, R5 ;  /* 0x000000ffff0b7224 */ /* 0x000fe200078e0005 */
[C---:B------:R-:W-:Y:S01]  /*0910*/  FSETP.GEU.AND P2, PT, |R13|.reuse, 1.469367938527859385e-39, PT ;  /* 0x001000000d00780b */ /* 0x040fe20003f4e200 */
[----:B------:R-:W-:Y:S01]  /*0920*/  IMAD.MOV.U32 R6, RZ, RZ, 0x1 ;  /* 0x00000001ff067424 */ /* 0x000fe200078e00ff */
[----:B------:R-:W-:Y:S01]  /*0930*/  LOP3.LUT R9, R8, 0x3ff00000, RZ, 0xfc, !PT ;  /* 0x3ff0000008097812 */ /* 0x000fe200078efcff */
[----:B------:R-:W-:Y:S01]  /*0940*/  IMAD.MOV.U32 R8, RZ, RZ, R4 ;  /* 0x000000ffff087224 */ /* 0x000fe200078e0004 */
[----:B------:R-:W-:Y:S01]  /*0950*/  LOP3.LUT R2, R13, 0x7ff00000, RZ, 0xc0, !PT ;  /* 0x7ff000000d027812 */ /* 0x000fe200078ec0ff */
[----:B------:R-:W-:Y:S01]  /*0960*/  BSSY.RECONVERGENT B2, `(.L_x_523) ;  /* 0x0000050000027945 */ /* 0x000fe20003800200 */
[----:B------:R-:W-:-:S03]  /*0970*/  LOP3.LUT R5, R5, 0x7ff00000, RZ, 0xc0, !PT ;  /* 0x7ff0000005057812 */ /* 0x000fc600078ec0ff */
[----:B------:R-:W-:Y:S01]  /*0980*/  @!P0 DMUL R8, R10, 8.98846567431157953865e+307 ;  /* 0x7fe000000a088828 */ /* 0x000fe20000000000 */
[C---:B------:R-:W-:Y:S01]  /*0990*/  ISETP.GE.U32.AND P1, PT, R2.reuse, R5, PT ;  /* 0x000000050200720c */ /* 0x040fe20003f26070 */
[----:B------:R-:W-:Y:S02]  /*09a0*/  IMAD.MOV.U32 R4, RZ, RZ, R2 ;  /* 0x000000ffff047224 */ /* 0x000fe400078e0002 */
[----:B------:R-:W-:Y:S02]  /*09b0*/  @!P2 LOP3.LUT R3, R11, 0x7ff00000, RZ, 0xc0, !PT ;  /* 0x7ff000000b03a812 */ /* 0x000fe400078ec0ff */
[----:B------:R-:W0:Y:S02]  /*09c0*/  MUFU.RCP64H R7, R9 ;  /* 0x0000000900077308 */ /* 0x000e240000001800 */
[----:B------:R-:W-:Y:S01]  /*09d0*/  @!P2 ISETP.GE.U32.AND P3, PT, R2, R3, PT ;  /* 0x000000030200a20c */ /* 0x000fe20003f66070 */
[----:B------:R-:W-:Y:S01]  /*09e0*/  IMAD.MOV.U32 R3, RZ, RZ, 0x1ca00000 ;  /* 0x1ca00000ff037424 */ /* 0x000fe200078e00ff */
[----:B------:R-:W-:-:S04]  /*09f0*/  @!P0 LOP3.LUT R5, R9, 0x7ff00000, RZ, 0xc0, !PT ;  /* 0x7ff0000009058812 */ /* 0x000fc800078ec0ff */
[----:B------:R-:W-:-:S04]  /*0a00*/  @!P2 SEL R17, R3, 0x63400000, !P3 ;  /* 0x634000000311a807 */ /* 0x000fc80005800000 */
[----:B------:R-:W-:-:S04]  /*0a10*/  @!P2 LOP3.LUT R18, R17, 0x80000000, R13, 0xf8, !PT ;  /* 0x800000001112a812 */ /* 0x000fc800078ef80d */
[----:B------:R-:W-:Y:S01]  /*0a20*/  @!P2 LOP3.LUT R19, R18, 0x100000, RZ, 0xfc, !PT ;  /* 0x001000001213a812 */ /* 0x000fe200078efcff */
[----:B0-----:R-:W-:Y:S01]  /*0a30*/  DFMA R14, R6, -R8, 1 ;  /* 0x3ff00000060e742b */ /* 0x001fe20000000808 */
[----:B------:R-:W-:-:S07]  /*0a40*/  @!P2 IMAD.MOV.U32 R18, RZ, RZ, RZ ;  /* 0x000000ffff12a224 */ /* 0x000fce00078e00ff */
[----:B------:R-:W-:-:S08]  /*0a50*/  DFMA R14, R14, R14, R14 ;  /* 0x0000000e0e0e722b */ /* 0x000fd0000000000e */
[----:B------:R-:W-:Y:S01]  /*0a60*/  DFMA R6, R6, R14, R6 ;  /* 0x0000000e0606722b */ /* 0x000fe20000000006 */
[----:B------:R-:W-:Y:S02]  /*0a70*/  SEL R15, R3, 0x63400000, !P1 ;  /* 0x63400000030f7807 */ /* 0x000fe40004800000 */
[----:B------:R-:W-:Y:S02]  /*0a80*/  MOV R14, R12 ;  /* 0x0000000c000e7202 */ /* 0x000fe40000000f00 */
[----:B------:R-:W-:-:S03]  /*0a90*/  LOP3.LUT R15, R15, 0x800fffff, R13, 0xf8, !PT ;  /* 0x800fffff0f0f7812 */ /* 0x000fc600078ef80d */
[----:B------:R-:W-:-:S03]  /*0aa0*/  DFMA R16, R6, -R8, 1 ;  /* 0x3ff000000610742b */ /* 0x000fc60000000808 */
[----:B------:R-:W-:-:S05]  /*0ab0*/  @!P2 DFMA R14, R14, 2, -R18 ;  /* 0x400000000e0ea82b */ /* 0x000fca0000000812 */
[----:B------:R-:W-:Y:S01]  /*0ac0*/  DFMA R16, R6, R16, R6 ;  /* 0x000000100610722b */ /* 0x000fe20000000006 */
[----:B------:R-:W-:-:S04]  /*0ad0*/  VIADD R7, R5, 0xffffffff ;  /* 0xffffffff05077836 */ /* 0x000fc80000000000 */
[----:B------:R-:W-:-:S03]  /*0ae0*/  @!P2 LOP3.LUT R4, R15, 0x7ff00000, RZ, 0xc0, !PT ;  /* 0x7ff000000f04a812 */ /* 0x000fc600078ec0ff */
[----:B------:R-:W-:Y:S02]  /*0af0*/  DMUL R18, R16, R14 ;  /* 0x0000000e10127228 */ /* 0x000fe40000000000 */
[----:B------:R-:W-:-:S05]  /*0b00*/  VIADD R6, R4, 0xffffffff ;  /* 0xffffffff04067836 */ /* 0x000fca0000000000 */
[----:B------:R-:W-:Y:S01]  /*0b10*/  ISETP.GT.U32.AND P0, PT, R6, 0x7feffffe, PT ;  /* 0x7feffffe0600780c */ /* 0x000fe20003f04070 */
[----:B------:R-:W-:-:S03]  /*0b20*/  DFMA R20, R18, -R8, R14 ;  /* 0x800000081214722b */ /* 0x000fc6000000000e */
[----:B------:R-:W-:-:S05]  /*0b30*/  ISETP.GT.U32.OR P0, PT, R7, 0x7feffffe, P0 ;  /* 0x7feffffe0700780c */ /* 0x000fca0000704470 */
[----:B------:R-:W-:-:S08]  /*0b40*/  DFMA R20, R16, R20, R18 ;  /* 0x000000141014722b */ /* 0x000fd00000000012 */
[----:B------:R-:W-:Y:S05]  /*0b50*/  @P0 BRA `(.L_x_524) ;  /* 0x00000000006c0947 */ /* 0x000fea0003800000 */
[----:B------:R-:W-:Y:S01]  /*0b60*/  LOP3.LUT R5, R11, 0x7ff00000, RZ, 0xc0, !PT ;  /* 0x7ff000000b057812 */ /* 0x000fe200078ec0ff */
[----:B------:R-:W-:-:S03]  /*0b70*/  IMAD.MOV.U32 R6, RZ, RZ, RZ ;  /* 0x000000ffff067224 */ /* 0x000fc600078e00ff */
[CC--:B------:R-:W-:Y:S02]  /*0b80*/  VIADDMNMX R4, R2.reuse, -R5.reuse, 0xb9600000, !PT ;  /* 0xb960000002047446 */ /* 0x0c0fe40007800905 */
[----:B------:R-:W-:Y:S02]  /*0b90*/  ISETP.GE.U32.AND P0, PT, R2, R5, PT ;  /* 0x000000050200720c */ /* 0x000fe40003f06070 */
[----:B------:R-:W-:Y:S02]  /*0ba0*/  VIMNMX R4, PT, PT, R4, 0x46a00000, PT ;  /* 0x46a0000004047848 */ /* 0x000fe40003fe0100 */
[----:B------:R-:W-:-:S05]  /*0bb0*/  SEL R3, R3, 0x63400000, !P0 ;  /* 0x6340000003037807 */ /* 0x000fca0004000000 */
        /* <DEDUP_REMOVED lines=13> */
[----:B------:R-:W-:Y:S01]  /*0c90*/  IMAD.MOV.U32 R8, RZ, RZ, RZ ;  /* 0x000000ffff087224 */ /* 0x000fe200078e00ff */
[----:B------:R-:W-:-:S05]  /*0ca0*/  IADD3 R5, PT, PT, -R4, -0x43300000, RZ ;  /* 0xbcd0000004057810 */ /* 0x000fca0007ffe1ff */
[----:B------:R-:W-:-:S03]  /*0cb0*/  DFMA R8, R2, -R8, R20 ;  /* 0x800000080208722b */ /* 0x000fc60000000014 */
[----:B------:R-:W-:-:S07]  /*0cc0*/  LOP3.LUT R11, R7, R11, RZ, 0x3c, !PT ;  /* 0x0000000b070b7212 */ /* 0x000fce00078e3cff */
[----:B------:R-:W-:-:S04]  /*0cd0*/  FSETP.NEU.AND P0, PT, |R9|, R5, PT ;  /* 0x000000050900720b */ /* 0x000fc80003f0d200 */
[----:B------:R-:W-:Y:S02]  /*0ce0*/  FSEL R2, R6, R2, !P0 ;  /* 0x0000000206027208 */ /* 0x000fe40004000000 */
[----:B------:R-:W-:Y:S01]  /*0cf0*/  FSEL R3, R11, R3, !P0 ;  /* 0x000000030b037208 */ /* 0x000fe20004000000 */
[----:B------:R-:W-:Y:S06]  /*0d00*/  BRA `(.L_x_525) ;  /* 0x0000000000547947 */ /* 0x000fec0003800000 */
.L_x_524:
[----:B------:R-:W-:-:S14]  /*0d10*/  DSETP.NAN.AND P0, PT, R12, R12, PT ;  /* 0x0000000c0c00722a */ /* 0x000fdc0003f08000 */
[----:B------:R-:W-:Y:S05]  /*0d20*/  @P0 BRA `(.L_x_526) ;  /* 0x0000000000440947 */ /* 0x000fea0003800000 */
[----:B------:R-:W-:-:S14]  /*0d30*/  DSETP.NAN.AND P0, PT, R10, R10, PT ;  /* 0x0000000a0a00722a */ /* 0x000fdc0003f08000 */
[----:B------:R-:W-:Y:S05]  /*0d40*/  @P0 BRA `(.L_x_527) ;  /* 0x0000000000300947 */ /* 0x000fea0003800000 */
[----:B------:R-:W-:Y:S01]  /*0d50*/  ISETP.NE.AND P0, PT, R4, R5, PT ;  /* 0x000000050400720c */ /* 0x000fe20003f05270 */
[----:B------:R-:W-:Y:S01]  /*0d60*/  IMAD.MOV.U32 R2, RZ, RZ, 0x0 ;  /* 0x00000000ff027424 */ /* 0x000fe200078e00ff */
[----:B------:R-:W-:-:S11]  /*0d70*/  MOV R3, 0xfff80000 ;  /* 0xfff8000000037802 */ /* 0x000fd60000000f00 */
        /* <DEDUP_REMOVED lines=9> */
.L_x_527:
[----:B------:R-:W-:Y:S01]  /*0e10*/  LOP3.LUT R3, R11, 0x80000, RZ, 0xfc, !PT ;  /* 0x000800000b037812 */ /* 0x000fe200078efcff */
[----:B------:R-:W-:Y:S01]  /*0e20*/  IMAD.MOV.U32 R2, RZ, RZ, R10 ;  /* 0x000000ffff027224 */ /* 0x000fe200078e000a */
[----:B------:R-:W-:Y:S06]  /*0e30*/  BRA `(.L_x_525) ;  /* 0x0000000000087947 */ /* 0x000fec0003800000 */
.L_x_526:
[----:B------:R-:W-:Y:S01]  /*0e40*/  LOP3.LUT R3, R13, 0x80000, RZ, 0xfc, !PT ;  /* 0x000800000d037812 */ /* 0x000fe200078efcff */
[----:B------:R-:W-:-:S07]  /*0e50*/  IMAD.MOV.U32 R2, RZ, RZ, R12 ;  /* 0x000000ffff027224 */ /* 0x000fce00078e000c */
.L_x_525:
[----:B------:R-:W-:Y:S05]  /*0e60*/  BSYNC.RECONVERGENT B2 ;  /* 0x0000000000027941 */ /* 0x000fea0003800200 */
.L_x_523:
[----:B------:R-:W-:Y:S02]  /*0e70*/  IMAD.MOV.U32 R4, RZ, RZ, R2 ;  /* 0x000000ffff047224 */ /* 0x000fe400078e0002 */
[----:B------:R-:W-:Y:S02]  /*0e80*/  IMAD.MOV.U32 R5, RZ, RZ, R3 ;  /* 0x000000ffff057224 */ /* 0x000fe400078e0003 */
[----:B------:R-:W-:Y:S02]  /*0e90*/  IMAD.MOV.U32 R2, RZ, RZ, R0 ;  /* 0x000000ffff027224 */ /* 0x000fe400078e0000 */
[----:B------:R-:W-:-:S04]  /*0ea0*/  IMAD.MOV.U32 R3, RZ, RZ, 0x0 ;  /* 0x00000000ff037424 */ /* 0x000fc800078e00ff */
[----:B------:R-:W-:Y:S05]  /*0eb0*/  RET.REL.NODEC R2 `(_Z18calc_avg_optimizedPiPdS_i) ;  /* 0xfffffff002507950 */ /* 0x000fea0003c3ffff */
.L_x_528:
        /* <DEDUP_REMOVED lines=12> */
.L_x_539:


//--------------------- .text._Z8calc_avgPiPdS_i  --------------------------
	.section	.text._Z8calc_avgPiPdS_i,"ax",@progbits
	.align	128
        .global         _Z8calc_avgPiPdS_i
        .type           _Z8calc_avgPiPdS_i,@function
        .size           _Z8calc_avgPiPdS_i,(.L_x_540 - _Z8calc_avgPiPdS_i)
        .other          _Z8calc_avgPiPdS_i,@"STO_CUDA_ENTRY STV_DEFAULT"
_Z8calc_avgPiPdS_i:
.text._Z8calc_avgPiPdS_i:
[----:B------:R-:W-:Y:S01]  /*0000*/  LDC R1, c[0x0][0x37c] ;  /* 0x0000df00ff017b82 */ /* 0x000fe20000000800 */
[----:B------:R-:W0:Y:S07]  /*0010*/  S2R R0, SR_TID.X ;  /* 0x0000000000007919 */ /* 0x000e2e0000002100 */
[----:B------:R-:W0:Y:S01]  /*0020*/  S2UR UR4, SR_CTAID.X ;  /* 0x00000000000479c3 */ /* 0x000e220000002500 */
[----:B------:R-:W1:Y:S07]  /*0030*/  LDCU UR5, c[0x0][0x398] ;  /* 0x00007300ff0577ac */ /* 0x000e6e0008000800 */
[----:B------:R-:W0:Y:S02]  /*0040*/  LDC R7, c[0x0][0x360] ;  /* 0x0000d800ff077b82 */ /* 0x000e240000000800 */
[----:B0-----:R-:W-:-:S05]  /*0050*/  IMAD R7, R7, UR4, R0 ;  /* 0x0000000407077c24 */ /* 0x001fca000f8e0200 */
[----:B-1----:R-:W-:-:S13]  /*0060*/  ISETP.GE.AND P0, PT, R7, UR5, PT ;  /* 0x0000000507007c0c */ /* 0x002fda000bf06270 */
[----:B------:R-:W-:Y:S05]  /*0070*/  @P0 EXIT ;  /* 0x000000000000094d */ /* 0x000fea0003800000 */
[----:B------:R-:W0:Y:S01]  /*0080*/  LDC.64 R2, c[0x0][0x390] ;  /* 0x0000e400ff027b82 */ /* 0x000e220000000a00 */
[----:B------:R-:W1:Y:S07]  /*0090*/  LDCU.64 UR4, c[0x0][0x358] ;  /* 0x00006b00ff0477ac */ /* 0x000e6e0008000a00 */
[----:B------:R-:W2:Y:S01]  /*00a0*/  LDC.64 R4, c[0x0][0x388] ;  /* 0x0000e200ff047b82 */ /* 0x000ea20000000a00 */
[----:B0-----:R-:W-:-:S05]  /*00b0*/  IMAD.WIDE R2, R7, 0x4, R2 ;  /* 0x0000000407027825 */ /* 0x001fca00078e0202 */
[----:B-1----:R-:W3:Y:S01]  /*00c0*/  LDG.E R6, desc[UR4][R2.64] ;  /* 0x0000000402067981 */ /* 0x002ee2000c1e1900 */
[----:B--2---:R-:W-:-:S05]  /*00d0*/  IMAD.WIDE R4, R7, 0x8, R4 ;  /* 0x0000000807047825 */ /* 0x004fca00078e0204 */
[----:B------:R-:W2:Y:S01]  /*00e0*/  LDG.E.64 R8, desc[UR4][R4.64] ;  /* 0x0000000404087981 */ /* 0x000ea2000c1e1b00 */
[----:B------:R-:W-:Y:S01]  /*00f0*/  IMAD.MOV.U32 R10, RZ, RZ, 0x1 ;  /* 0x00000001ff0a7424 */ /* 0x000fe200078e00ff */
[----:B------:R-:W-:Y:S01]  /*0100*/  BSSY.RECONVERGENT B0, `(.L_x_529) ;  /* 0x0000013000007945 */ /* 0x000fe20003800200 */
[----:B---3--:R-:W0:Y:S01]  /*0110*/  I2F.F64 R6, R6 ;  /* 0x0000000600067312 */ /* 0x008e220000201c00 */
[----:B--2---:R-:W-:-:S07]  /*0120*/  FSETP.GEU.AND P1, PT, |R9|, 6.5827683646048100446e-37, PT ;  /* 0x036000000900780b */ /* 0x004fce0003f2e200 */
        /* <DEDUP_REMOVED lines=13> */
[----:B------:R-:W-:Y:S05]  /*0200*/  CALL.REL.NOINC `($__internal_3_$__cuda_sm20_div_rn_f64_full) ;  /* 0x0000000000147944 */ /* 0x000fea0003c00000 */
[----:B------:R-:W-:Y:S02]  /*0210*/  IMAD.MOV.U32 R2, RZ, RZ, R12 ;  /* 0x000000ffff027224 */ /* 0x000fe400078e000c */
[----:B------:R-:W-:-:S07]  /*0220*/  IMAD.MOV.U32 R3, RZ, RZ, R13 ;  /* 0x000000ffff037224 */ /* 0x000fce00078e000d */
.L_x_530:
[----:B------:R-:W-:Y:S05]  /*0230*/  BSYNC.RECONVERGENT B0 ;  /* 0x0000000000007941 */ /* 0x000fea0003800200 */
.L_x_529:
[----:B------:R-:W-:Y:S01]  /*0240*/  STG.E.64 desc[UR4][R4.64], R2 ;  /* 0x0000000204007986 */ /* 0x000fe2000c101b04 */
[----:B------:R-:W-:Y:S05]  /*0250*/  EXIT ;  /* 0x000000000000794d */ /* 0x000fea0003800000 */
        .weak           $__internal_3_$__cuda_sm20_div_rn_f64_full
        .type           $__internal_3_$__cuda_sm20_div_rn_f64_full,@function
        .size           $__internal_3_$__cuda_sm20_div_rn_f64_full,(.L_x_540 - $__internal_3_$__cuda_sm20_div_rn_f64_full)
$__internal_3_$__cuda_sm20_div_rn_f64_full:
[C---:B------:R-:W-:Y:S01]  /*0260*/  FSETP.GEU.AND P0, PT, |R7|.reuse, 1.469367938527859385e-39, PT ;  /* 0x001000000700780b */ /* 0x040fe20003f0e200 */
[----:B------:R-:W-:Y:S01]  /*0270*/  IMAD.MOV.U32 R16, RZ, RZ, 0x1 ;  /* 0x00000001ff107424 */ /* 0x000fe200078e00ff */
[----:B------:R-:W-:Y:S01]  /*0280*/  LOP3.LUT R2, R7, 0x800fffff, RZ, 0xc0, !PT ;  /* 0x800fffff07027812 */ /* 0x000fe200078ec0ff */
[----:B------:R-:W-:Y:S01]  /*0290*/  BSSY.RECONVERGENT B1, `(.L_x_531) ;  /* 0x0000055000017945 */ /* 0x000fe20003800200 */
[C---:B------:R-:W-:Y:S02]  /*02a0*/  FSETP.GEU.AND P2, PT, |R9|.reuse, 1.469367938527859385e-39, PT ;  /* 0x001000000900780b */ /* 0x040fe40003f4e200 */
[----:B------:R-:W-:Y:S01]  /*02b0*/  LOP3.LUT R3, R2, 0x3ff00000, RZ, 0xfc, !PT ;  /* 0x3ff0000002037812 */ /* 0x000fe200078efcff */
[----:B------:R-:W-:Y:S01]  /*02c0*/  IMAD.MOV.U32 R2, RZ, RZ, R6 ;  /* 0x000000ffff027224 */ /* 0x000fe200078e0006 */
[----:B------:R-:W-:Y:S02]  /*02d0*/  LOP3.LUT R12, R9, 0x7ff00000, RZ, 0xc0, !PT ;  /* 0x7ff00000090c7812 */ /* 0x000fe400078ec0ff */
[----:B------:R-:W-:-:S03]  /*02e0*/  LOP3.LUT R15, R7, 0x7ff00000, RZ, 0xc0, !PT ;  /* 0x7ff00000070f7812 */ /* 0x000fc600078ec0ff */
[----:B------:R-:W-:Y:S01]  /*02f0*/  @!P0 DMUL R2, R6, 8.98846567431157953865e+307 ;  /* 0x7fe0000006028828 */ /* 0x000fe20000000000 */
[----:B------:R-:W-:-:S03]  /*0300*/  ISETP.GE.U32.AND P1, PT, R12, R15, PT ;  /* 0x0000000f0c00720c */ /* 0x000fc60003f26070 */
        /* <DEDUP_REMOVED lines=9> */
[----:B------:R-:W-:-:S08]  /*03a0*/  DFMA R10, R10, R10, R10 ;  /* 0x0000000a0a0a722b */ /* 0x000fd0000000000a */
        /* <DEDUP_REMOVED lines=46> */
.L_x_532:
        /* <DEDUP_REMOVED lines=16> */
.L_x_535:
[----:B------:R-:W-:Y:S01]  /*0790*/  LOP3.LUT R13, R7, 0x80000, RZ, 0xfc, !PT ;  /* 0x00080000070d7812 */ /* 0x000fe200078efcff */
[----:B------:R-:W-:Y:S01]  /*07a0*/  IMAD.MOV.U32 R12, RZ, RZ, R6 ;  /* 0x000000ffff0c7224 */ /* 0x000fe200078e0006 */
[----:B------:R-:W-:Y:S06]  /*07b0*/  BRA `(.L_x_533) ;  /* 0x0000000000087947 */ /* 0x000fec0003800000 */
.L_x_534:
[----:B------:R-:W-:Y:S01]  /*07c0*/  LOP3.LUT R13, R9, 0x80000, RZ, 0xfc, !PT ;  /* 0x00080000090d7812 */ /* 0x000fe200078efcff */
[----:B------:R-:W-:-:S07]  /*07d0*/  IMAD.MOV.U32 R12, RZ, RZ, R8 ;  /* 0x000000ffff0c7224 */ /* 0x000fce00078e0008 */
.L_x_533:
[----:B------:R-:W-:Y:S05]  /*07e0*/  BSYNC.RECONVERGENT B1 ;  /* 0x0000000000017941 */ /* 0x000fea0003800200 */
.L_x_531:
[----:B------:R-:W-:Y:S02]  /*07f0*/  IMAD.MOV.U32 R2, RZ, RZ, R0 ;  /* 0x000000ffff027224 */ /* 0x000fe400078e0000 */
[----:B------:R-:W-:-:S04]  /*0800*/  IMAD.MOV.U32 R3, RZ, RZ, 0x0 ;  /* 0x00000000ff037424 */ /* 0x000fc800078e00ff */
[----:B------:R-:W-:Y:S05]  /*0810*/  RET.REL.NODEC R2 `(_Z8calc_avgPiPdS_i) ;  /* 0xfffffff402f87950 */ /* 0x000fea0003c3ffff */
.L_x_536:
        /* <DEDUP_REMOVED lines=14> */
.L_x_540:


//--------------------- .nv.shared._ZN3cub18CUB_300001_SM_10006detail10radix_sort29DeviceRadixSortOnesweepKernelINS1_5radix10policy_hubIddyE10Policy1000ELNS0_9SortOrderE1EddyiiNS1_21identity_decomposer_tEEEvPT5_SB_PT3_PKSC_PT1_PKSG_PT2_PKSK_T4_iiT6_ --------------------------
	.section	.nv.shared._ZN3cub18CUB_300001_SM_10006detail10radix_sort29DeviceRadixSortOnesweepKernelINS1_5radix10policy_hubIddyE10Policy1000ELNS0_9SortOrderE1EddyiiNS1_21identity_decomposer_tEEEvPT5_SB_PT3_PKSC_PT1_PKSG_PT2_PKSK_T4_iiT6_,"aw",@nobits
	.sectionflags	@""
	.align	16
.nv.shared._ZN3cub18CUB_300001_SM_10006detail10radix_sort29DeviceRadixSortOnesweepKernelINS1_5radix10policy_hubIddyE10Policy1000ELNS0_9SortOrderE1EddyiiNS1_21identity_decomposer_tEEEvPT5_SB_PT3_PKSC_PT1_PKSG_PT2_PKSK_T4_iiT6_:
	.zero		39936


//--------------------- .nv.shared.reserved.0     --------------------------
	.section	.nv.shared.reserved.0,"aw",@nobits
	.weak		__nv_reservedSMEM_offset_0_alias
	.size		__nv_reservedSMEM_offset_0_alias, 0, 64
	.other		__nv_reservedSMEM_offset_0_alias,@"STO_CUDA_RESERVED_SHARED STV_DEFAULT"
__nv_reservedSMEM_offset_0_alias:
	.zero		0
	.zero		64


//--------------------- .nv.global                --------------------------
	.section	.nv.global,"aw",@nobits
.nv.global:
	.type		_ZN34_INTERNAL_763bfd89_4_k_cu_1d5467dc6thrust24THRUST_300001_SM_1000_NS12placeholders2_8E,@object
	.size		_ZN34_INTERNAL_763bfd89_4_k_cu_1d5467dc6thrust24THRUST_300001_SM_1000_NS12placeholders2_8E,(_ZN34_INTERNAL_763bfd89_4_k_cu_1d5467dc4cuda3std3__436_GLOBAL__N__763bfd89_4_k_cu_1d5467dc6ignoreE - _ZN34_INTERNAL_763bfd89_4_k_cu_1d5467dc6thrust24THRUST_300001_SM_1000_NS12placeholders2_8E)
_ZN34_INTERNAL_763bfd89_4_k_cu_1d5467dc6thrust24THRUST_300001_SM_1000_NS12placeholders2_8E:
	.zero		1
	.type		_ZN34_INTERNAL_763bfd89_4_k_cu_1d5467dc4cuda3std3__436_GLOBAL__N__763bfd89_4_k_cu_1d5467dc6ignoreE,@object
	.size		_ZN34_INTERNAL_763bfd89_4_k_cu_1d5467dc4cuda3std3__436_GLOBAL__N__763bfd89_4_k_cu_1d5467dc6ignoreE,(_ZN34_INTERNAL_763bfd89_4_k_cu_1d5467dc4cuda3std6ranges3__45__cpo4dataE - _ZN34_INTERNAL_763bfd89_4_k_cu_1d5467dc4cuda3std3__436_GLOBAL__N__763bfd89_4_k_cu_1d5467dc6ignoreE)
_ZN34_INTERNAL_763bfd89_4_k_cu_1d5467dc4cuda3std3__436_GLOBAL__N__763bfd89_4_k_cu_1d5467dc6ignoreE:
	.zero		1
	.type		_ZN34_INTERNAL_763bfd89_4_k_cu_1d5467dc4cuda3std6ranges3__45__cpo4dataE,@object
	.size		_ZN34_INTERNAL_763bfd89_4_k_cu_1d5467dc4cuda3std6ranges3__45__cpo4dataE,(_ZN34_INTERNAL_763bfd89_4_k_cu_1d5467dc6thrust24THRUST_300001_SM_1000_NS6system3cpp3parE - _ZN34_INTERNAL_763bfd89_4_k_cu_1d5467dc4cuda3std6ranges3__45__cpo4dataE)
_ZN34_INTERNAL_763bfd89_4_k_cu_1d5467dc4cuda3std6ranges3__45__cpo4dataE:
	.zero		1
	.type		_ZN34_INTERNAL_763bfd89_4_k_cu_1d5467dc6thrust24THRUST_300001_SM_1000_NS6system3cpp3parE,@object
	.size		_ZN34_INTERNAL_763bfd89_4_k_cu_1d5467dc6thrust24THRUST_300001_SM_1000_NS6system3cpp3parE,(_ZN34_INTERNAL_763bfd89_4_k_cu_1d5467dc4cuda3std3__45__cpo5beginE - _ZN34_INTERNAL_763bfd89_4_k_cu_1d5467dc6thrust24THRUST_300001_SM_1000_NS6system3cpp3parE)
_ZN34_INTERNAL_763bfd89_4_k_cu_1d5467dc6thrust24THRUST_300001_SM_1000_NS6system3cpp3parE:
	.zero		1
	.type		_ZN34_INTERNAL_763bfd89_4_k_cu_1d5467dc4cuda3std3__45__cpo5beginE,@object
	.size		_ZN34_INTERNAL_763bfd89_4_k_cu_1d5467dc4cuda3std3__45__cpo5beginE,(_ZN34_INTERNAL_763bfd89_4_k_cu_1d5467dc4cuda3std6ranges3__45__cpo5beginE - _ZN34_INTERNAL_763bfd89_4_k_cu_1d5467dc4cuda3std3__45__cpo5beginE)
_ZN34_INTERNAL_763bfd89_4_k_cu_1d5467dc4cuda3std3__45__cpo5beginE:
	.zero		1
	.type		_ZN34_INTERNAL_763bfd89_4_k_cu_1d5467dc4cuda3std6ranges3__45__cpo5beginE,@object
	.size		_ZN34_INTERNAL_763bfd89_4_k_cu_1d5467dc4cuda3std6ranges3__45__cpo5beginE,(_ZN34_INTERNAL_763bfd89_4_k_cu_1d5467dc6thrust24THRUST_300001_SM_1000_NS6deviceE - _ZN34_INTERNAL_763bfd89_4_k_cu_1d5467dc4cuda3std6ranges3__45__cpo5beginE)
_ZN34_INTERNAL_763bfd89_4_k_cu_1d5467dc4cuda3std6ranges3__45__cpo5beginE:
	.zero		1
	.type		_ZN34_INTERNAL_763bfd89_4_k_cu_1d5467dc6thrust24THRUST_300001_SM_1000_NS6deviceE,@object
	.size		_ZN34_INTERNAL_763bfd89_4_k_cu_1d5467dc6thrust24THRUST_300001_SM_1000_NS6deviceE,(_ZN34_INTERNAL_763bfd89_4_k_cu_1d5467dc4cuda3std3__47nulloptE - _ZN34_INTERNAL_763bfd89_4_k_cu_1d5467dc6thrust24THRUST_300001_SM_1000_NS6deviceE)
_ZN34_INTERNAL_763bfd89_4_k_cu_1d5467dc6thrust24THRUST_300001_SM_1000_NS6deviceE:
	.zero		1
	.type		_ZN34_INTERNAL_763bfd89_4_k_cu_1d5467dc4cuda3std3__47nulloptE,@object
	.size		_ZN34_INTERNAL_763bfd89_4_k_cu_1d5467dc4cuda3std3__47nulloptE,(_ZN34_INTERNAL_763bfd89_4_k_cu_1d5467dc4cuda3std6ranges3__45__cpo8distanceE - _ZN34_INTERNAL_763bfd89_4_k_cu_1d5467dc4cuda3std3__47nulloptE)
_ZN34_INTERNAL_763bfd89_4_k_cu_1d5467dc4cuda3std3__47nulloptE:
	.zero		1
	.type		_ZN34_INTERNAL_763bfd89_4_k_cu_1d5467dc4cuda3std6ranges3__45__cpo8distanceE,@object
	.size		_ZN34_INTERNAL_763bfd89_4_k_cu_1d5467dc4cuda3std6ranges3__45__cpo8distanceE,(_ZN34_INTERNAL_763bfd89_4_k_cu_1d5467dc6thrust24THRUST_300001_SM_1000_NS12placeholders2_4E - _ZN34_INTERNAL_763bfd89_4_k_cu_1d5467dc4cuda3std6ranges3__45__cpo8distanceE)
_ZN34_INTERNAL_763bfd89_4_k_cu_1d5467dc4cuda3std6ranges3__45__cpo8distanceE:
	.zero		1
	.type		_ZN34_INTERNAL_763bfd89_4_k_cu_1d5467dc6thrust24THRUST_300001_SM_1000_NS12placeholders2_4E,@object
	.size		_ZN34_INTERNAL_763bfd89_4_k_cu_1d5467dc6thrust24THRUST_300001_SM_1000_NS12placeholders2_4E,(_ZN34_INTERNAL_763bfd89_4_k_cu_1d5467dc4cuda3std3__45__cpo6rbeginE - _ZN34_INTERNAL_763bfd89_4_k_cu_1d5467dc6thrust24THRUST_300001_SM_1000_NS12placeholders2_4E)
_ZN34_INTERNAL_763bfd89_4_k_cu_1d5467dc6thrust24THRUST_300001_SM_1000_NS12placeholders2_4E:
	.zero		1
	.type		_ZN34_INTERNAL_763bfd89_4_k_cu_1d5467dc4cuda3std3__45__cpo6rbeginE,@object
	.size		_ZN34_INTERNAL_763bfd89_4_k_cu_1d5467dc4cuda3std3__45__cpo6rbeginE,(_ZN34_INTERNAL_763bfd89_4_k_cu_1d5467dc4cuda3std6ranges3__45__cpo7advanceE - _ZN34_INTERNAL_763bfd89_4_k_cu_1d5467dc4cuda3std3__45__cpo6rbeginE)
_ZN34_INTERNAL_763bfd89_4_k_cu_1d5467dc4cuda3std3__45__cpo6rbeginE:
	.zero		1
	.type		_ZN34_INTERNAL_763bfd89_4_k_cu_1d5467dc4cuda3std6ranges3__45__cpo7advanceE,@object
	.size		_ZN34_INTERNAL_763bfd89_4_k_cu_1d5467dc4cuda3std6ranges3__45__cpo7advanceE,(_ZN34_INTERNAL_763bfd89_4_k_cu_1d5467dc6thrust24THRUST_300001_SM_1000_NS12placeholders3_10E - _ZN34_INTERNAL_763bfd89_4_k_cu_1d5467dc4cuda3std6ranges3__45__cpo7advanceE)
_ZN34_INTERNAL_763bfd89_4_k_cu_1d5467dc4cuda3std6ranges3__45__cpo7advanceE:
	.zero		1
	.type		_ZN34_INTERNAL_763bfd89_4_k_cu_1d5467dc6thrust24THRUST_300001_SM_1000_NS12placeholders3_10E,@object
	.size		_ZN34_INTERNAL_763bfd89_4_k_cu_1d5467dc6thrust24THRUST_300001_SM_1000_NS12placeholders3_10E,(_ZN34_INTERNAL_763bfd89_4_k_cu_1d5467dc4cuda3std3__48in_placeE - _ZN34_INTERNAL_763bfd89_4_k_cu_1d5467dc6thrust24THRUST_300001_SM_1000_NS12placeholders3_10E)
_ZN34_INTERNAL_763bfd89_4_k_cu_1d5467dc6thrust24THRUST_300001_SM_1000_NS12placeholders3_10E:
	.zero		1
	.type		_ZN34_INTERNAL_763bfd89_4_k_cu_1d5467dc4cuda3std3__48in_placeE,@object
	.size		_ZN34_INTERNAL_763bfd89_4_k_cu_1d5467dc4cuda3std3__48in_placeE,(_ZN34_INTERNAL_763bfd89_4_k_cu_1d5467dc4cuda3std6ranges3__45__cpo4sizeE - _ZN34_INTERNAL_763bfd89_4_k_cu_1d5467dc4cuda3std3__48in_placeE)
_ZN34_INTERNAL_763bfd89_4_k_cu_1d5467dc4cuda3std3__48in_placeE:
	.zero		1
	.type		_ZN34_INTERNAL_763bfd89_4_k_cu_1d5467dc4cuda3std6ranges3__45__cpo4sizeE,@object
	.size		_ZN34_INTERNAL_763bfd89_4_k_cu_1d5467dc4cuda3std6ranges3__45__cpo4sizeE,(_ZN34_INTERNAL_763bfd89_4_k_cu_1d5467dc6thrust24THRUST_300001_SM_1000_NS12placeholders2_2E - _ZN34_INTERNAL_763bfd89_4_k_cu_1d5467dc4cuda3std6ranges3__45__cpo4sizeE)
_ZN34_INTERNAL_763bfd89_4_k_cu_1d5467dc4cuda3std6ranges3__45__cpo4sizeE:
	.zero		1
	.type		_ZN34_INTERNAL_763bfd89_4_k_cu_1d5467dc6thrust24THRUST_300001_SM_1000_NS12placeholders2_2E,@object
	.size		_ZN34_INTERNAL_763bfd89_4_k_cu_1d5467dc6thrust24THRUST_300001_SM_1000_NS12placeholders2_2E,(_ZN34_INTERNAL_763bfd89_4_k_cu_1d5467dc4cuda3std3__45__cpo6cbeginE - _ZN34_INTERNAL_763bfd89_4_k_cu_1d5467dc6thrust24THRUST_300001_SM_1000_NS12placeholders2_2E)
_ZN34_INTERNAL_763bfd89_4_k_cu_1d5467dc6thrust24THRUST_300001_SM_1000_NS12placeholders2_2E:
	.zero		1
	.type		_ZN34_INTERNAL_763bfd89_4_k_cu_1d5467dc4cuda3std3__45__cpo6cbeginE,@object
	.size		_ZN34_INTERNAL_763bfd89_4_k_cu_1d5467dc4cuda3std3__45__cpo6cbeginE,(_ZN34_INTERNAL_763bfd89_4_k_cu_1d5467dc4cuda3std6ranges3__45__cpo6cbeginE - _ZN34_INTERNAL_763bfd89_4_k_cu_1d5467dc4cuda3std3__45__cpo6cbeginE)
_ZN34_INTERNAL_763bfd89_4_k_cu_1d5467dc4cuda3std3__45__cpo6cbeginE:
	.zero		1
	.type		_ZN34_INTERNAL_763bfd89_4_k_cu_1d5467dc4cuda3std6ranges3__45__cpo6cbeginE,@object
	.size		_ZN34_INTERNAL_763bfd89_4_k_cu_1d5467dc4cuda3std6ranges3__45__cpo6cbeginE,(_ZN34_INTERNAL_763bfd89_4_k_cu_1d5467dc6thrust24THRUST_300001_SM_1000_NS12placeholders2_6E - _ZN34_INTERNAL_763bfd89_4_k_cu_1d5467dc4cuda3std6ranges3__45__cpo6cbeginE)
_ZN34_INTERNAL_763bfd89_4_k_cu_1d5467dc4cuda3std6ranges3__45__cpo6cbeginE:
	.zero		1
	.type		_ZN34_INTERNAL_763bfd89_4_k_cu_1d5467dc6thrust24THRUST_300001_SM_1000_NS12placeholders2_6E,@object
	.size		_ZN34_INTERNAL_763bfd89_4_k_cu_1d5467dc6thrust24THRUST_300001_SM_1000_NS12placeholders2_6E,(_ZN34_INTERNAL_763bfd89_4_k_cu_1d5467dc4cuda3std3__45__cpo7crbeginE - _ZN34_INTERNAL_763bfd89_4_k_cu_1d5467dc6thrust24THRUST_300001_SM_1000_NS12placeholders2_6E)
_ZN34_INTERNAL_763bfd89_4_k_cu_1d5467dc6thrust24THRUST_300001_SM_1000_NS12placeholders2_6E:
	.zero		1
	.type		_ZN34_INTERNAL_763bfd89_4_k_cu_1d5467dc4cuda3std3__45__cpo7crbeginE,@object
	.size		_ZN34_INTERNAL_763bfd89_4_k_cu_1d5467dc4cuda3std3__45__cpo7crbeginE,(_ZN34_INTERNAL_763bfd89_4_k_cu_1d5467dc4cuda3std6ranges3__45__cpo4nextE - _ZN34_INTERNAL_763bfd89_4_k_cu_1d5467dc4cuda3std3__45__cpo7crbeginE)
_ZN34_INTERNAL_763bfd89_4_k_cu_1d5467dc4cuda3std3__45__cpo7crbeginE:
	.zero		1
	.type		_ZN34_INTERNAL_763bfd89_4_k_cu_1d5467dc4cuda3std6ranges3__45__cpo4nextE,@object
	.size		_ZN34_INTERNAL_763bfd89_4_k_cu_1d5467dc4cuda3std6ranges3__45__cpo4nextE,(_ZN34_INTERNAL_763bfd89_4_k_cu_1d5467dc4cuda3std6ranges3__45__cpo4swapE - _ZN34_INTERNAL_763bfd89_4_k_cu_1d5467dc4cuda3std6ranges3__45__cpo4nextE)
_ZN34_INTERNAL_763bfd89_4_k_cu_1d5467dc4cuda3std6ranges3__45__cpo4nextE:
	.zero		1
	.type		_ZN34_INTERNAL_763bfd89_4_k_cu_1d5467dc4cuda3std6ranges3__45__cpo4swapE,@object
	.size		_ZN34_INTERNAL_763bfd89_4_k_cu_1d5467dc4cuda3std6ranges3__45__cpo4swapE,(_ZN34_INTERNAL_763bfd89_4_k_cu_1d5467dc6thrust24THRUST_300001_SM_1000_NS8cuda_cub10par_nosyncE - _ZN34_INTERNAL_763bfd89_4_k_cu_1d5467dc4cuda3std6ranges3__45__cpo4swapE)
_ZN34_INTERNAL_763bfd89_4_k_cu_1d5467dc4cuda3std6ranges3__45__cpo4swapE:
	.zero		1
	.type		_ZN34_INTERNAL_763bfd89_4_k_cu_1d5467dc6thrust24THRUST_300001_SM_1000_NS8cuda_cub10par_nosyncE,@object
	.size		_ZN34_INTERNAL_763bfd89_4_k_cu_1d5467dc6thrust24THRUST_300001_SM_1000_NS8cuda_cub10par_nosyncE,(_ZN34_INTERNAL_763bfd89_4_k_cu_1d5467dc6thrust24THRUST_300001_SM_1000_NS3seqE - _ZN34_INTERNAL_763bfd89_4_k_cu_1d5467dc6thrust24THRUST_300001_SM_1000_NS8cuda_cub10par_nosyncE)
_ZN34_INTERNAL_763bfd89_4_k_cu_1d5467dc6thrust24THRUST_300001_SM_1000_NS8cuda_cub10par_nosyncE:
	.zero		1
	.type		_ZN34_INTERNAL_763bfd89_4_k_cu_1d5467dc6thrust24THRUST_300001_SM_1000_NS3seqE,@object
	.size		_ZN34_INTERNAL_763bfd89_4_k_cu_1d5467dc6thrust24THRUST_300001_SM_1000_NS3seqE,(_ZN34_INTERNAL_763bfd89_4_k_cu_1d5467dc4cuda3std3__420unreachable_sentinelE - _ZN34_INTERNAL_763bfd89_4_k_cu_1d5467dc6thrust24THRUST_300001_SM_1000_NS3seqE)
_ZN34_INTERNAL_763bfd89_4_k_cu_1d5467dc6thrust24THRUST_300001_SM_1000_NS3seqE:
	.zero		1
	.type		_ZN34_INTERNAL_763bfd89_4_k_cu_1d5467dc4cuda3std3__420unreachable_sentinelE,@object
	.size		_ZN34_INTERNAL_763bfd89_4_k_cu_1d5467dc4cuda3std3__420unreachable_sentinelE,(_ZN34_INTERNAL_763bfd89_4_k_cu_1d5467dc4cuda3std6ranges3__45__cpo5ssizeE - _ZN34_INTERNAL_763bfd89_4_k_cu_1d5467dc4cuda3std3__420unreachable_sentinelE)
_ZN34_INTERNAL_763bfd89_4_k_cu_1d5467dc4cuda3std3__420unreachable_sentinelE:
	.zero		1
	.type		_ZN34_INTERNAL_763bfd89_4_k_cu_1d5467dc4cuda3std6ranges3__45__cpo5ssizeE,@object
	.size		_ZN34_INTERNAL_763bfd89_4_k_cu_1d5467dc4cuda3std6ranges3__45__cpo5ssizeE,(_ZN34_INTERNAL_763bfd89_4_k_cu_1d5467dc6thrust24THRUST_300001_SM_1000_NS12placeholders2_3E - _ZN34_INTERNAL_763bfd89_4_k_cu_1d5467dc4cuda3std6ranges3__45__cpo5ssizeE)
_ZN34_INTERNAL_763bfd89_4_k_cu_1d5467dc4cuda3std6ranges3__45__cpo5ssizeE:
	.zero		1
	.type		_ZN34_INTERNAL_763bfd89_4_k_cu_1d5467dc6thrust24THRUST_300001_SM_1000_NS12placeholders2_3E,@object
	.size		_ZN34_INTERNAL_763bfd89_4_k_cu_1d5467dc6thrust24THRUST_300001_SM_1000_NS12placeholders2_3E,(_ZN34_INTERNAL_763bfd89_4_k_cu_1d5467dc4cuda3std3__45__cpo4cendE - _ZN34_INTERNAL_763bfd89_4_k_cu_1d5467dc6thrust24THRUST_300001_SM_1000_NS12placeholders2_3E)
_ZN34_INTERNAL_763bfd89_4_k_cu_1d5467dc6thrust24THRUST_300001_SM_1000_NS12placeholders2_3E:
	.zero		1
	.type		_ZN34_INTERNAL_763bfd89_4_k_cu_1d5467dc4cuda3std3__45__cpo4cendE,@object
	.size		_ZN34_INTERNAL_763bfd89_4_k_cu_1d5467dc4cuda3std3__45__cpo4cendE,(_ZN34_INTERNAL_763bfd89_4_k_cu_1d5467dc4cuda3std6ranges3__45__cpo4cendE - _ZN34_INTERNAL_763bfd89_4_k_cu_1d5467dc4cuda3std3__45__cpo4cendE)
_ZN34_INTERNAL_763bfd89_4_k_cu_1d5467dc4cuda3std3__45__cpo4cendE:
	.zero		1
	.type		_ZN34_INTERNAL_763bfd89_4_k_cu_1d5467dc4cuda3std6ranges3__45__cpo4cendE,@object
	.size		_ZN34_INTERNAL_763bfd89_4_k_cu_1d5467dc4cuda3std6ranges3__45__cpo4cendE,(_ZN34_INTERNAL_763bfd89_4_k_cu_1d5467dc6thrust24THRUST_300001_SM_1000_NS12placeholders2_7E - _ZN34_INTERNAL_763bfd89_4_k_cu_1d5467dc4cuda3std6ranges3__45__cpo4cendE)
_ZN34_INTERNAL_763bfd89_4_k_cu_1d5467dc4cuda3std6ranges3__45__cpo4cendE:
	.zero		1
	.type		_ZN34_INTERNAL_763bfd89_4_k_cu_1d5467dc6thrust24THRUST_300001_SM_1000_NS12placeholders2_7E,@object
	.size		_ZN34_INTERNAL_763bfd89_4_k_cu_1d5467dc6thrust24THRUST_300001_SM_1000_NS12placeholders2_7E,(_ZN34_INTERNAL_763bfd89_4_k_cu_1d5467dc4cuda3std3__45__cpo5crendE - _ZN34_INTERNAL_763bfd89_4_k_cu_1d5467dc6thrust24THRUST_300001_SM_1000_NS12placeholders2_7E)
_ZN34_INTERNAL_763bfd89_4_k_cu_1d5467dc6thrust24THRUST_300001_SM_1000_NS12placeholders2_7E:
	.zero		1
	.type		_ZN34_INTERNAL_763bfd89_4_k_cu_1d5467dc4cuda3std3__45__cpo5crendE,@object
	.size		_ZN34_INTERNAL_763bfd89_4_k_cu_1d5467dc4cuda3std3__45__cpo5crendE,(_ZN34_INTERNAL_763bfd89_4_k_cu_1d5467dc4cuda3std6ranges3__45__cpo4prevE - _ZN34_INTERNAL_763bfd89_4_k_cu_1d5467dc4cuda3std3__45__cpo5crendE)
_ZN34_INTERNAL_763bfd89_4_k_cu_1d5467dc4cuda3std3__45__cpo5crendE:
	.zero		1
	.type		_ZN34_INTERNAL_763bfd89_4_k_cu_1d5467dc4cuda3std6ranges3__45__cpo4prevE,@object
	.size		_ZN34_INTERNAL_763bfd89_4_k_cu_1d5467dc4cuda3std6ranges3__45__cpo4prevE,(_ZN34_INTERNAL_763bfd89_4_k_cu_1d5467dc4cuda3std6ranges3__45__cpo9iter_moveE - _ZN34_INTERNAL_763bfd89_4_k_cu_1d5467dc4cuda3std6ranges3__45__cpo4prevE)
_ZN34_INTERNAL_763bfd89_4_k_cu_1d5467dc4cuda3std6ranges3__45__cpo4prevE:
	.zero		1
	.type		_ZN34_INTERNAL_763bfd89_4_k_cu_1d5467dc4cuda3std6ranges3__45__cpo9iter_moveE,@object
	.size		_ZN34_INTERNAL_763bfd89_4_k_cu_1d5467dc4cuda3std6ranges3__45__cpo9iter_moveE,(_ZN34_INTERNAL_763bfd89_4_k_cu_1d5467dc6thrust24THRUST_300001_SM_1000_NS6system6detail10sequential3seqE - _ZN34_INTERNAL_763bfd89_4_k_cu_1d5467dc4cuda3std6ranges3__45__cpo9iter_moveE)
_ZN34_INTERNAL_763bfd89_4_k_cu_1d5467dc4cuda3std6ranges3__45__cpo9iter_moveE:
	.zero		1
	.type		_ZN34_INTERNAL_763bfd89_4_k_cu_1d5467dc6thrust24THRUST_300001_SM_1000_NS6system6detail10sequential3seqE,@object
	.size		_ZN34_INTERNAL_763bfd89_4_k_cu_1d5467dc6thrust24THRUST_300001_SM_1000_NS6system6detail10sequential3seqE,(_ZN34_INTERNAL_763bfd89_4_k_cu_1d5467dc6thrust24THRUST_300001_SM_1000_NS12placeholders2_9E - _ZN34_INTERNAL_763bfd89_4_k_cu_1d5467dc6thrust24THRUST_300001_SM_1000_NS6system6detail10sequential3seqE)
_ZN34_INTERNAL_763bfd89_4_k_cu_1d5467dc6thrust24THRUST_300001_SM_1000_NS6system6detail10sequential3seqE:
	.zero		1
	.type		_ZN34_INTERNAL_763bfd89_4_k_cu_1d5467dc6thrust24THRUST_300001_SM_1000_NS12placeholders2_9E,@object
	.size		_ZN34_INTERNAL_763bfd89_4_k_cu_1d5467dc6thrust24THRUST_300001_SM_1000_NS12placeholders2_9E,(_ZN34_INTERNAL_763bfd89_4_k_cu_1d5467dc4cuda3std3__419piecewise_constructE - _ZN34_INTERNAL_763bfd89_4_k_cu_1d5467dc6thrust24THRUST_300001_SM_1000_NS12placeholders2_9E)
_ZN34_INTERNAL_763bfd89_4_k_cu_1d5467dc6thrust24THRUST_300001_SM_1000_NS12placeholders2_9E:
	.zero		1
	.type		_ZN34_INTERNAL_763bfd89_4_k_cu_1d5467dc4cuda3std3__419piecewise_constructE,@object
	.size		_ZN34_INTERNAL_763bfd89_4_k_cu_1d5467dc4cuda3std3__419piecewise_constructE,(_ZN34_INTERNAL_763bfd89_4_k_cu_1d5467dc4cuda3std6ranges3__45__cpo5cdataE - _ZN34_INTERNAL_763bfd89_4_k_cu_1d5467dc4cuda3std3__419piecewise_constructE)
_ZN34_INTERNAL_763bfd89_4_k_cu_1d5467dc4cuda3std3__419piecewise_constructE:
	.zero		1
	.type		_ZN34_INTERNAL_763bfd89_4_k_cu_1d5467dc4cuda3std6ranges3__45__cpo5cdataE,@object
	.size		_ZN34_INTERNAL_763bfd89_4_k_cu_1d5467dc4cuda3std6ranges3__45__cpo5cdataE,(_ZN34_INTERNAL_763bfd89_4_k_cu_1d5467dc6thrust24THRUST_300001_SM_1000_NS12placeholders2_1E - _ZN34_INTERNAL_763bfd89_4_k_cu_1d5467dc4cuda3std6ranges3__45__cpo5cdataE)
_ZN34_INTERNAL_763bfd89_4_k_cu_1d5467dc4cuda3std6ranges3__45__cpo5cdataE:
	.zero		1
	.type		_ZN34_INTERNAL_763bfd89_4_k_cu_1d5467dc6thrust24THRUST_300001_SM_1000_NS12placeholders2_1E,@object
	.size		_ZN34_INTERNAL_763bfd89_4_k_cu_1d5467dc6thrust24THRUST_300001_SM_1000_NS12placeholders2_1E,(_ZN34_INTERNAL_763bfd89_4_k_cu_1d5467dc4cuda3std3__45__cpo3endE - _ZN34_INTERNAL_763bfd89_4_k_cu_1d5467dc6thrust24THRUST_300001_SM_1000_NS12placeholders2_1E)
_ZN34_INTERNAL_763bfd89_4_k_cu_1d5467dc6thrust24THRUST_300001_SM_1000_NS12placeholders2_1E:
	.zero		1
	.type		_ZN34_INTERNAL_763bfd89_4_k_cu_1d5467dc4cuda3std3__45__cpo3endE,@object
	.size		_ZN34_INTERNAL_763bfd89_4_k_cu_1d5467dc4cuda3std3__45__cpo3endE,(_ZN34_INTERNAL_763bfd89_4_k_cu_1d5467dc4cuda3std6ranges3__45__cpo3endE - _ZN34_INTERNAL_763bfd89_4_k_cu_1d5467dc4cuda3std3__45__cpo3endE)
_ZN34_INTERNAL_763bfd89_4_k_cu_1d5467dc4cuda3std3__45__cpo3endE:
	.zero		1
	.type		_ZN34_INTERNAL_763bfd89_4_k_cu_1d5467dc4cuda3std6ranges3__45__cpo3endE,@object
	.size		_ZN34_INTERNAL_763bfd89_4_k_cu_1d5467dc4cuda3std6ranges3__45__cpo3endE,(_ZN34_INTERNAL_763bfd89_4_k_cu_1d5467dc6thrust24THRUST_300001_SM_1000_NS12placeholders2_5E - _ZN34_INTERNAL_763bfd89_4_k_cu_1d5467dc4cuda3std6ranges3__45__cpo3endE)
_ZN34_INTERNAL_763bfd89_4_k_cu_1d5467dc4cuda3std6ranges3__45__cpo3endE:
	.zero		1
	.type		_ZN34_INTERNAL_763bfd89_4_k_cu_1d5467dc6thrust24THRUST_300001_SM_1000_NS12placeholders2_5E,@object
	.size		_ZN34_INTERNAL_763bfd89_4_k_cu_1d5467dc6thrust24THRUST_300001_SM_1000_NS12placeholders2_5E,(_ZN34_INTERNAL_763bfd89_4_k_cu_1d5467dc4cuda3std3__45__cpo4rendE - _ZN34_INTERNAL_763bfd89_4_k_cu_1d5467dc6thrust24THRUST_300001_SM_1000_NS12placeholders2_5E)
_ZN34_INTERNAL_763bfd89_4_k_cu_1d5467dc6thrust24THRUST_300001_SM_1000_NS12placeholders2_5E:
	.zero		1
	.type		_ZN34_INTERNAL_763bfd89_4_k_cu_1d5467dc4cuda3std3__45__cpo4rendE,@object
	.size		_ZN34_INTERNAL_763bfd89_4_k_cu_1d5467dc4cuda3std3__45__cpo4rendE,(_ZN34_INTERNAL_763bfd89_4_k_cu_1d5467dc4cuda3std6ranges3__45__cpo9iter_swapE - _ZN34_INTERNAL_763bfd89_4_k_cu_1d5467dc4cuda3std3__45__cpo4rendE)
_ZN34_INTERNAL_763bfd89_4_k_cu_1d5467dc4cuda3std3__45__cpo4rendE:
	.zero		1
	.type		_ZN34_INTERNAL_763bfd89_4_k_cu_1d5467dc4cuda3std6ranges3__45__cpo9iter_swapE,@object
	.size		_ZN34_INTERNAL_763bfd89_4_k_cu_1d5467dc4cuda3std6ranges3__45__cpo9iter_swapE,(_ZN34_INTERNAL_763bfd89_4_k_cu_1d5467dc4cuda3std3__48unexpectE - _ZN34_INTERNAL_763bfd89_4_k_cu_1d5467dc4cuda3std6ranges3__45__cpo9iter_swapE)
_ZN34_INTERNAL_763bfd89_4_k_cu_1d5467dc4cuda3std6ranges3__45__cpo9iter_swapE:
	.zero		1
	.type		_ZN34_INTERNAL_763bfd89_4_k_cu_1d5467dc4cuda3std3__48unexpectE,@object
	.size		_ZN34_INTERNAL_763bfd89_4_k_cu_1d5467dc4cuda3std3__48unexpectE,(_ZN34_INTERNAL_763bfd89_4_k_cu_1d5467dc6thrust24THRUST_300001_SM_1000_NS8cuda_cub3parE - _ZN34_INTERNAL_763bfd89_4_k_cu_1d5467dc4cuda3std3__48unexpectE)
_ZN34_INTERNAL_763bfd89_4_k_cu_1d5467dc4cuda3std3__48unexpectE:
	.zero		1
	.type		_ZN34_INTERNAL_763bfd89_4_k_cu_1d5467dc6thrust24THRUST_300001_SM_1000_NS8cuda_cub3parE,@object
	.size		_ZN34_INTERNAL_763bfd89_4_k_cu_1d5467dc6thrust24THRUST_300001_SM_1000_NS8cuda_cub3parE,(.L_29 - _ZN34_INTERNAL_763bfd89_4_k_cu_1d5467dc6thrust24THRUST_300001_SM_1000_NS8cuda_cub3parE)
_ZN34_INTERNAL_763bfd89_4_k_cu_1d5467dc6thrust24THRUST_300001_SM_1000_NS8cuda_cub3parE:
	.zero		1
.L_29:


//--------------------- .nv.shared._ZN3cub18CUB_300001_SM_10006detail10radix_sort33DeviceRadixSortExclusiveSumKernelINS1_5radix10policy_hubIddyE10Policy1000EyEEvPT0_ --------------------------
	.section	.nv.shared._ZN3cub18CUB_300001_SM_10006detail10radix_sort33DeviceRadixSortExclusiveSumKernelINS1_5radix10policy_hubIddyE10Policy1000EyEEvPT0_,"aw",@nobits
	.sectionflags	@""
	.align	16
.nv.shared._ZN3cub18CUB_300001_SM_10006detail10radix_sort33DeviceRadixSortExclusiveSumKernelINS1_5radix10policy_hubIddyE10Policy1000EyEEvPT0_:
	.zero		3360


//--------------------- .nv.shared._ZN3cub18CUB_300001_SM_10006detail10radix_sort30DeviceRadixSortHistogramKernelINS1_5radix10policy_hubIddyE10Policy1000ELNS0_9SortOrderE1EdyNS1_21identity_decomposer_tEEEvPT2_PKT1_SA_iiT3_ --------------------------
	.section	.nv.shared._ZN3cub18CUB_300001_SM_10006detail10radix_sort30DeviceRadixSortHistogramKernelINS1_5radix10policy_hubIddyE10Policy1000ELNS0_9SortOrderE1EdyNS1_21identity_decomposer_tEEEvPT2_PKT1_SA_iiT3_,"aw",@nobits
	.sectionflags	@""
	.align	16
.nv.shared._ZN3cub18CUB_300001_SM_10006detail10radix_sort30DeviceRadixSortHistogramKernelINS1_5radix10policy_hubIddyE10Policy1000ELNS0_9SortOrderE1EdyNS1_21identity_decomposer_tEEEvPT2_PKT1_SA_iiT3_:
	.zero		9216


//--------------------- .nv.shared._ZN3cub18CUB_300001_SM_10006detail10radix_sort31DeviceRadixSortSingleTileKernelINS1_5radix10policy_hubIddyE10Policy1000ELNS0_9SortOrderE1EddyNS1_21identity_decomposer_tEEEvPKT1_PSA_PKT2_PSE_T3_iiT4_ --------------------------
	.section	.nv.shared._ZN3cub18CUB_300001_SM_10006detail10radix_sort31DeviceRadixSortSingleTileKernelINS1_5radix10policy_hubIddyE10Policy1000ELNS0_9SortOrderE1EddyNS1_21identity_decomposer_tEEEvPKT1_PSA_PKT2_PSE_T3_iiT4_,"aw",@nobits
	.sectionflags	@""
	.align	16
.nv.shared._ZN3cub18CUB_300001_SM_10006detail10radix_sort31DeviceRadixSortSingleTileKernelINS1_5radix10policy_hubIddyE10Policy1000ELNS0_9SortOrderE1EddyNS1_21identity_decomposer_tEEEvPKT1_PSA_PKT2_PSE_T3_iiT4_:
	.zero		34880


//--------------------- .nv.shared._ZN3cub18CUB_300001_SM_10006detail10radix_sort29DeviceRadixSortOnesweepKernelINS1_5radix10policy_hubIdiyE10Policy1000ELNS0_9SortOrderE1EdiyiiNS1_21identity_decomposer_tEEEvPT5_SB_PT3_PKSC_PT1_PKSG_PT2_PKSK_T4_iiT6_ --------------------------
	.section	.nv.shared._ZN3cub18CUB_300001_SM_10006detail10radix_sort29DeviceRadixSortOnesweepKernelINS1_5radix10policy_hubIdiyE10Policy1000ELNS0_9SortOrderE1EdiyiiNS1_21identity_decomposer_tEEEvPT5_SB_PT3_PKSC_PT1_PKSG_PT2_PKSK_T4_iiT6_,"aw",@nobits
	.sectionflags	@""
	.align	16
.nv.shared._ZN3cub18CUB_300001_SM_10006detail10radix_sort29DeviceRadixSortOnesweepKernelINS1_5radix10policy_hubIdiyE10Policy1000ELNS0_9SortOrderE1EdiyiiNS1_21identity_decomposer_tEEEvPT5_SB_PT3_PKSC_PT1_PKSG_PT2_PKSK_T4_iiT6_:
	.zero		49152


//--------------------- .nv.shared._ZN3cub18CUB_300001_SM_10006detail10radix_sort33DeviceRadixSortExclusiveSumKernelINS1_5radix10policy_hubIdiyE10Policy1000EyEEvPT0_ --------------------------
	.section	.nv.shared._ZN3cub18CUB_300001_SM_10006detail10radix_sort33DeviceRadixSortExclusiveSumKernelINS1_5radix10policy_hubIdiyE10Policy1000EyEEvPT0_,"aw",@nobits
	.sectionflags	@""
	.align	16
.nv.shared._ZN3cub18CUB_300001_SM_10006detail10radix_sort33DeviceRadixSortExclusiveSumKernelINS1_5radix10policy_hubIdiyE10Policy1000EyEEvPT0_:
	.zero		3360


//--------------------- .nv.shared._ZN3cub18CUB_300001_SM_10006detail10radix_sort30DeviceRadixSortHistogramKernelINS1_5radix10policy_hubIdiyE10Policy1000ELNS0_9SortOrderE1EdyNS1_21identity_decomposer_tEEEvPT2_PKT1_SA_iiT3_ --------------------------
	.section	.nv.shared._ZN3cub18CUB_300001_SM_10006detail10radix_sort30DeviceRadixSortHistogramKernelINS1_5radix10policy_hubIdiyE10Policy1000ELNS0_9SortOrderE1EdyNS1_21identity_decomposer_tEEEvPT2_PKT1_SA_iiT3_,"aw",@nobits
	.sectionflags	@""
	.align	16
.nv.shared._ZN3cub18CUB_300001_SM_10006detail10radix_sort30DeviceRadixSortHistogramKernelINS1_5radix10policy_hubIdiyE10Policy1000ELNS0_9SortOrderE1EdyNS1_21identity_decomposer_tEEEvPT2_PKT1_SA_iiT3_:
	.zero		9216


//--------------------- .nv.shared._ZN3cub18CUB_300001_SM_10006detail10radix_sort31DeviceRadixSortSingleTileKernelINS1_5radix10policy_hubIdiyE10Policy1000ELNS0_9SortOrderE1EdiyNS1_21identity_decomposer_tEEEvPKT1_PSA_PKT2_PSE_T3_iiT4_ --------------------------
	.section	.nv.shared._ZN3cub18CUB_300001_SM_10006detail10radix_sort31DeviceRadixSortSingleTileKernelINS1_5radix10policy_hubIdiyE10Policy1000ELNS0_9SortOrderE1EdiyNS1_21identity_decomposer_tEEEvPKT1_PSA_PKT2_PSE_T3_iiT4_,"aw",@nobits
	.sectionflags	@""
	.align	16
.nv.shared._ZN3cub18CUB_300001_SM_10006detail10radix_sort31DeviceRadixSortSingleTileKernelINS1_5radix10policy_hubIdiyE10Policy1000ELNS0_9SortOrderE1EdiyNS1_21identity_decomposer_tEEEvPKT1_PSA_PKT2_PSE_T3_iiT4_:
	.zero		34880


//--------------------- .nv.shared._ZN3cub18CUB_300001_SM_10006detail11EmptyKernelIvEEvv --------------------------
	.section	.nv.shared._ZN3cub18CUB_300001_SM_10006detail11EmptyKernelIvEEvv,"aw",@nobits
	.sectionflags	@""
	.align	16
	.zero		1024


//--------------------- .nv.shared._Z18calc_avg_coalescedPiPdS_i --------------------------
	.section	.nv.shared._Z18calc_avg_coalescedPiPdS_i,"aw",@nobits
	.sectionflags	@""
	.align	16
	.zero		1024


//--------------------- .nv.shared._Z24calc_avg_coalesced_multiPiPdS_i --------------------------
	.section	.nv.shared._Z24calc_avg_coalesced_multiPiPdS_i,"aw",@nobits
	.sectionflags	@""
	.align	16
	.zero		1024


//--------------------- .nv.shared._Z18calc_avg_optimizedPiPdS_i --------------------------
	.section	.nv.shared._Z18calc_avg_optimizedPiPdS_i,"aw",@nobits
	.sectionflags	@""
	.align	16
	.zero		1024


//--------------------- .nv.shared._Z8calc_avgPiPdS_i --------------------------
	.section	.nv.shared._Z8calc_avgPiPdS_i,"aw",@nobits
	.sectionflags	@""
	.align	16
	.zero		1024


//--------------------- .nv.constant0._ZN3cub18CUB_300001_SM_10006detail10radix_sort29DeviceRadixSortOnesweepKernelINS1_5radix10policy_hubIddyE10Policy1000ELNS0_9SortOrderE1EddyiiNS1_21identity_decomposer_tEEEvPT5_SB_PT3_PKSC_PT1_PKSG_PT2_PKSK_T4_iiT6_ --------------------------
	.section	.nv.constant0._ZN3cub18CUB_300001_SM_10006detail10radix_sort29DeviceRadixSortOnesweepKernelINS1_5radix10policy_hubIddyE10Policy1000ELNS0_9SortOrderE1EddyiiNS1_21identity_decomposer_tEEEvPT5_SB_PT3_PKSC_PT1_PKSG_PT2_PKSK_T4_iiT6_,"a",@progbits
	.sectionflags	@""
	.align	4
.nv.constant0._ZN3cub18CUB_300001_SM_10006detail10radix_sort29DeviceRadixSortOnesweepKernelINS1_5radix10policy_hubIddyE10Policy1000ELNS0_9SortOrderE1EddyiiNS1_21identity_decomposer_tEEEvPT5_SB_PT3_PKSC_PT1_PKSG_PT2_PKSK_T4_iiT6_:
	.zero		973


//--------------------- .nv.constant0._ZN3cub18CUB_300001_SM_10006detail10radix_sort33DeviceRadixSortExclusiveSumKernelINS1_5radix10policy_hubIddyE10Policy1000EyEEvPT0_ --------------------------
	.section	.nv.constant0._ZN3cub18CUB_300001_SM_10006detail10radix_sort33DeviceRadixSortExclusiveSumKernelINS1_5radix10policy_hubIddyE10Policy1000EyEEvPT0_,"a",@progbits
	.sectionflags	@""
	.align	4
.nv.constant0._ZN3cub18CUB_300001_SM_10006detail10radix_sort33DeviceRadixSortExclusiveSumKernelINS1_5radix10policy_hubIddyE10Policy1000EyEEvPT0_:
	.zero		904


//--------------------- .nv.constant0._ZN3cub18CUB_300001_SM_10006detail10radix_sort30DeviceRadixSortHistogramKernelINS1_5radix10policy_hubIddyE10Policy1000ELNS0_9SortOrderE1EdyNS1_21identity_decomposer_tEEEvPT2_PKT1_SA_iiT3_ --------------------------
	.section	.nv.constant0._ZN3cub18CUB_300001_SM_10006detail10radix_sort30DeviceRadixSortHistogramKernelINS1_5radix10policy_hubIddyE10Policy1000ELNS0_9SortOrderE1EdyNS1_21identity_decomposer_tEEEvPT2_PKT1_SA_iiT3_,"a",@progbits
	.sectionflags	@""
	.align	4
.nv.constant0._ZN3cub18CUB_300001_SM_10006detail10radix_sort30DeviceRadixSortHistogramKernelINS1_5radix10policy_hubIddyE10Policy1000ELNS0_9SortOrderE1EdyNS1_21identity_decomposer_tEEEvPT2_PKT1_SA_iiT3_:
	.zero		929


//--------------------- .nv.constant0._ZN3cub18CUB_300001_SM_10006detail10radix_sort31DeviceRadixSortSingleTileKernelINS1_5radix10policy_hubIddyE10Policy1000ELNS0_9SortOrderE1EddyNS1_21identity_decomposer_tEEEvPKT1_PSA_PKT2_PSE_T3_iiT4_ --------------------------
	.section	.nv.constant0._ZN3cub18CUB_300001_SM_10006detail10radix_sort31DeviceRadixSortSingleTileKernelINS1_5radix10policy_hubIddyE10Policy1000ELNS0_9SortOrderE1EddyNS1_21identity_decomposer_tEEEvPKT1_PSA_PKT2_PSE_T3_iiT4_,"a",@progbits
	.sectionflags	@""
	.align	4
.nv.constant0._ZN3cub18CUB_300001_SM_10006detail10radix_sort31DeviceRadixSortSingleTileKernelINS1_5radix10policy_hubIddyE10Policy1000ELNS0_9SortOrderE1EddyNS1_21identity_decomposer_tEEEvPKT1_PSA_PKT2_PSE_T3_iiT4_:
	.zero		945


//--------------------- .nv.constant0._ZN3cub18CUB_300001_SM_10006detail10radix_sort29DeviceRadixSortOnesweepKernelINS1_5radix10policy_hubIdiyE10Policy1000ELNS0_9SortOrderE1EdiyiiNS1_21identity_decomposer_tEEEvPT5_SB_PT3_PKSC_PT1_PKSG_PT2_PKSK_T4_iiT6_ --------------------------
	.section	.nv.constant0._ZN3cub18CUB_300001_SM_10006detail10radix_sort29DeviceRadixSortOnesweepKernelINS1_5radix10policy_hubIdiyE10Policy1000ELNS0_9SortOrderE1EdiyiiNS1_21identity_decomposer_tEEEvPT5_SB_PT3_PKSC_PT1_PKSG_PT2_PKSK_T4_iiT6_,"a",@progbits
	.sectionflags	@""
	.align	4
.nv.constant0._ZN3cub18CUB_300001_SM_10006detail10radix_sort29DeviceRadixSortOnesweepKernelINS1_5radix10policy_hubIdiyE10Policy1000ELNS0_9SortOrderE1EdiyiiNS1_21identity_decomposer_tEEEvPT5_SB_PT3_PKSC_PT1_PKSG_PT2_PKSK_T4_iiT6_:
	.zero		973


//--------------------- .nv.constant0._ZN3cub18CUB_300001_SM_10006detail10radix_sort33DeviceRadixSortExclusiveSumKernelINS1_5radix10policy_hubIdiyE10Policy1000EyEEvPT0_ --------------------------
	.section	.nv.constant0._ZN3cub18CUB_300001_SM_10006detail10radix_sort33DeviceRadixSortExclusiveSumKernelINS1_5radix10policy_hubIdiyE10Policy1000EyEEvPT0_,"a",@progbits
	.sectionflags	@""
	.align	4
.nv.constant0._ZN3cub18CUB_300001_SM_10006detail10radix_sort33DeviceRadixSortExclusiveSumKernelINS1_5radix10policy_hubIdiyE10Policy1000EyEEvPT0_:
	.zero		904


//--------------------- .nv.constant0._ZN3cub18CUB_300001_SM_10006detail10radix_sort30DeviceRadixSortHistogramKernelINS1_5radix10policy_hubIdiyE10Policy1000ELNS0_9SortOrderE1EdyNS1_21identity_decomposer_tEEEvPT2_PKT1_SA_iiT3_ --------------------------
	.section	.nv.constant0._ZN3cub18CUB_300001_SM_10006detail10radix_sort30DeviceRadixSortHistogramKernelINS1_5radix10policy_hubIdiyE10Policy1000ELNS0_9SortOrderE1EdyNS1_21identity_decomposer_tEEEvPT2_PKT1_SA_iiT3_,"a",@progbits
	.sectionflags	@""
	.align	4
.nv.constant0._ZN3cub18CUB_300001_SM_10006detail10radix_sort30DeviceRadixSortHistogramKernelINS1_5radix10policy_hubIdiyE10Policy1000ELNS0_9SortOrderE1EdyNS1_21identity_decomposer_tEEEvPT2_PKT1_SA_iiT3_:
	.zero		929


//--------------------- .nv.constant0._ZN3cub18CUB_300001_SM_10006detail10radix_sort31DeviceRadixSortSingleTileKernelINS1_5radix10policy_hubIdiyE10Policy1000ELNS0_9SortOrderE1EdiyNS1_21identity_decomposer_tEEEvPKT1_PSA_PKT2_PSE_T3_iiT4_ --------------------------
	.section	.nv.constant0._ZN3cub18CUB_300001_SM_10006detail10radix_sort31DeviceRadixSortSingleTileKernelINS1_5radix10policy_hubIdiyE10Policy1000ELNS0_9SortOrderE1EdiyNS1_21identity_decomposer_tEEEvPKT1_PSA_PKT2_PSE_T3_iiT4_,"a",@progbits
	.sectionflags	@""
	.align	4
.nv.constant0._ZN3cub18CUB_300001_SM_10006detail10radix_sort31DeviceRadixSortSingleTileKernelINS1_5radix10policy_hubIdiyE10Policy1000ELNS0_9SortOrderE1EdiyNS1_21identity_decomposer_tEEEvPKT1_PSA_PKT2_PSE_T3_iiT4_:
	.zero		945


//--------------------- .nv.constant0._ZN3cub18CUB_300001_SM_10006detail11EmptyKernelIvEEvv --------------------------
	.section	.nv.constant0._ZN3cub18CUB_300001_SM_10006detail11EmptyKernelIvEEvv,"a",@progbits
	.sectionflags	@""
	.align	4
.nv.constant0._ZN3cub18CUB_300001_SM_10006detail11EmptyKernelIvEEvv:
	.zero		896


//--------------------- .nv.constant0._Z18calc_avg_coalescedPiPdS_i --------------------------
	.section	.nv.constant0._Z18calc_avg_coalescedPiPdS_i,"a",@progbits
	.sectionflags	@""
	.align	4
.nv.constant0._Z18calc_avg_coalescedPiPdS_i:
	.zero		924


//--------------------- .nv.constant0._Z24calc_avg_coalesced_multiPiPdS_i --------------------------
	.section	.nv.constant0._Z24calc_avg_coalesced_multiPiPdS_i,"a",@progbits
	.sectionflags	@""
	.align	4
.nv.constant0._Z24calc_avg_coalesced_multiPiPdS_i:
	.zero		924


//--------------------- .nv.constant0._Z18calc_avg_optimizedPiPdS_i --------------------------
	.section	.nv.constant0._Z18calc_avg_optimizedPiPdS_i,"a",@progbits
	.sectionflags	@""
	.align	4
.nv.constant0._Z18calc_avg_optimizedPiPdS_i:
	.zero		924


//--------------------- .nv.constant0._Z8calc_avgPiPdS_i --------------------------
	.section	.nv.constant0._Z8calc_avgPiPdS_i,"a",@progbits
	.sectionflags	@""
	.align	4
.nv.constant0._Z8calc_avgPiPdS_i:
	.zero		924


//--------------------- SYMBOLS --------------------------

	.type		.nv.reservedSmem.offset0,@object
	.size		.nv.reservedSmem.offset0,0x4
	.type		.nv.reservedSmem.cap,@object
	.size		.nv.reservedSmem.cap,0x4
